	.target	sm_90a

	.elftype	@"ET_EXEC"


//--------------------- .note.nv.tkinfo           --------------------------
	.section	.note.nv.tkinfo,"",@"SHT_NOTE"
	.sectionflags	@"SHF_NOTE_NV_TKINFO"
	.tkinfo
        /*0018*/ 	.word	0x00000002
        /*0030*/ 	.string	""
        /*0030*/ 	.string	"ptxas"
        /*0030*/ 	.string	"Cuda compilation tools, release 13.0, V13.0.88"
        /*0030*/ 	.string	"Build cuda_13.0.r13.0/compiler.36424714_0"
        /*0030*/ 	.string	"-v  -suppress-debug-info  -lineinfo  -arch sm_90a "



//--------------------- .note.nv.cuinfo           --------------------------
	.section	.note.nv.cuinfo,"",@"SHT_NOTE"
	.sectionflags	@"SHF_NOTE_NV_CUINFO"
        /*0018*/ 	.short	0x0002
        /*001a*/ 	.short	0x005a
        /*001c*/ 	.short	0x0082
	.zero		2


//--------------------- .nv.info                  --------------------------
	.section	.nv.info,"",@"SHT_CUDA_INFO"
	.align	4


	//----- nvinfo : EIATTR_REGCOUNT
	.align		4
        /*0000*/ 	.byte	0x04, 0x2f
        /*0002*/ 	.short	(.L_1 - .L_0)
	.align		4
.L_0:
        /*0004*/ 	.word	index@(matmul_kernel)
        /*0008*/ 	.word	0x000000ff


	//----- nvinfo : EIATTR_FRAME_SIZE
	.align		4
.L_1:
        /*000c*/ 	.byte	0x04, 0x11
        /*000e*/ 	.short	(.L_3 - .L_2)
	.align		4
.L_2:
        /*0010*/ 	.word	index@(matmul_kernel)
        /*0014*/ 	.word	0x00000f90


	//----- nvinfo : EIATTR_MIN_STACK_SIZE
	.align		4
.L_3:
        /*0018*/ 	.byte	0x04, 0x12
        /*001a*/ 	.short	(.L_5 - .L_4)
	.align		4
.L_4:
        /*001c*/ 	.word	index@(matmul_kernel)
        /*0020*/ 	.word	0x00000f90
.L_5:


//--------------------- .nv.compat                --------------------------
	.section	.nv.compat,"",@"SHT_CUDA_COMPAT_INFO"
	.align	4
        /*0000*/ 	.byte	0x02, 0x09, 0x01, 0x00, 0x02, 0x02, 0x04, 0x00, 0x02, 0x05, 0x05, 0x00, 0x03, 0x07, 0x01, 0x01
        /*0010*/ 	.byte	0x02, 0x03, 0x00, 0x00, 0x02, 0x06, 0x01, 0x00, 0x04, 0x0b, 0x08, 0x00, 0x00, 0x00, 0x00, 0x00
        /*0020*/ 	.byte	0x00, 0x00, 0x00, 0x00


//--------------------- .nv.info.matmul_kernel    --------------------------
	.section	.nv.info.matmul_kernel,"",@"SHT_CUDA_INFO"
	.sectionflags	@""
	.align	4


	//----- nvinfo : EIATTR_CUDA_API_VERSION
	.align		4
        /*0000*/ 	.byte	0x04, 0x37
        /*0002*/ 	.short	(.L_7 - .L_6)
.L_6:
        /*0004*/ 	.word	0x00000082


	//----- nvinfo : EIATTR_KPARAM_INFO
	.align		4
.L_7:
        /*0008*/ 	.byte	0x04, 0x17
        /*000a*/ 	.short	(.L_9 - .L_8)
.L_8:
        /*000c*/ 	.word	0x00000000
        /*0010*/ 	.short	0x000d
        /*0012*/ 	.short	0x0048
        /*0014*/ 	.byte	0x00, 0xf4, 0x21, 0x00


	//----- nvinfo : EIATTR_KPARAM_INFO
	.align		4
.L_9:
        /*0018*/ 	.byte	0x04, 0x17
        /*001a*/ 	.short	(.L_11 - .L_10)
.L_10:
        /*001c*/ 	.word	0x00000000
        /*0020*/ 	.short	0x000c
        /*0022*/ 	.short	0x0040
        /*0024*/ 	.byte	0x00, 0xf4, 0x21, 0x00


	//----- nvinfo : EIATTR_KPARAM_INFO
	.align		4
.L_11:
        /*0028*/ 	.byte	0x04, 0x17
        /*002a*/ 	.short	(.L_13 - .L_12)
.L_12:
        /*002c*/ 	.word	0x00000000
        /*0030*/ 	.short	0x000b
        /*0032*/ 	.short	0x0038
        /*0034*/ 	.byte	0x00, 0xf0, 0x11, 0x00


	//----- nvinfo : EIATTR_KPARAM_INFO
	.align		4
.L_13:
        /*0038*/ 	.byte	0x04, 0x17
        /*003a*/ 	.short	(.L_15 - .L_14)
.L_14:
        /*003c*/ 	.word	0x00000000
        /*0040*/ 	.short	0x000a
        /*0042*/ 	.short	0x0034
        /*0044*/ 	.byte	0x00, 0xf0, 0x11, 0x00


	//----- nvinfo : EIATTR_KPARAM_INFO
	.align		4
.L_15:
        /*0048*/ 	.byte	0x04, 0x17
        /*004a*/ 	.short	(.L_17 - .L_16)
.L_16:
        /*004c*/ 	.word	0x00000000
        /*0050*/ 	.short	0x0009
        /*0052*/ 	.short	0x0030
        /*0054*/ 	.byte	0x00, 0xf0, 0x11, 0x00


	//----- nvinfo : EIATTR_KPARAM_INFO
	.align		4
.L_17:
        /*0058*/ 	.byte	0x04, 0x17
        /*005a*/ 	.short	(.L_19 - .L_18)
.L_18:
        /*005c*/ 	.word	0x00000000
        /*0060*/ 	.short	0x0008
        /*0062*/ 	.short	0x002c
        /*0064*/ 	.byte	0x00, 0xf0, 0x11, 0x00


	//----- nvinfo : EIATTR_KPARAM_INFO
	.align		4
.L_19:
        /*0068*/ 	.byte	0x04, 0x17
        /*006a*/ 	.short	(.L_21 - .L_20)
.L_20:
        /*006c*/ 	.word	0x00000000
        /*0070*/ 	.short	0x0007
        /*0072*/ 	.short	0x0028
        /*0074*/ 	.byte	0x00, 0xf0, 0x11, 0x00


	//----- nvinfo : EIATTR_KPARAM_INFO
	.align		4
.L_21:
        /*0078*/ 	.byte	0x04, 0x17
        /*007a*/ 	.short	(.L_23 - .L_22)
.L_22:
        /*007c*/ 	.word	0x00000000
        /*0080*/ 	.short	0x0006
        /*0082*/ 	.short	0x0024
        /*0084*/ 	.byte	0x00, 0xf0, 0x11, 0x00


	//----- nvinfo : EIATTR_KPARAM_INFO
	.align		4
.L_23:
        /*0088*/ 	.byte	0x04, 0x17
        /*008a*/ 	.short	(.L_25 - .L_24)
.L_24:
        /*008c*/ 	.word	0x00000000
        /*0090*/ 	.short	0x0005
        /*0092*/ 	.short	0x0020
        /*0094*/ 	.byte	0x00, 0xf0, 0x11, 0x00


	//----- nvinfo : EIATTR_KPARAM_INFO
	.align		4
.L_25:
        /*0098*/ 	.byte	0x04, 0x17
        /*009a*/ 	.short	(.L_27 - .L_26)
.L_26:
        /*009c*/ 	.word	0x00000000
        /*00a0*/ 	.short	0x0004
        /*00a2*/ 	.short	0x001c
        /*00a4*/ 	.byte	0x00, 0xf0, 0x11, 0x00


	//----- nvinfo : EIATTR_KPARAM_INFO
	.align		4
.L_27:
        /*00a8*/ 	.byte	0x04, 0x17
        /*00aa*/ 	.short	(.L_29 - .L_28)
.L_28:
        /*00ac*/ 	.word	0x00000000
        /*00b0*/ 	.short	0x0003
        /*00b2*/ 	.short	0x0018
        /*00b4*/ 	.byte	0x00, 0xf0, 0x11, 0x00


	//----- nvinfo : EIATTR_KPARAM_INFO
	.align		4
.L_29:
        /*00b8*/ 	.byte	0x04, 0x17
        /*00ba*/ 	.short	(.L_31 - .L_30)
.L_30:
        /*00bc*/ 	.word	0x00000000
        /*00c0*/ 	.short	0x0002
        /*00c2*/ 	.short	0x0010
        /*00c4*/ 	.byte	0x00, 0xf4, 0x21, 0x00


	//----- nvinfo : EIATTR_KPARAM_INFO
	.align		4
.L_31:
        /*00c8*/ 	.byte	0x04, 0x17
        /*00ca*/ 	.short	(.L_33 - .L_32)
.L_32:
        /*00cc*/ 	.word	0x00000000
        /*00d0*/ 	.short	0x0001
        /*00d2*/ 	.short	0x0008
        /*00d4*/ 	.byte	0x00, 0xf4, 0x21, 0x00


	//----- nvinfo : EIATTR_KPARAM_INFO
	.align		4
.L_33:
        /*00d8*/ 	.byte	0x04, 0x17
        /*00da*/ 	.short	(.L_35 - .L_34)
.L_34:
        /*00dc*/ 	.word	0x00000000
        /*00e0*/ 	.short	0x0000
        /*00e2*/ 	.short	0x0000
        /*00e4*/ 	.byte	0x00, 0xf4, 0x21, 0x00


	//----- nvinfo : EIATTR_SPARSE_MMA_MASK
	.align		4
.L_35:
        /*00e8*/ 	.byte	0x03, 0x50
        /*00ea*/ 	.short	0x0000


	//----- nvinfo : EIATTR_MAXREG_COUNT
	.align		4
        /*00ec*/ 	.byte	0x03, 0x1b
        /*00ee*/ 	.short	0x00ff


	//----- nvinfo : EIATTR_NUM_BARRIERS
	.align		4
        /*00f0*/ 	.byte	0x02, 0x4c
        /*00f2*/ 	.byte	0x01
	.zero		1


	//----- nvinfo : EIATTR_ANNOTATIONS
	.align		4
        /*00f4*/ 	.byte	0x04, 0x55
        /*00f6*/ 	.short	(.L_37 - .L_36)


	//   ....[0]....
.L_36:
        /*00f8*/ 	.word	0x00000001
        /*00fc*/ 	.byte	0x90, 0x0c, 0x00, 0x00, 0x01, 0x00, 0x00, 0x00, 0xa0, 0x0c, 0x00, 0x00, 0x01, 0x00, 0x00, 0x00
        /* <DEDUP_REMOVED lines=1978> */
        /*7cac*/ 	.byte	0xb0, 0x38, 0x03, 0x00


	//----- nvinfo : EIATTR_MERCURY_ISA_VERSION
	.align		4
.L_37:
        /*7cb0*/ 	.byte	0x03, 0x5f
        /*7cb2*/ 	.short	0x0101


	//----- nvinfo : EIATTR_EXIT_INSTR_OFFSETS
	.align		4
        /*7cb4*/ 	.byte	0x04, 0x1c
        /*7cb6*/ 	.short	(.L_39 - .L_38)


	//   ....[0]....
.L_38:
        /*7cb8*/ 	.word	0x00033f60


	//   ....[1]....
        /*7cbc*/ 	.word	0x00033f90


	//----- nvinfo : EIATTR_REQNTID
	.align		4
.L_39:
        /*7cc0*/ 	.byte	0x04, 0x10
        /*7cc2*/ 	.short	(.L_41 - .L_40)
.L_40:
        /*7cc4*/ 	.word	0x00000100
        /*7cc8*/ 	.word	0x00000001
        /*7ccc*/ 	.word	0x00000001


	//----- nvinfo : EIATTR_CBANK_PARAM_SIZE
	.align		4
.L_41:
        /*7cd0*/ 	.byte	0x03, 0x19
        /*7cd2*/ 	.short	0x0050


	//----- nvinfo : EIATTR_PARAM_CBANK
	.align		4
        /*7cd4*/ 	.byte	0x04, 0x0a
        /*7cd6*/ 	.short	(.L_43 - .L_42)
	.align		4
.L_42:
        /*7cd8*/ 	.word	index@(.nv.constant0.matmul_kernel)
        /*7cdc*/ 	.short	0x0210
        /*7cde*/ 	.short	0x0050


	//----- nvinfo : EIATTR_SW_WAR
	.align		4
.L_43:
        /*7ce0*/ 	.byte	0x04, 0x36
        /*7ce2*/ 	.short	(.L_45 - .L_44)
.L_44:
        /*7ce4*/ 	.word	0x00000008
.L_45:


//--------------------- .nv.callgraph             --------------------------
	.section	.nv.callgraph,"",@"SHT_CUDA_CALLGRAPH"
	.align	4
	.sectionentsize	8
	.align		4
        /*0000*/ 	.word	0x00000000
	.align		4
        /*0004*/ 	.word	0xffffffff
	.align		4
        /*0008*/ 	.word	0x00000000
	.align		4
        /*000c*/ 	.word	0xfffffffe
	.align		4
        /*0010*/ 	.word	0x00000000
	.align		4
        /*0014*/ 	.word	0xfffffffd
	.align		4
        /*0018*/ 	.word	0x00000000
	.align		4
        /*001c*/ 	.word	0xfffffffc


//--------------------- .text.matmul_kernel       --------------------------
	.section	.text.matmul_kernel,"ax",@progbits
	.align	128
        .global         matmul_kernel
        .type           matmul_kernel,@function
        .size           matmul_kernel,(.L_x_3 - matmul_kernel)
        .other          matmul_kernel,@"STO_CUDA_ENTRY STV_DEFAULT"
matmul_kernel:
.text.matmul_kernel:
[----:B------:R-:W0:Y:S08]  /*0000*/  LDC R1, c[0x0][0x28] ;  /* 0x00000a00ff017b82 */ /* 0x000e300000000800 */
[----:B------:R-:W1:Y:S01]  /*0010*/  LDC.64 R244, c[0x0][0x228] ;  /* 0x00008a00fff47b82 */ /* 0x000e620000000a00 */
[----:B------:R-:W2:Y:S01]  /*0020*/  S2R R5, SR_CTAID.X ;  /* 0x0000000000057919 */ /* 0x000ea20000002500 */
[----:B0-----:R-:W-:Y:S01]  /*0030*/  VIADD R1, R1, 0xfffff070 ;  /* 0xfffff07001017836 */ /* 0x001fe20000000000 */
[----:B------:R-:W-:Y:S01]  /*0040*/  UMOV UR44, 0x400 ;  /* 0x00000400002c7882 */ /* 0x000fe20000000000 */
[----:B------:R-:W-:Y:S01]  /*0050*/  ULDC.64 UR46, c[0x0][0x208] ;  /* 0x00008200002e7ab9 */ /* 0x000fe20000000a00 */
[----:B------:R-:W0:Y:S01]  /*0060*/  S2R R246, SR_TID.X ;  /* 0x0000000000f67919 */ /* 0x000e220000002100 */
[----:B------:R-:W-:-:S02]  /*0070*/  CS2R R236, SRZ ;  /* 0x0000000000ec7805 */ /* 0x000fc4000001ff00 */
[----:B------:R-:W-:Y:S01]  /*0080*/  CS2R R238, SRZ ;  /* 0x0000000000ee7805 */ /* 0x000fe2000001ff00 */
[----:B------:R-:W3:Y:S01]  /*0090*/  S2UR UR4, SR_CgaCtaId ;  /* 0x00000000000479c3 */ /* 0x000ee20000008800 */
[----:B------:R-:W-:Y:S02]  /*00a0*/  CS2R R224, SRZ ;  /* 0x0000000000e07805 */ /* 0x000fe4000001ff00 */
[----:B------:R-:W-:Y:S02]  /*00b0*/  CS2R R226, SRZ ;  /* 0x0000000000e27805 */ /* 0x000fe4000001ff00 */
[----:B------:R-:W-:Y:S02]  /*00c0*/  CS2R R212, SRZ ;  /* 0x0000000000d47805 */ /* 0x000fe4000001ff00 */
[----:B------:R-:W-:Y:S02]  /*00d0*/  CS2R R214, SRZ ;  /* 0x0000000000d67805 */ /* 0x000fe4000001ff00 */
[----:B------:R-:W-:-:S02]  /*00e0*/  CS2R R60, SRZ ;  /* 0x00000000003c7805 */ /* 0x000fc4000001ff00 */
[----:B------:R-:W-:Y:S02]  /*00f0*/  CS2R R62, SRZ ;  /* 0x00000000003e7805 */ /* 0x000fe4000001ff00 */
        /* <DEDUP_REMOVED lines=8> */
[----:B------:R-:W-:Y:S01]  /*0180*/  CS2R R80, SRZ ;  /* 0x0000000000507805 */ /* 0x000fe2000001ff00 */
[----:B-1----:R-:W-:Y:S01]  /*0190*/  VIADD R0, R245, 0x1ff ;  /* 0x000001fff5007836 */ /* 0x002fe20000000000 */
[----:B------:R-:W-:Y:S02]  /*01a0*/  CS2R R82, SRZ ;  /* 0x0000000000527805 */ /* 0x000fe4000001ff00 */
[----:B------:R-:W-:-:S02]  /*01b0*/  CS2R R92, SRZ ;  /* 0x00000000005c7805 */ /* 0x000fc4000001ff00 */
[----:B------:R-:W-:Y:S02]  /*01c0*/  CS2R R94, SRZ ;  /* 0x00000000005e7805 */ /* 0x000fe4000001ff00 */
[----:B------:R-:W-:Y:S02]  /*01d0*/  CS2R R64, SRZ ;  /* 0x0000000000407805 */ /* 0x000fe4000001ff00 */
[----:B------:R-:W-:Y:S02]  /*01e0*/  SHF.R.S32.HI R3, RZ, 0x1f, R0 ;  /* 0x0000001fff037819 */ /* 0x000fe40000011400 */
[----:B------:R-:W-:Y:S02]  /*01f0*/  CS2R R66, SRZ ;  /* 0x0000000000427805 */ /* 0x000fe4000001ff00 */
[----:B------:R-:W-:Y:S01]  /*0200*/  CS2R R76, SRZ ;  /* 0x00000000004c7805 */ /* 0x000fe2000001ff00 */
[----:B---3--:R-:W-:Y:S01]  /*0210*/  ULEA UR44, UR4, UR44, 0x18 ;  /* 0x0000002c042c7291 */ /* 0x008fe2000f8ec03f */
[----:B------:R-:W-:-:S02]  /*0220*/  LEA.HI R3, R3, R0, RZ, 0x9 ;  /* 0x0000000003037211 */ /* 0x000fc400078f48ff */
[----:B------:R-:W-:Y:S02]  /*0230*/  CS2R R78, SRZ ;  /* 0x00000000004e7805 */ /* 0x000fe4000001ff00 */
[----:B--2---:R-:W-:Y:S02]  /*0240*/  IABS R8, R5 ;  /* 0x0000000500087213 */ /* 0x004fe40000000000 */
[----:B------:R-:W-:Y:S02]  /*0250*/  CS2R R96, SRZ ;  /* 0x0000000000607805 */ /* 0x000fe4000001ff00 */
[----:B------:R-:W-:Y:S02]  /*0260*/  SHF.R.S32.HI R3, RZ, 0x9, R3 ;  /* 0x00000009ff037819 */ /* 0x000fe40000011403 */
[----:B------:R-:W-:Y:S02]  /*0270*/  CS2R R98, SRZ ;  /* 0x0000000000627805 */ /* 0x000fe4000001ff00 */
[----:B------:R-:W-:-:S02]  /*0280*/  CS2R R88, SRZ ;  /* 0x0000000000587805 */ /* 0x000fc4000001ff00 */
[----:B------:R-:W-:Y:S02]  /*0290*/  CS2R R90, SRZ ;  /* 0x00000000005a7805 */ /* 0x000fe4000001ff00 */
[----:B------:R-:W-:Y:S01]  /*02a0*/  CS2R R84, SRZ ;  /* 0x0000000000547805 */ /* 0x000fe2000001ff00 */
[----:B------:R-:W-:Y:S01]  /*02b0*/  IMAD.SHL.U32 R4, R3, 0x8, RZ ;  /* 0x0000000803047824 */ /* 0x000fe200078e00ff */
[----:B------:R-:W-:Y:S02]  /*02c0*/  CS2R R86, SRZ ;  /* 0x0000000000567805 */ /* 0x000fe4000001ff00 */
[----:B------:R-:W-:Y:S02]  /*02d0*/  CS2R R52, SRZ ;  /* 0x0000000000347805 */ /* 0x000fe4000001ff00 */
[----:B------:R-:W-:Y:S02]  /*02e0*/  CS2R R54, SRZ ;  /* 0x0000000000367805 */ /* 0x000fe4000001ff00 */
[----:B------:R-:W-:-:S02]  /*02f0*/  CS2R R56, SRZ ;  /* 0x0000000000387805 */ /* 0x000fc4000001ff00 */
[-C--:B------:R-:W-:Y:S02]  /*0300*/  IABS R7, R4.reuse ;  /* 0x0000000400077213 */ /* 0x080fe40000000000 */
[----:B------:R-:W-:Y:S02]  /*0310*/  CS2R R58, SRZ ;  /* 0x00000000003a7805 */ /* 0x000fe4000001ff00 */
[----:B------:R-:W-:Y:S02]  /*0320*/  IABS R10, R4 ;  /* 0x00000004000a7213 */ /* 0x000fe40000000000 */
[----:B------:R-:W-:Y:S01]  /*0330*/  CS2R R48, SRZ ;  /* 0x0000000000307805 */ /* 0x000fe2000001ff00 */
[----:B------:R-:W1:Y:S01]  /*0340*/  I2F.RP R0, R7 ;  /* 0x0000000700007306 */ /* 0x000e620000209400 */
        /* <DEDUP_REMOVED lines=13> */
[----:B------:R-:W-:Y:S01]  /*0420*/  CS2R R20, SRZ ;  /* 0x0000000000147805 */ /* 0x000fe2000001ff00 */
[----:B-1----:R-:W1:Y:S01]  /*0430*/  MUFU.RCP R0, R0 ;  /* 0x0000000000007308 */ /* 0x002e620000001000 */
        /* <DEDUP_REMOVED lines=15> */
[----:B------:R-:W-:Y:S01]  /*0530*/  CS2R R128, SRZ ;  /* 0x0000000000807805 */ /* 0x000fe2000001ff00 */
[----:B-1----:R-:W-:Y:S01]  /*0540*/  VIADD R2, R0, 0xffffffe ;  /* 0x0ffffffe00027836 */ /* 0x002fe20000000000 */
[----:B------:R-:W-:Y:S01]  /*0550*/  CS2R R130, SRZ ;  /* 0x0000000000827805 */ /* 0x000fe2000001ff00 */
[----:B------:R-:W-:Y:S01]  /*0560*/  IMAD.MOV R0, RZ, RZ, -R10 ;  /* 0x000000ffff007224 */ /* 0x000fe200078e0a0a */
[----:B------:R-:W-:Y:S01]  /*0570*/  CS2R R132, SRZ ;  /* 0x0000000000847805 */ /* 0x000fe2000001ff00 */
[----:B------:R1:W2:Y:S01]  /*0580*/  F2I.FTZ.U32.TRUNC.NTZ R3, R2 ;  /* 0x0000000200037305 */ /* 0x0002a2000021f000 */
[----:B------:R-:W-:-:S02]  /*0590*/  CS2R R134, SRZ ;  /* 0x0000000000867805 */ /* 0x000fc4000001ff00 */
[----:B------:R-:W-:Y:S02]  /*05a0*/  CS2R R136, SRZ ;  /* 0x0000000000887805 */ /* 0x000fe4000001ff00 */
[----:B------:R-:W-:Y:S02]  /*05b0*/  CS2R R138, SRZ ;  /* 0x00000000008a7805 */ /* 0x000fe4000001ff00 */
[----:B------:R-:W-:Y:S02]  /*05c0*/  CS2R R140, SRZ ;  /* 0x00000000008c7805 */ /* 0x000fe4000001ff00 */
[----:B------:R-:W-:Y:S02]  /*05d0*/  CS2R R142, SRZ ;  /* 0x00000000008e7805 */ /* 0x000fe4000001ff00 */
[----:B------:R-:W-:Y:S02]  /*05e0*/  CS2R R144, SRZ ;  /* 0x0000000000907805 */ /* 0x000fe4000001ff00 */
[----:B------:R-:W-:-:S02]  /*05f0*/  CS2R R146, SRZ ;  /* 0x0000000000927805 */ /* 0x000fc4000001ff00 */
[----:B------:R-:W-:Y:S01]  /*0600*/  CS2R R148, SRZ ;  /* 0x0000000000947805 */ /* 0x000fe2000001ff00 */
[----:B-1----:R-:W-:Y:S01]  /*0610*/  IMAD.MOV.U32 R2, RZ, RZ, RZ ;  /* 0x000000ffff027224 */ /* 0x002fe200078e00ff */
[----:B------:R-:W-:Y:S02]  /*0620*/  CS2R R150, SRZ ;  /* 0x0000000000967805 */ /* 0x000fe4000001ff00 */
[----:B------:R-:W-:Y:S02]  /*0630*/  CS2R R152, SRZ ;  /* 0x0000000000987805 */ /* 0x000fe4000001ff00 */
[----:B------:R-:W-:Y:S02]  /*0640*/  CS2R R154, SRZ ;  /* 0x00000000009a7805 */ /* 0x000fe4000001ff00 */
[----:B------:R-:W-:Y:S02]  /*0650*/  CS2R R156, SRZ ;  /* 0x00000000009c7805 */ /* 0x000fe4000001ff00 */
[----:B------:R-:W-:Y:S01]  /*0660*/  CS2R R158, SRZ ;  /* 0x00000000009e7805 */ /* 0x000fe2000001ff00 */
[----:B--2---:R-:W-:Y:S01]  /*0670*/  IMAD.MOV R6, RZ, RZ, -R3 ;  /* 0x000000ffff067224 */ /* 0x004fe200078e0a03 */
[----:B------:R-:W-:-:S02]  /*0680*/  CS2R R160, SRZ ;  /* 0x0000000000a07805 */ /* 0x000fc4000001ff00 */
[----:B------:R-:W-:Y:S02]  /*0690*/  CS2R R162, SRZ ;  /* 0x0000000000a27805 */ /* 0x000fe4000001ff00 */
[----:B------:R-:W-:Y:S01]  /*06a0*/  CS2R R164, SRZ ;  /* 0x0000000000a47805 */ /* 0x000fe2000001ff00 */
[----:B------:R-:W-:Y:S01]  /*06b0*/  IMAD R9, R6, R7, RZ ;  /* 0x0000000706097224 */ /* 0x000fe200078e02ff */
[----:B------:R-:W-:Y:S01]  /*06c0*/  CS2R R166, SRZ ;  /* 0x0000000000a67805 */ /* 0x000fe2000001ff00 */
[----:B------:R-:W-:Y:S01]  /*06d0*/  IMAD.MOV.U32 R6, RZ, RZ, R8 ;  /* 0x000000ffff067224 */ /* 0x000fe200078e0008 */
[----:B------:R-:W-:Y:S01]  /*06e0*/  CS2R R168, SRZ ;  /* 0x0000000000a87805 */ /* 0x000fe2000001ff00 */
[----:B------:R-:W-:Y:S01]  /*06f0*/  IMAD.HI.U32 R3, R3, R9, R2 ;  /* 0x0000000903037227 */ /* 0x000fe200078e0002 */
[----:B------:R-:W-:Y:S02]  /*0700*/  CS2R R170, SRZ ;  /* 0x0000000000aa7805 */ /* 0x000fe4000001ff00 */
[----:B------:R-:W-:-:S02]  /*0710*/  CS2R R172, SRZ ;  /* 0x0000000000ac7805 */ /* 0x000fc4000001ff00 */
[----:B------:R-:W-:Y:S02]  /*0720*/  CS2R R174, SRZ ;  /* 0x0000000000ae7805 */ /* 0x000fe4000001ff00 */
[----:B------:R-:W-:Y:S02]  /*0730*/  CS2R R176, SRZ ;  /* 0x0000000000b07805 */ /* 0x000fe4000001ff00 */
[----:B------:R-:W-:Y:S01]  /*0740*/  CS2R R178, SRZ ;  /* 0x0000000000b27805 */ /* 0x000fe2000001ff00 */
[----:B------:R-:W-:Y:S01]  /*0750*/  IMAD.HI.U32 R3, R3, R6, RZ ;  /* 0x0000000603037227 */ /* 0x000fe200078e00ff */
[----:B------:R-:W-:Y:S02]  /*0760*/  CS2R R180, SRZ ;  /* 0x0000000000b47805 */ /* 0x000fe4000001ff00 */
[----:B------:R-:W-:Y:S02]  /*0770*/  CS2R R182, SRZ ;  /* 0x0000000000b67805 */ /* 0x000fe4000001ff00 */
[----:B------:R-:W-:Y:S01]  /*0780*/  CS2R R184, SRZ ;  /* 0x0000000000b87805 */ /* 0x000fe2000001ff00 */
[----:B------:R-:W-:Y:S01]  /*0790*/  IMAD R0, R3, R0, R6 ;  /* 0x0000000003007224 */ /* 0x000fe200078e0206 */
[----:B------:R-:W-:-:S02]  /*07a0*/  CS2R R186, SRZ ;  /* 0x0000000000ba7805 */ /* 0x000fc4000001ff00 */
[----:B------:R-:W-:Y:S02]  /*07b0*/  CS2R R188, SRZ ;  /* 0x0000000000bc7805 */ /* 0x000fe4000001ff00 */
[----:B------:R-:W-:Y:S02]  /*07c0*/  CS2R R190, SRZ ;  /* 0x0000000000be7805 */ /* 0x000fe4000001ff00 */
[----:B------:R-:W-:Y:S02]  /*07d0*/  CS2R R192, SRZ ;  /* 0x0000000000c07805 */ /* 0x000fe4000001ff00 */
[----:B------:R-:W-:Y:S02]  /*07e0*/  ISETP.GT.U32.AND P1, PT, R7, R0, PT ;  /* 0x000000000700720c */ /* 0x000fe40003f24070 */
        /* <DEDUP_REMOVED lines=12> */
[----:B------:R-:W-:Y:S01]  /*08b0*/  @!P1 IMAD.IADD R0, R0, 0x1, -R7 ;  /* 0x0000000100009824 */ /* 0x000fe200078e0a07 */
[----:B------:R-:W-:Y:S01]  /*08c0*/  CS2R R222, SRZ ;  /* 0x0000000000de7805 */ /* 0x000fe2000001ff00 */
[----:B------:R-:W-:Y:S01]  /*08d0*/  @!P1 VIADD R3, R3, 0x1 ;  /* 0x0000000103039836 */ /* 0x000fe20000000000 */
[----:B------:R-:W-:-:S02]  /*08e0*/  ISETP.NE.AND P1, PT, R4, RZ, PT ;  /* 0x000000ff0400720c */ /* 0x000fc40003f25270 */
[----:B------:R-:W-:Y:S02]  /*08f0*/  CS2R R228, SRZ ;  /* 0x0000000000e47805 */ /* 0x000fe4000001ff00 */
[----:B------:R-:W-:Y:S02]  /*0900*/  ISETP.GE.U32.AND P0, PT, R0, R7, PT ;  /* 0x000000070000720c */ /* 0x000fe40003f06070 */
[----:B------:R-:W-:Y:S02]  /*0910*/  CS2R R230, SRZ ;  /* 0x0000000000e67805 */ /* 0x000fe4000001ff00 */
[----:B------:R-:W-:Y:S02]  /*0920*/  LOP3.LUT R0, R5, R4, RZ, 0x3c, !PT ;  /* 0x0000000405007212 */ /* 0x000fe400078e3cff */
[----:B------:R-:W-:Y:S02]  /*0930*/  CS2R R232, SRZ ;  /* 0x0000000000e87805 */ /* 0x000fe4000001ff00 */
[----:B------:R-:W-:-:S02]  /*0940*/  CS2R R234, SRZ ;  /* 0x0000000000ea7805 */ /* 0x000fc4000001ff00 */
[----:B------:R-:W-:Y:S02]  /*0950*/  CS2R R242, SRZ ;  /* 0x0000000000f27805 */ /* 0x000fe4000001ff00 */
[----:B------:R-:W-:Y:S01]  /*0960*/  ISETP.GE.AND P2, PT, R0, RZ, PT ;  /* 0x000000ff0000720c */ /* 0x000fe20003f46270 */
[----:B------:R-:W-:Y:S02]  /*0970*/  VIADD R0, R244, 0xff ;  /* 0x000000fff4007836 */ /* 0x000fe40000000000 */
[----:B------:R-:W-:-:S04]  /*0980*/  @P0 VIADD R3, R3, 0x1 ;  /* 0x0000000103030836 */ /* 0x000fc80000000000 */
[----:B------:R-:W-:Y:S01]  /*0990*/  IMAD.MOV.U32 R2, RZ, RZ, R3 ;  /* 0x000000ffff027224 */ /* 0x000fe200078e0003 */
[----:B------:R-:W-:-:S05]  /*09a0*/  SHF.R.S32.HI R3, RZ, 0x1f, R0 ;  /* 0x0000001fff037819 */ /* 0x000fca0000011400 */
[----:B------:R-:W-:Y:S01]  /*09b0*/  @!P2 IMAD.MOV R2, RZ, RZ, -R2 ;  /* 0x000000ffff02a224 */ /* 0x000fe200078e0a02 */
[----:B------:R-:W-:Y:S02]  /*09c0*/  @!P1 LOP3.LUT R2, RZ, R4, RZ, 0x33, !PT ;  /* 0x00000004ff029212 */ /* 0x000fe400078e33ff */
[----:B------:R-:W-:-:S03]  /*09d0*/  LEA.HI R3, R3, R0, RZ, 0x8 ;  /* 0x0000000003037211 */ /* 0x000fc600078f40ff */
[----:B------:R-:W-:Y:S02]  /*09e0*/  IMAD.SHL.U32 R241, R2, 0x8, RZ ;  /* 0x0000000802f17824 */ /* 0x000fe400078e00ff */
[----:B------:R-:W-:-:S03]  /*09f0*/  IMAD.MOV R2, RZ, RZ, -R2 ;  /* 0x000000ffff027224 */ /* 0x000fc600078e0a02 */
[----:B------:R-:W-:Y:S01]  /*0a00*/  LEA.HI.SX32 R3, R3, -R241, 0x18 ;  /* 0x800000f103037211 */ /* 0x000fe200078fc2ff */
[----:B------:R-:W-:-:S03]  /*0a10*/  IMAD R4, R4, R2, R5 ;  /* 0x0000000204047224 */ /* 0x000fc600078e0205 */
[----:B------:R-:W-:Y:S02]  /*0a20*/  VIMNMX R11, R3, 0x8, PT ;  /* 0x00000008030b7848 */ /* 0x000fe40003fe0100 */
[----:B------:R-:W-:Y:S02]  /*0a30*/  IABS R9, R4 ;  /* 0x0000000400097213 */ /* 0x000fe40000000000 */
[----:B------:R-:W-:-:S04]  /*0a40*/  IABS R7, R11 ;  /* 0x0000000b00077213 */ /* 0x000fc80000000000 */
[----:B------:R-:W1:Y:S08]  /*0a50*/  I2F.RP R0, R7 ;  /* 0x0000000700007306 */ /* 0x000e700000209400 */
[----:B-1----:R-:W1:Y:S02]  /*0a60*/  MUFU.RCP R0, R0 ;  /* 0x0000000000007308 */ /* 0x002e640000001000 */
[----:B-1----:R-:W-:-:S06]  /*0a70*/  VIADD R3, R0, 0xffffffe ;  /* 0x0ffffffe00037836 */ /* 0x002fcc0000000000 */
[----:B------:R-:W1:Y:S02]  /*0a80*/  F2I.FTZ.U32.TRUNC.NTZ R3, R3 ;  /* 0x0000000300037305 */ /* 0x000e64000021f000 */
[----:B-1----:R-:W-:-:S04]  /*0a90*/  IMAD.MOV R6, RZ, RZ, -R3 ;  /* 0x000000ffff067224 */ /* 0x002fc800078e0a03 */
[----:B------:R-:W-:Y:S01]  /*0aa0*/  IMAD.MOV.U32 R2, RZ, RZ, R6 ;  /* 0x000000ffff027224 */ /* 0x000fe200078e0006 */
[----:B------:R-:W-:-:S03]  /*0ab0*/  IABS R6, R11 ;  /* 0x0000000b00067213 */ /* 0x000fc60000000000 */
[----:B------:R-:W-:Y:S02]  /*0ac0*/  IMAD R5, R2, R7, RZ ;  /* 0x0000000702057224 */ /* 0x000fe400078e02ff */
[----:B------:R-:W-:Y:S02]  /*0ad0*/  IMAD.MOV.U32 R2, RZ, RZ, RZ ;  /* 0x000000ffff027224 */ /* 0x000fe400078e00ff */
[----:B------:R-:W-:Y:S02]  /*0ae0*/  IMAD.MOV R0, RZ, RZ, -R6 ;  /* 0x000000ffff007224 */ /* 0x000fe400078e0a06 */
[----:B------:R-:W-:-:S06]  /*0af0*/  IMAD.HI.U32 R2, R3, R5, R2 ;  /* 0x0000000503027227 */ /* 0x000fcc00078e0002 */
[----:B------:R-:W-:-:S04]  /*0b00*/  IMAD.HI.U32 R2, R2, R9, RZ ;  /* 0x0000000902027227 */ /* 0x000fc800078e00ff */
[----:B------:R-:W-:Y:S01]  /*0b10*/  IMAD R0, R2, R0, R9 ;  /* 0x0000000002007224 */ /* 0x000fe200078e0209 */
[----:B------:R-:W-:-:S04]  /*0b20*/  CS2R R8, SRZ ;  /* 0x0000000000087805 */ /* 0x000fc8000001ff00 */
[----:B------:R-:W-:-:S13]  /*0b30*/  ISETP.GT.U32.AND P1, PT, R7, R0, PT ;  /* 0x000000000700720c */ /* 0x000fda0003f24070 */
[----:B------:R-:W-:Y:S02]  /*0b40*/  @!P1 IMAD.IADD R0, R0, 0x1, -R7 ;  /* 0x0000000100009824 */ /* 0x000fe400078e0a07 */
[----:B------:R-:W-:Y:S01]  /*0b50*/  @!P1 VIADD R2, R2, 0x1 ;  /* 0x0000000102029836 */ /* 0x000fe20000000000 */
[----:B------:R-:W-:Y:S02]  /*0b60*/  ISETP.NE.AND P1, PT, R11, RZ, PT ;  /* 0x000000ff0b00720c */ /* 0x000fe40003f25270 */
[----:B------:R-:W-:Y:S02]  /*0b70*/  ISETP.GE.U32.AND P0, PT, R0, R7, PT ;  /* 0x000000070000720c */ /* 0x000fe40003f06070 */
[----:B------:R-:W-:Y:S02]  /*0b80*/  CS2R R6, SRZ ;  /* 0x0000000000067805 */ /* 0x000fe4000001ff00 */
[----:B------:R-:W-:-:S04]  /*0b90*/  LOP3.LUT R0, R4, R11, RZ, 0x3c, !PT ;  /* 0x0000000b04007212 */ /* 0x000fc800078e3cff */
[----:B------:R-:W-:-:S05]  /*0ba0*/  ISETP.GE.AND P2, PT, R0, RZ, PT ;  /* 0x000000ff0000720c */ /* 0x000fca0003f46270 */
[----:B------:R-:W-:-:S04]  /*0bb0*/  @P0 VIADD R2, R2, 0x1 ;  /* 0x0000000102020836 */ /* 0x000fc80000000000 */
[----:B------:R-:W-:Y:S01]  /*0bc0*/  IMAD.MOV.U32 R3, RZ, RZ, R2 ;  /* 0x000000ffff037224 */ /* 0x000fe200078e0002 */
[----:B0-----:R-:W-:-:S03]  /*0bd0*/  LOP3.LUT R2, R246, 0xff, RZ, 0xc0, !PT ;  /* 0x000000fff6027812 */ /* 0x001fc600078ec0ff */
[----:B------:R-:W-:Y:S01]  /*0be0*/  @!P2 IMAD.MOV R3, RZ, RZ, -R3 ;  /* 0x000000ffff03a224 */ /* 0x000fe200078e0a03 */
[----:B------:R-:W-:-:S05]  /*0bf0*/  @!P1 LOP3.LUT R3, RZ, R11, RZ, 0x33, !PT ;  /* 0x0000000bff039212 */ /* 0x000fca00078e33ff */
[----:B------:R-:W-:Y:S02]  /*0c00*/  IMAD.MOV R0, RZ, RZ, -R3 ;  /* 0x000000ffff007224 */ /* 0x000fe400078e0a03 */
[----:B------:R-:W-:Y:S02]  /*0c10*/  IMAD.SHL.U32 R3, R3, 0x200, RZ ;  /* 0x0000020003037824 */ /* 0x000fe400078e00ff */
[----:B------:R-:W-:Y:S01]  /*0c20*/  IMAD R0, R11, R0, R4 ;  /* 0x000000000b007224 */ /* 0x000fe200078e0204 */
[----:B------:R-:W-:Y:S02]  /*0c30*/  CS2R R10, SRZ ;  /* 0x00000000000a7805 */ /* 0x000fe4000001ff00 */
[----:B------:R-:W-:Y:S01]  /*0c40*/  CS2R R4, SRZ ;  /* 0x0000000000047805 */ /* 0x000fe2000001ff00 */
[----:B------:R-:W-:Y:S02]  /*0c50*/  IMAD.IADD R241, R241, 0x1, R0 ;  /* 0x00000001f1f17824 */ /* 0x000fe400078e0200 */
[----:B------:R-:W0:Y:S02]  /*0c60*/  LDC R0, c[0x0][0x230] ;  /* 0x00008c00ff007b82 */ /* 0x000e240000000800 */
[----:B------:R-:W-:Y:S01]  /*0c70*/  IMAD R247, R241, 0x100, R2 ;  /* 0x00000100f1f77824 */ /* 0x000fe200078e0202 */
[----:B------:R-:W-:-:S04]  /*0c80*/  CS2R R240, SRZ ;  /* 0x0000000000f07805 */ /* 0x000fc8000001ff00 */
[----:B------:R1:W-:Y:S04]  /*0c90*/  STL [R1+0xbec], R247 ;  /* 0x000becf701007387 */ /* 0x0003e80000100800 */
[----:B------:R1:W-:Y:S04]  /*0ca0*/  STL [R1+0x3d0], RZ ;  /* 0x0003d0ff01007387 */ /* 0x0003e80000100800 */
[----:B------:R1:W-:Y:S04]  /*0cb0*/  STL [R1+0x3d4], RZ ;  /* 0x0003d4ff01007387 */ /* 0x0003e80000100800 */
[----:B------:R1:W-:Y:S04]  /*0cc0*/  STL [R1+0x3d8], RZ ;  /* 0x0003d8ff01007387 */ /* 0x0003e80000100800 */
[----:B------:R1:W-:Y:S01]  /*0cd0*/  STL [R1+0x3dc], RZ ;  /* 0x0003dcff01007387 */ /* 0x0003e20000100800 */
[----:B0-----:R-:W-:-:S03]  /*0ce0*/  VIADD R0, R0, 0x3f ;  /* 0x0000003f00007836 */ /* 0x001fc60000000000 */
[----:B------:R1:W-:Y:S02]  /*0cf0*/  STL [R1+0x3e0], RZ ;  /* 0x0003e0ff01007387 */ /* 0x0003e40000100800 */
[----:B------:R-:W-:Y:S02]  /*0d00*/  ISETP.GE.AND P0, PT, R0, 0x40, PT ;  /* 0x000000400000780c */ /* 0x000fe40003f06270 */
[----:B------:R1:W-:Y:S04]  /*0d10*/  STL [R1+0x3e4], RZ ;  /* 0x0003e4ff01007387 */ /* 0x0003e80000100800 */
        /* <DEDUP_REMOVED lines=9> */
[----:B------:R1:W-:Y:S01]  /*0db0*/  STL [R1+0x60c], RZ ;  /* 0x00060cff01007387 */ /* 0x0003e20000100800 */
[----:B------:R-:W-:Y:S05]  /*0dc0*/  @!P0 BRA `(.L_x_0) ;  /* 0x000001cc00788947 */ /* 0x000fea0003800000 */
[----:B------:R-:W-:Y:S01]  /*0dd0*/  IABS R11, R244 ;  /* 0x000000f4000b7213 */ /* 0x000fe20000000000 */
[----:B------:R-:W-:Y:S01]  /*0de0*/  ULDC UR7, c[0x0][0x23c] ;  /* 0x00008f0000077ab9 */ /* 0x000fe20000000800 */
[----:B------:R-:W-:Y:S01]  /*0df0*/  IABS R4, R245 ;  /* 0x000000f500047213 */ /* 0x000fe20000000000 */
[----:B------:R-:W-:Y:S01]  /*0e00*/  ULDC UR6, c[0x0][0x240] ;  /* 0x0000900000067ab9 */ /* 0x000fe20000000800 */
[----:B------:R-:W0:Y:S01]  /*0e10*/  I2F.RP R5, R11 ;  /* 0x0000000b00057306 */ /* 0x000e220000209400 */
[C---:B------:R-:W-:Y:S01]  /*0e20*/  LOP3.LUT R109, R246.reuse, 0xc0, RZ, 0xc0, !PT ;  /* 0x000000c0f66d7812 */ /* 0x040fe200078ec0ff */
[----:B------:R-:W-:Y:S01]  /*0e30*/  ULDC.64 UR8, c[0x0][0x218] ;  /* 0x0000860000087ab9 */ /* 0x000fe20000000a00 */
[----:B------:R-:W-:Y:S01]  /*0e40*/  ISETP.GE.AND P4, PT, R247, RZ, PT ;  /* 0x000000fff700720c */ /* 0x000fe20003f86270 */
[----:B------:R-:W-:Y:S01]  /*0e50*/  ULDC UR5, c[0x0][0x234] ;  /* 0x00008d0000057ab9 */ /* 0x000fe20000000800 */
[----:B------:R-:W-:Y:S01]  /*0e60*/  SHF.R.U32.HI R14, RZ, 0x5, R246 ;  /* 0x00000005ff0e7819 */ /* 0x000fe200000116f6 */
[----:B------:R-:W-:Y:S01]  /*0e70*/  USHF.R.U32.HI UR42, URZ, 0x4, UR44 ;  /* 0x000000043f2a7899 */ /* 0x000fe2000801162c */
[----:B------:R-:W-:Y:S01]  /*0e80*/  LOP3.LUT R110, R246, 0x3f, RZ, 0xc0, !PT ;  /* 0x0000003ff66e7812 */ /* 0x000fe200078ec0ff */
[----:B------:R-:W2:Y:S01]  /*0e90*/  I2F.RP R10, R4 ;  /* 0x00000004000a7306 */ /* 0x000ea20000209400 */
[----:B------:R-:W-:Y:S01]  /*0ea0*/  R2UR UR4, R14 ;  /* 0x000000000e0472ca */ /* 0x000fe200000e0000 */
[----:B------:R-:W-:Y:S01]  /*0eb0*/  USGXT.U32 UR42, UR42, 0xe ;  /* 0x0000000e2a2a789a */ /* 0x000fe20008000000 */
[----:B------:R-:W-:Y:S01]  /*0ec0*/  IMAD.MOV.U32 R214, RZ, RZ, RZ ;  /* 0x000000ffffd67224 */ /* 0x000fe200078e00ff */
[----:B------:R-:W-:-:S02]  /*0ed0*/  UMOV UR43, 0x40000040 ;  /* 0x40000040002b7882 */ /* 0x000fc40000000000 */
[----:B------:R-:W-:Y:S02]  /*0ee0*/  UIADD3 UR26, UP0, UR42, 0x2, URZ ;  /* 0x000000022a1a7890 */ /* 0x000fe4000ff1e03f */
[----:B0-----:R-:W0:Y:S08]  /*0ef0*/  MUFU.RCP R5, R5 ;  /* 0x0000000500057308 */ /* 0x001e300000001000 */
[----:B--2---:R-:W2:Y:S01]  /*0f00*/  MUFU.RCP R10, R10 ;  /* 0x0000000a000a7308 */ /* 0x004ea20000001000 */
[----:B0-----:R-:W-:Y:S01]  /*0f10*/  VIADD R6, R5, 0xffffffe ;  /* 0x0ffffffe05067836 */ /* 0x001fe20000000000 */
[----:B------:R-:W-:-:S06]  /*0f20*/  SHF.R.S32.HI R5, RZ, 0x1f, R0 ;  /* 0x0000001fff057819 */ /* 0x000fcc0000011400 */
[----:B------:R0:W3:Y:S01]  /*0f30*/  F2I.FTZ.U32.TRUNC.NTZ R7, R6 ;  /* 0x0000000600077305 */ /* 0x0000e2000021f000 */
[----:B------:R-:W-:Y:S01]  /*0f40*/  LEA.HI R22, R5, R0, RZ, 0x6 ;  /* 0x0000000005167211 */ /* 0x000fe200078f30ff */
[----:B--2---:R-:W-:Y:S01]  /*0f50*/  VIADD R8, R10, 0xffffffe ;  /* 0x0ffffffe0a087836 */ /* 0x004fe20000000000 */
[----:B------:R-:W-:Y:S02]  /*0f60*/  IABS R10, R247 ;  /* 0x000000f7000a7213 */ /* 0x000fe40000000000 */
[----:B------:R-:W-:-:S03]  /*0f70*/  SHF.R.S32.HI R22, RZ, 0x6, R22 ;  /* 0x00000006ff167819 */ /* 0x000fc60000011416 */
[----:B------:R-:W2:Y:S01]  /*0f80*/  F2I.FTZ.U32.TRUNC.NTZ R9, R8 ;  /* 0x0000000800097305 */ /* 0x000ea2000021f000 */
[----:B0-----:R-:W-:Y:S02]  /*0f90*/  IMAD.MOV.U32 R6, RZ, RZ, RZ ;  /* 0x000000ffff067224 */ /* 0x001fe400078e00ff */
[----:B---3--:R-:W-:-:S04]  /*0fa0*/  IMAD.MOV R12, RZ, RZ, -R7 ;  /* 0x000000ffff0c7224 */ /* 0x008fc800078e0a07 */
[----:B------:R-:W-:Y:S01]  /*0fb0*/  IMAD R13, R12, R11, RZ ;  /* 0x0000000b0c0d7224 */ /* 0x000fe200078e02ff */
[----:B------:R-:W-:-:S03]  /*0fc0*/  SHF.R.U32.HI R12, RZ, 0x6, R246 ;  /* 0x00000006ff0c7819 */ /* 0x000fc600000116f6 */
[----:B------:R-:W-:Y:S01]  /*0fd0*/  IMAD.HI.U32 R7, R7, R13, R6 ;  /* 0x0000000d07077227 */ /* 0x000fe200078e0006 */
[----:B------:R-:W-:-:S03]  /*0fe0*/  SGXT.U32 R6, R12, 0x2 ;  /* 0x000000020c06781a */ /* 0x000fc60000000000 */
[----:B--2---:R-:W-:Y:S02]  /*0ff0*/  IMAD.MOV R13, RZ, RZ, -R9 ;  /* 0x000000ffff0d7224 */ /* 0x004fe400078e0a09 */
[----:B------:R-:W-:-:S04]  /*1000*/  IMAD.HI.U32 R7, R7, R10, RZ ;  /* 0x0000000a07077227 */ /* 0x000fc800078e00ff */
[----:B------:R-:W-:Y:S01]  /*1010*/  IMAD.MOV R8, RZ, RZ, -R7 ;  /* 0x000000ffff087224 */ /* 0x000fe200078e0a07 */
[----:B------:R-:W-:Y:S01]  /*1020*/  LOP3.LUT R7, R3, R6, RZ, 0xfc, !PT ;  /* 0x0000000603077212 */ /* 0x000fe200078efcff */
[----:B------:R-:W-:Y:S02]  /*1030*/  IMAD R5, R13, R4, RZ ;  /* 0x000000040d057224 */ /* 0x000fe400078e02ff */
[----:B------:R-:W-:Y:S01]  /*1040*/  IMAD R6, R11, R8, R10 ;  /* 0x000000080b067224 */ /* 0x000fe200078e020a */
[----:B------:R-:W-:Y:S01]  /*1050*/  IABS R231, R7 ;  /* 0x0000000700e77213 */ /* 0x000fe20000000000 */
[----:B------:R-:W-:Y:S01]  /*1060*/  IMAD.MOV.U32 R8, RZ, RZ, RZ ;  /* 0x000000ffff087224 */ /* 0x000fe200078e00ff */
[----:B------:R-:W-:Y:S02]  /*1070*/  LOP3.LUT R12, R7, 0x1fc, RZ, 0xfc, !PT ;  /* 0x000001fc070c7812 */ /* 0x000fe400078efcff */
[----:B------:R-:W-:Y:S01]  /*1080*/  ISETP.GT.U32.AND P0, PT, R11, R6, PT ;  /* 0x000000060b00720c */ /* 0x000fe20003f04070 */
[----:B------:R-:W-:Y:S01]  /*1090*/  IMAD.HI.U32 R5, R9, R5, R8 ;  /* 0x0000000509057227 */ /* 0x000fe200078e0008 */
[----:B------:R-:W-:-:S02]  /*10a0*/  IABS R241, R12 ;  /* 0x0000000c00f17213 */ /* 0x000fc40000000000 */
[----:B------:R-:W-:Y:S01]  /*10b0*/  SHF.R.U32.HI R9, RZ, 0x2, R109 ;  /* 0x00000002ff097819 */ /* 0x000fe2000001166d */
[----:B------:R-:W-:Y:S01]  /*10c0*/  IMAD.SHL.U32 R8, R2, 0x2, RZ ;  /* 0x0000000202087824 */ /* 0x000fe200078e00ff */
[----:B------:R-:W-:Y:S01]  /*10d0*/  LOP3.LUT R13, R7, 0x1f8, RZ, 0xfc, !PT ;  /* 0x000001f8070d7812 */ /* 0x000fe200078efcff */
[C---:B------:R-:W-:Y:S01]  /*10e0*/  IMAD.HI.U32 R0, R5.reuse, R231, RZ ;  /* 0x000000e705007227 */ /* 0x040fe200078e00ff */
[----:B------:R-:W-:Y:S02]  /*10f0*/  ISETP.GE.AND P1, PT, R12, RZ, PT ;  /* 0x000000ff0c00720c */ /* 0x000fe40003f26270 */
[----:B------:R-:W-:Y:S01]  /*1100*/  IABS R243, R13 ;  /* 0x0000000d00f37213 */ /* 0x000fe20000000000 */
[----:B------:R-:W-:Y:S01]  /*1110*/  IMAD.MOV R10, RZ, RZ, -R0 ;  /* 0x000000ffff0a7224 */ /* 0x000fe200078e0a00 */
[----:B------:R-:W-:Y:S01]  /*1120*/  LOP3.LUT R0, R8, R9, RZ, 0x3c, !PT ;  /* 0x0000000908007212 */ /* 0x000fe200078e3cff */
[----:B------:R-:W-:Y:S01]  /*1130*/  IMAD.HI.U32 R2, R5, R241, RZ ;  /* 0x000000f105027227 */ /* 0x000fe200078e00ff */
[----:B------:R-:W-:-:S02]  /*1140*/  ISETP.GE.AND P6, PT, R13, RZ, PT ;  /* 0x000000ff0d00720c */ /* 0x000fc40003fc6270 */
[C---:B------:R-:W-:Y:S01]  /*1150*/  LOP3.LUT R12, R7.reuse, 0x1cc, RZ, 0xfc, !PT ;  /* 0x000001cc070c7812 */ /* 0x040fe200078efcff */
[----:B------:R-:W-:Y:S01]  /*1160*/  @!P0 IMAD.IADD R6, R6, 0x1, -R11 ;  /* 0x0000000106068824 */ /* 0x000fe200078e0a0b */
[C---:B------:R-:W-:Y:S01]  /*1170*/  LOP3.LUT R13, R7.reuse, 0x1a4, RZ, 0xfc, !PT ;  /* 0x000001a4070d7812 */ /* 0x040fe200078efcff */
[C---:B------:R-:W-:Y:S01]  /*1180*/  IMAD R231, R4.reuse, R10, R231 ;  /* 0x0000000a04e77224 */ /* 0x040fe200078e02e7 */
[----:B------:R-:W-:Y:S01]  /*1190*/  LOP3.LUT R10, R7, 0x1e8, RZ, 0xfc, !PT ;  /* 0x000001e8070a7812 */ /* 0x000fe200078efcff */
[----:B------:R-:W-:Y:S01]  /*11a0*/  IMAD.MOV R9, RZ, RZ, -R2 ;  /* 0x000000ffff097224 */ /* 0x000fe200078e0a02 */
[----:B------:R-:W-:Y:S01]  /*11b0*/  ISETP.GT.U32.AND P2, PT, R11, R6, PT ;  /* 0x000000060b00720c */ /* 0x000fe20003f44070 */
[----:B------:R-:W-:Y:S01]  /*11c0*/  IMAD.HI.U32 R8, R5, R243, RZ ;  /* 0x000000f305087227 */ /* 0x000fe200078e00ff */
[C---:B------:R-:W-:Y:S02]  /*11d0*/  ISETP.GT.U32.AND P5, PT, R4.reuse, R231, PT ;  /* 0x000000e70400720c */ /* 0x040fe40003fa4070 */
[C---:B------:R-:W-:Y:S01]  /*11e0*/  LOP3.LUT R2, R7.reuse, 0x1f4, RZ, 0xfc, !PT ;  /* 0x000001f407027812 */ /* 0x040fe200078efcff */
[----:B------:R-:W-:Y:S01]  /*11f0*/  IMAD R241, R4, R9, R241 ;  /* 0x0000000904f17224 */ /* 0x000fe200078e02f1 */
[----:B------:R-:W-:Y:S01]  /*1200*/  LOP3.LUT R9, R7, 0x1ec, RZ, 0xfc, !PT ;  /* 0x000001ec07097812 */ /* 0x000fe200078efcff */
[----:B------:R-:W-:Y:S01]  /*1210*/  IMAD.MOV R8, RZ, RZ, -R8 ;  /* 0x000000ffff087224 */ /* 0x000fe200078e0a08 */
[----:B------:R-:W-:-:S02]  /*1220*/  IABS R25, R2 ;  /* 0x0000000200197213 */ /* 0x000fc40000000000 */
[C---:B------:R-:W-:Y:S01]  /*1230*/  ISETP.GT.U32.AND P0, PT, R4.reuse, R241, PT ;  /* 0x000000f10400720c */ /* 0x040fe20003f04070 */
[----:B------:R-:W-:Y:S01]  /*1240*/  IMAD R243, R4, R8, R243 ;  /* 0x0000000804f37224 */ /* 0x000fe200078e02f3 */
[----:B------:R-:W-:Y:S01]  /*1250*/  ISETP.GE.AND P3, PT, R2, RZ, PT ;  /* 0x000000ff0200720c */ /* 0x000fe20003f66270 */
[----:B------:R-:W-:Y:S01]  /*1260*/  @!P2 IMAD.IADD R6, R6, 0x1, -R11 ;  /* 0x000000010606a824 */ /* 0x000fe200078e0a0b */
[----:B------:R-:W-:Y:S01]  /*1270*/  ISETP.NE.AND P2, PT, R244, RZ, PT ;  /* 0x000000fff400720c */ /* 0x000fe20003f45270 */
[----:B------:R-:W-:Y:S01]  /*1280*/  @!P5 IMAD.IADD R231, R231, 0x1, -R4 ;  /* 0x00000001e7e7d824 */ /* 0x000fe200078e0a04 */
[----:B------:R-:W-:Y:S01]  /*1290*/  LOP3.LUT R8, R7, 0x1f0, RZ, 0xfc, !PT ;  /* 0x000001f007087812 */ /* 0x000fe200078efcff */
[----:B------:R-:W-:Y:S01]  /*12a0*/  IMAD.HI.U32 R2, R5, R25, RZ ;  /* 0x0000001905027227 */ /* 0x000fe200078e00ff */
[----:B------:R-:W-:Y:S02]  /*12b0*/  IABS R251, R10 ;  /* 0x0000000a00fb7213 */ /* 0x000fe40000000000 */
[C---:B------:R-:W-:Y:S01]  /*12c0*/  ISETP.GT.U32.AND P5, PT, R4.reuse, R231, PT ;  /* 0x000000e70400720c */ /* 0x040fe20003fa4070 */
[----:B------:R-:W-:Y:S01]  /*12d0*/  IMAD.MOV R2, RZ, RZ, -R2 ;  /* 0x000000ffff027224 */ /* 0x000fe200078e0a02 */
[----:B-1----:R-:W-:Y:S01]  /*12e0*/  IABS R247, R8 ;  /* 0x0000000800f77213 */ /* 0x002fe20000000000 */
[----:B------:R-:W-:Y:S01]  /*12f0*/  @!P0 IMAD.IADD R241, R241, 0x1, -R4 ;  /* 0x00000001f1f18824 */ /* 0x000fe200078e0a04 */
[C---:B------:R-:W-:Y:S01]  /*1300*/  ISETP.GT.U32.AND P0, PT, R4.reuse, R243, PT ;  /* 0x000000f30400720c */ /* 0x040fe20003f04070 */
[C---:B------:R-:W-:Y:S01]  /*1310*/  IMAD R25, R4.reuse, R2, R25 ;  /* 0x0000000204197224 */ /* 0x040fe200078e0219 */
[----:B------:R-:W-:Y:S01]  /*1320*/  IABS R249, R9 ;  /* 0x0000000900f97213 */ /* 0x000fe20000000000 */
[----:B------:R-:W-:Y:S01]  /*1330*/  @!P4 IMAD.MOV R6, RZ, RZ, -R6 ;  /* 0x000000ffff06c224 */ /* 0x000fe200078e0a06 */
[----:B------:R-:W-:Y:S01]  /*1340*/  @!P2 LOP3.LUT R6, RZ, R244, RZ, 0x33, !PT ;  /* 0x000000f4ff06a212 */ /* 0x000fe200078e33ff */
[----:B------:R-:W-:Y:S01]  /*1350*/  IMAD.HI.U32 R2, R5, R247, RZ ;  /* 0x000000f705027227 */ /* 0x000fe200078e00ff */
[----:B------:R-:W-:-:S02]  /*1360*/  ISETP.GT.U32.AND P4, PT, R4, R241, PT ;  /* 0x000000f10400720c */ /* 0x000fc40003f84070 */
[C---:B------:R-:W-:Y:S01]  /*1370*/  ISETP.GT.U32.AND P2, PT, R4.reuse, R25, PT ;  /* 0x000000190400720c */ /* 0x040fe20003f44070 */
[----:B------:R-:W-:Y:S01]  /*1380*/  @!P5 IMAD.IADD R231, R231, 0x1, -R4 ;  /* 0x00000001e7e7d824 */ /* 0x000fe200078e0a04 */
[----:B------:R-:W-:Y:S01]  /*1390*/  ISETP.GE.AND P5, PT, R7, RZ, PT ;  /* 0x000000ff0700720c */ /* 0x000fe20003fa6270 */
[----:B------:R-:W-:Y:S01]  /*13a0*/  IMAD.MOV R2, RZ, RZ, -R2 ;  /* 0x000000ffff027224 */ /* 0x000fe200078e0a02 */
[----:B------:R-:W-:Y:S01]  /*13b0*/  IABS R217, R12 ;  /* 0x0000000c00d97213 */ /* 0x000fe20000000000 */
[----:B------:R-:W-:Y:S01]  /*13c0*/  @!P0 IMAD.IADD R243, R243, 0x1, -R4 ;  /* 0x00000001f3f38824 */ /* 0x000fe200078e0a04 */
[----:B------:R-:W-:Y:S01]  /*13d0*/  LOP3.LUT R11, R7, 0x1d0, RZ, 0xfc, !PT ;  /* 0x000001d0070b7812 */ /* 0x000fe200078efcff */
[C---:B------:R-:W-:Y:S01]  /*13e0*/  IMAD R247, R4.reuse, R2, R247 ;  /* 0x0000000204f77224 */ /* 0x040fe200078e02f7 */
[----:B------:R-:W-:Y:S01]  /*13f0*/  IABS R197, R13 ;  /* 0x0000000d00c57213 */ /* 0x000fe20000000000 */
[----:B------:R-:W-:Y:S01]  /*1400*/  IMAD.HI.U32 R2, R5, R249, RZ ;  /* 0x000000f905027227 */ /* 0x000fe200078e00ff */
[----:B------:R-:W-:-:S02]  /*1410*/  ISETP.GT.U32.AND P0, PT, R4, R243, PT ;  /* 0x000000f30400720c */ /* 0x000fc40003f04070 */
[----:B------:R-:W-:Y:S01]  /*1420*/  IABS R219, R11 ;  /* 0x0000000b00db7213 */ /* 0x000fe20000000000 */
[--C-:B------:R-:W-:Y:S01]  /*1430*/  @!P4 IMAD.IADD R241, R241, 0x1, -R4.reuse ;  /* 0x00000001f1f1c824 */ /* 0x100fe200078e0a04 */
[----:B------:R-:W-:Y:S01]  /*1440*/  ISETP.GE.AND P4, PT, R8, RZ, PT ;  /* 0x000000ff0800720c */ /* 0x000fe20003f86270 */
[----:B------:R-:W-:Y:S01]  /*1450*/  @!P2 IMAD.IADD R25, R25, 0x1, -R4 ;  /* 0x000000011919a824 */ /* 0x000fe200078e0a04 */
[----:B------:R-:W-:Y:S01]  /*1460*/  LOP3.LUT R15, R7, 0x19c, RZ, 0xfc, !PT ;  /* 0x0000019c070f7812 */ /* 0x000fe200078efcff */
[----:B------:R-:W-:Y:S01]  /*1470*/  IMAD.HI.U32 R8, R5, R251, RZ ;  /* 0x000000fb05087227 */ /* 0x000fe200078e00ff */
[----:B------:R-:W-:Y:S02]  /*1480*/  LOP3.LUT R14, R7, 0x1a0, RZ, 0xfc, !PT ;  /* 0x000001a0070e7812 */ /* 0x000fe400078efcff */
[C---:B------:R-:W-:Y:S01]  /*1490*/  ISETP.GT.U32.AND P2, PT, R4.reuse, R25, PT ;  /* 0x000000190400720c */ /* 0x040fe20003f44070 */
[----:B------:R-:W-:Y:S01]  /*14a0*/  @!P5 IMAD.MOV R231, RZ, RZ, -R231 ;  /* 0x000000ffffe7d224 */ /* 0x000fe200078e0ae7 */
[----:B------:R-:W-:Y:S01]  /*14b0*/  ISETP.GT.U32.AND P5, PT, R4, R247, PT ;  /* 0x000000f70400720c */ /* 0x000fe20003fa4070 */
[----:B------:R-:W-:Y:S01]  /*14c0*/  IMAD.MOV R8, RZ, RZ, -R8 ;  /* 0x000000ffff087224 */ /* 0x000fe200078e0a08 */
[----:B------:R-:W-:Y:S01]  /*14d0*/  IABS R193, R15 ;  /* 0x0000000f00c17213 */ /* 0x000fe20000000000 */
[----:B------:R-:W-:Y:S01]  /*14e0*/  IMAD.MOV R2, RZ, RZ, -R2 ;  /* 0x000000ffff027224 */ /* 0x000fe200078e0a02 */
[----:B------:R-:W-:Y:S01]  /*14f0*/  IABS R195, R14 ;  /* 0x0000000e00c37213 */ /* 0x000fe20000000000 */
[--C-:B------:R-:W-:Y:S01]  /*1500*/  @!P0 IMAD.IADD R243, R243, 0x1, -R4.reuse ;  /* 0x00000001f3f38824 */ /* 0x100fe200078e0a04 */
[----:B------:R-:W-:Y:S01]  /*1510*/  ISETP.GE.AND P0, PT, R10, RZ, PT ;  /* 0x000000ff0a00720c */ /* 0x000fe20003f06270 */
[C---:B------:R-:W-:Y:S01]  /*1520*/  IMAD R251, R4.reuse, R8, R251 ;  /* 0x0000000804fb7224 */ /* 0x040fe200078e02fb */
[C---:B------:R-:W-:Y:S01]  /*1530*/  LOP3.LUT R10, R7.reuse, 0x1dc, RZ, 0xfc, !PT ;  /* 0x000001dc070a7812 */ /* 0x040fe200078efcff */
[C---:B------:R-:W-:Y:S01]  /*1540*/  IMAD R249, R4.reuse, R2, R249 ;  /* 0x0000000204f97224 */ /* 0x040fe200078e02f9 */
[----:B------:R-:W-:Y:S01]  /*1550*/  LOP3.LUT R8, R7, 0x1e0, RZ, 0xfc, !PT ;  /* 0x000001e007087812 */ /* 0x000fe200078efcff */
[----:B------:R-:W-:Y:S01]  /*1560*/  @!P6 IMAD.MOV R243, RZ, RZ, -R243 ;  /* 0x000000fffff3e224 */ /* 0x000fe200078e0af3 */
[C---:B------:R-:W-:Y:S01]  /*1570*/  ISETP.GT.U32.AND P6, PT, R4.reuse, R251, PT ;  /* 0x000000fb0400720c */ /* 0x040fe20003fc4070 */
[--C-:B------:R-:W-:Y:S01]  /*1580*/  @!P2 IMAD.IADD R25, R25, 0x1, -R4.reuse ;  /* 0x000000011919a824 */ /* 0x100fe200078e0a04 */
[C---:B------:R-:W-:Y:S01]  /*1590*/  ISETP.GT.U32.AND P2, PT, R4.reuse, R249, PT ;  /* 0x000000f90400720c */ /* 0x040fe20003f44070 */
[--C-:B------:R-:W-:Y:S01]  /*15a0*/  @!P5 IMAD.IADD R247, R247, 0x1, -R4.reuse ;  /* 0x00000001f7f7d824 */ /* 0x100fe200078e0a04 */
[----:B------:R-:W-:Y:S01]  /*15b0*/  IABS R225, R10 ;  /* 0x0000000a00e17213 */ /* 0x000fe20000000000 */
[----:B------:R-:W-:Y:S01]  /*15c0*/  @!P1 IMAD.MOV R241, RZ, RZ, -R241 ;  /* 0x000000fffff19224 */ /* 0x000fe200078e0af1 */
[----:B------:R-:W-:Y:S01]  /*15d0*/  ISETP.GE.AND P1, PT, R9, RZ, PT ;  /* 0x000000ff0900720c */ /* 0x000fe20003f26270 */
[----:B------:R-:W-:Y:S01]  /*15e0*/  @!P3 IMAD.MOV R25, RZ, RZ, -R25 ;  /* 0x000000ffff19b224 */ /* 0x000fe200078e0a19 */
[----:B------:R-:W-:Y:S01]  /*15f0*/  ISETP.GT.U32.AND P5, PT, R4, R247, PT ;  /* 0x000000f70400720c */ /* 0x000fe20003fa4070 */
[----:B------:R-:W-:Y:S01]  /*1600*/  IMAD R6, R6, UR5, RZ ;  /* 0x0000000506067c24 */ /* 0x000fe2000f8e02ff */
[----:B------:R-:W-:Y:S01]  /*1610*/  LOP3.LUT R9, R7, 0x1e4, RZ, 0xfc, !PT ;  /* 0x000001e407097812 */ /* 0x000fe200078efcff */
[----:B------:R-:W-:Y:S01]  /*1620*/  UIADD3 UR5, UR44, 0x10000, URZ ;  /* 0x000100002c057890 */ /* 0x000fe2000fffe03f */
[----:B------:R-:W-:Y:S01]  /*1630*/  IABS R227, R8 ;  /* 0x0000000800e37213 */ /* 0x000fe20000000000 */
[--C-:B------:R-:W-:Y:S01]  /*1640*/  @!P6 IMAD.IADD R251, R251, 0x1, -R4.reuse ;  /* 0x00000001fbfbe824 */ /* 0x100fe200078e0a04 */
[----:B------:R-:W-:Y:S01]  /*1650*/  IABS R229, R9 ;  /* 0x0000000900e57213 */ /* 0x000fe20000000000 */
[----:B------:R-:W-:Y:S01]  /*1660*/  @!P2 IMAD.IADD R249, R249, 0x1, -R4 ;  /* 0x00000001f9f9a824 */ /* 0x000fe200078e0a04 */
[----:B------:R-:W-:-:S02]  /*1670*/  ISETP.GE.AND P3, PT, R9, RZ, PT ;  /* 0x000000ff0900720c */ /* 0x000fc40003f66270 */
[C---:B------:R-:W-:Y:S01]  /*1680*/  ISETP.GT.U32.AND P6, PT, R4.reuse, R251, PT ;  /* 0x000000fb0400720c */ /* 0x040fe20003fc4070 */
[----:B------:R-:W-:Y:S01]  /*1690*/  IMAD.HI.U32 R2, R5, R229, RZ ;  /* 0x000000e505027227 */ /* 0x000fe200078e00ff */
[----:B------:R-:W-:Y:S02]  /*16a0*/  ISETP.GT.U32.AND P2, PT, R4, R249, PT ;  /* 0x000000f90400720c */ /* 0x000fe40003f44070 */
[----:B------:R-:W-:Y:S01]  /*16b0*/  LOP3.LUT R18, R7, 0x2c, RZ, 0xfc, !PT ;  /* 0x0000002c07127812 */ /* 0x000fe200078efcff */
[----:B------:R-:W-:Y:S01]  /*16c0*/  @!P5 IMAD.IADD R247, R247, 0x1, -R4 ;  /* 0x00000001f7f7d824 */ /* 0x000fe200078e0a04 */
[----:B------:R-:W-:Y:S01]  /*16d0*/  ISETP.GE.AND P5, PT, R8, RZ, PT ;  /* 0x000000ff0800720c */ /* 0x000fe20003fa6270 */
[----:B------:R-:W-:Y:S01]  /*16e0*/  IMAD.HI.U32 R8, R5, R225, RZ ;  /* 0x000000e105087227 */ /* 0x000fe200078e00ff */
[C---:B------:R-:W-:Y:S02]  /*16f0*/  LOP3.LUT R16, R7.reuse, 0x30, RZ, 0xfc, !PT ;  /* 0x0000003007107812 */ /* 0x040fe400078efcff */
[C---:B------:R-:W-:Y:S01]  /*1700*/  LOP3.LUT R34, R7.reuse, 0x28, RZ, 0xfc, !PT ;  /* 0x0000002807227812 */ /* 0x040fe200078efcff */
[----:B------:R-:W-:Y:S01]  /*1710*/  IMAD.MOV R9, RZ, RZ, -R2 ;  /* 0x000000ffff097224 */ /* 0x000fe200078e0a02 */
[C---:B------:R-:W-:Y:S01]  /*1720*/  LOP3.LUT R36, R7.reuse, 0x24, RZ, 0xfc, !PT ;  /* 0x0000002407247812 */ /* 0x040fe200078efcff */
[----:B------:R-:W-:Y:S01]  /*1730*/  IMAD.MOV R8, RZ, RZ, -R8 ;  /* 0x000000ffff087224 */ /* 0x000fe200078e0a08 */
[----:B------:R-:W-:Y:S01]  /*1740*/  LOP3.LUT R38, R7, 0x20, RZ, 0xfc, !PT ;  /* 0x0000002007267812 */ /* 0x000fe200078efcff */
[C---:B------:R-:W-:Y:S01]  /*1750*/  IMAD R229, R4.reuse, R9, R229 ;  /* 0x0000000904e57224 */ /* 0x040fe200078e02e5 */
[----:B------:R-:W-:Y:S01]  /*1760*/  IABS R233, R36 ;  /* 0x0000002400e97213 */ /* 0x000fe20000000000 */
[----:B------:R-:W-:Y:S01]  /*1770*/  IMAD R225, R4, R8, R225 ;  /* 0x0000000804e17224 */ /* 0x000fe200078e02e1 */
[----:B------:R-:W-:Y:S01]  /*1780*/  IABS R235, R38 ;  /* 0x0000002600eb7213 */ /* 0x000fe20000000000 */
[----:B------:R-:W-:Y:S01]  /*1790*/  @!P6 IMAD.IADD R251, R251, 0x1, -R4 ;  /* 0x00000001fbfbe824 */ /* 0x000fe200078e0a04 */
[----:B------:R-:W-:Y:S01]  /*17a0*/  LOP3.LUT R40, R7, 0x1c, RZ, 0xfc, !PT ;  /* 0x0000001c07287812 */ /* 0x000fe200078efcff */
[----:B------:R-:W-:Y:S01]  /*17b0*/  IMAD.HI.U32 R2, R5, R227, RZ ;  /* 0x000000e305027227 */ /* 0x000fe200078e00ff */
[----:B------:R-:W-:-:S02]  /*17c0*/  LOP3.LUT R42, R7, 0x18, RZ, 0xfc, !PT ;  /* 0x00000018072a7812 */ /* 0x000fc400078efcff */
[----:B------:R-:W-:Y:S01]  /*17d0*/  LOP3.LUT R44, R7, 0x14, RZ, 0xfc, !PT ;  /* 0x00000014072c7812 */ /* 0x000fe200078efcff */
[----:B------:R-:W-:Y:S01]  /*17e0*/  @!P2 IMAD.IADD R249, R249, 0x1, -R4 ;  /* 0x00000001f9f9a824 */ /* 0x000fe200078e0a04 */
[C---:B------:R-:W-:Y:S01]  /*17f0*/  ISETP.GT.U32.AND P2, PT, R4.reuse, R229, PT ;  /* 0x000000e50400720c */ /* 0x040fe20003f44070 */
[----:B------:R-:W-:Y:S01]  /*1800*/  @!P0 IMAD.MOV R251, RZ, RZ, -R251 ;  /* 0x000000fffffb8224 */ /* 0x000fe200078e0afb */
[----:B------:R-:W-:Y:S01]  /*1810*/  ISETP.GT.U32.AND P0, PT, R4, R225, PT ;  /* 0x000000e10400720c */ /* 0x000fe20003f04070 */
[----:B------:R-:W-:Y:S01]  /*1820*/  IMAD.MOV R2, RZ, RZ, -R2 ;  /* 0x000000ffff027224 */ /* 0x000fe200078e0a02 */
[----:B------:R-:W-:Y:S01]  /*1830*/  IABS R239, R42 ;  /* 0x0000002a00ef7213 */ /* 0x000fe20000000000 */
[----:B------:R-:W-:Y:S01]  /*1840*/  @!P4 IMAD.MOV R247, RZ, RZ, -R247 ;  /* 0x000000fffff7c224 */ /* 0x000fe200078e0af7 */
[----:B------:R-:W-:Y:S01]  /*1850*/  ISETP.GE.AND P4, PT, R10, RZ, PT ;  /* 0x000000ff0a00720c */ /* 0x000fe20003f86270 */
[----:B------:R-:W-:Y:S01]  /*1860*/  IMAD R227, R4, R2, R227 ;  /* 0x0000000204e37224 */ /* 0x000fe200078e02e3 */
[C---:B------:R-:W-:Y:S01]  /*1870*/  LOP3.LUT R10, R7.reuse, 0x1d4, RZ, 0xfc, !PT ;  /* 0x000001d4070a7812 */ /* 0x040fe200078efcff */
[----:B------:R-:W-:Y:S01]  /*1880*/  @!P1 IMAD.MOV R249, RZ, RZ, -R249 ;  /* 0x000000fffff99224 */ /* 0x000fe200078e0af9 */
[----:B------:R-:W-:-:S02]  /*1890*/  LOP3.LUT R2, R7, 0x1d8, RZ, 0xfc, !PT ;  /* 0x000001d807027812 */ /* 0x000fc400078efcff */
[----:B------:R-:W-:Y:S01]  /*18a0*/  IABS R221, R10 ;  /* 0x0000000a00dd7213 */ /* 0x000fe20000000000 */
[--C-:B------:R-:W-:Y:S01]  /*18b0*/  @!P2 IMAD.IADD R229, R229, 0x1, -R4.reuse ;  /* 0x00000001e5e5a824 */ /* 0x100fe200078e0a04 */
[C---:B------:R-:W-:Y:S01]  /*18c0*/  ISETP.GT.U32.AND P1, PT, R4.reuse, R227, PT ;  /* 0x000000e30400720c */ /* 0x040fe20003f24070 */
[----:B------:R-:W-:Y:S01]  /*18d0*/  @!P0 IMAD.IADD R225, R225, 0x1, -R4 ;  /* 0x00000001e1e18824 */ /* 0x000fe200078e0a04 */
[----:B------:R-:W-:Y:S01]  /*18e0*/  IABS R223, R2 ;  /* 0x0000000200df7213 */ /* 0x000fe20000000000 */
[C---:B------:R-:W-:Y:S01]  /*18f0*/  IMAD.HI.U32 R8, R5.reuse, R221, RZ ;  /* 0x000000dd05087227 */ /* 0x040fe200078e00ff */
[C---:B------:R-:W-:Y:S02]  /*1900*/  ISETP.GT.U32.AND P2, PT, R4.reuse, R229, PT ;  /* 0x000000e50400720c */ /* 0x040fe40003f44070 */
[----:B------:R-:W-:Y:S01]  /*1910*/  ISETP.GT.U32.AND P0, PT, R4, R225, PT ;  /* 0x000000e10400720c */ /* 0x000fe20003f04070 */
[----:B------:R-:W-:Y:S01]  /*1920*/  IMAD.MOV R8, RZ, RZ, -R8 ;  /* 0x000000ffff087224 */ /* 0x000fe200078e0a08 */
[----:B------:R-:W-:Y:S01]  /*1930*/  ISETP.GE.AND P6, PT, R2, RZ, PT ;  /* 0x000000ff0200720c */ /* 0x000fe20003fc6270 */
[----:B------:R-:W-:Y:S01]  /*1940*/  IMAD.HI.U32 R2, R5, R223, RZ ;  /* 0x000000df05027227 */ /* 0x000fe200078e00ff */
[----:B------:R-:W-:-:S02]  /*1950*/  LOP3.LUT R46, R7, 0x10, RZ, 0xfc, !PT ;  /* 0x00000010072e7812 */ /* 0x000fc400078efcff */
[----:B------:R-:W-:Y:S01]  /*1960*/  LOP3.LUT R48, R7, 0xc, RZ, 0xfc, !PT ;  /* 0x0000000c07307812 */ /* 0x000fe200078efcff */
[C---:B------:R-:W-:Y:S01]  /*1970*/  IMAD R221, R4.reuse, R8, R221 ;  /* 0x0000000804dd7224 */ /* 0x040fe200078e02dd */
[----:B------:R-:W-:Y:S01]  /*1980*/  IABS R20, R46 ;  /* 0x0000002e00147213 */ /* 0x000fe20000000000 */
[----:B------:R-:W-:Y:S01]  /*1990*/  IMAD.HI.U32 R8, R5, R217, RZ ;  /* 0x000000d905087227 */ /* 0x000fe200078e00ff */
[----:B------:R-:W-:Y:S02]  /*19a0*/  IABS R28, R48 ;  /* 0x00000030001c7213 */ /* 0x000fe40000000000 */
[----:B------:R-:W-:Y:S01]  /*19b0*/  LOP3.LUT R50, R7, 0x8, RZ, 0xfc, !PT ;  /* 0x0000000807327812 */ /* 0x000fe200078efcff */
[----:B------:R-:W-:Y:S02]  /*19c0*/  @!P1 IMAD.IADD R227, R227, 0x1, -R4 ;  /* 0x00000001e3e39824 */ /* 0x000fe400078e0a04 */
[----:B------:R-:W-:Y:S01]  /*19d0*/  IMAD.MOV R8, RZ, RZ, -R8 ;  /* 0x000000ffff087224 */ /* 0x000fe200078e0a08 */
[----:B------:R-:W-:Y:S01]  /*19e0*/  IABS R32, R50 ;  /* 0x0000003200207213 */ /* 0x000fe20000000000 */
[--C-:B------:R-:W-:Y:S01]  /*19f0*/  @!P2 IMAD.IADD R229, R229, 0x1, -R4.reuse ;  /* 0x00000001e5e5a824 */ /* 0x100fe200078e0a04 */
[C---:B------:R-:W-:Y:S01]  /*1a00*/  ISETP.GT.U32.AND P1, PT, R4.reuse, R227, PT ;  /* 0x000000e30400720c */ /* 0x040fe20003f24070 */
[----:B------:R-:W-:Y:S01]  /*1a10*/  IMAD R217, R4, R8, R217 ;  /* 0x0000000804d97224 */ /* 0x000fe200078e02d9 */
[----:B------:R-:W-:Y:S01]  /*1a20*/  ISETP.GE.AND P2, PT, R10, RZ, PT ;  /* 0x000000ff0a00720c */ /* 0x000fe20003f46270 */
[----:B------:R-:W-:Y:S01]  /*1a30*/  @!P0 IMAD.IADD R225, R225, 0x1, -R4 ;  /* 0x00000001e1e18824 */ /* 0x000fe200078e0a04 */
[----:B------:R-:W-:Y:S01]  /*1a40*/  LOP3.LUT R10, R7, 0x1c4, RZ, 0xfc, !PT ;  /* 0x000001c4070a7812 */ /* 0x000fe200078efcff */
[----:B------:R-:W-:-:S02]  /*1a50*/  IMAD.MOV R9, RZ, RZ, -R2 ;  /* 0x000000ffff097224 */ /* 0x000fc400078e0a02 */
[----:B------:R-:W-:Y:S01]  /*1a60*/  @!P3 IMAD.MOV R229, RZ, RZ, -R229 ;  /* 0x000000ffffe5b224 */ /* 0x000fe200078e0ae5 */
[C---:B------:R-:W-:Y:S01]  /*1a70*/  ISETP.GT.U32.AND P3, PT, R4.reuse, R221, PT ;  /* 0x000000dd0400720c */ /* 0x040fe20003f64070 */
[----:B------:R-:W-:Y:S01]  /*1a80*/  @!P4 IMAD.MOV R225, RZ, RZ, -R225 ;  /* 0x000000ffffe1c224 */ /* 0x000fe200078e0ae1 */
[C---:B------:R-:W-:Y:S01]  /*1a90*/  ISETP.GT.U32.AND P4, PT, R4.reuse, R217, PT ;  /* 0x000000d90400720c */ /* 0x040fe20003f84070 */
[----:B------:R-:W-:Y:S01]  /*1aa0*/  IMAD R223, R4, R9, R223 ;  /* 0x0000000904df7224 */ /* 0x000fe200078e02df */
[----:B------:R-:W-:Y:S01]  /*1ab0*/  LOP3.LUT R9, R7, 0x1c8, RZ, 0xfc, !PT ;  /* 0x000001c807097812 */ /* 0x000fe200078efcff */
[----:B------:R-:W-:Y:S01]  /*1ac0*/  IMAD.HI.U32 R2, R5, R219, RZ ;  /* 0x000000db05027227 */ /* 0x000fe200078e00ff */
[----:B------:R-:W-:Y:S02]  /*1ad0*/  IABS R213, R10 ;  /* 0x0000000a00d57213 */ /* 0x000fe40000000000 */
[----:B------:R-:W-:Y:S01]  /*1ae0*/  IABS R215, R9 ;  /* 0x0000000900d77213 */ /* 0x000fe20000000000 */
[----:B------:R-:W-:-:S02]  /*1af0*/  IMAD.MOV R2, RZ, RZ, -R2 ;  /* 0x000000ffff027224 */ /* 0x000fc400078e0a02 */
[----:B------:R-:W-:Y:S01]  /*1b00*/  @!P1 IMAD.IADD R227, R227, 0x1, -R4 ;  /* 0x00000001e3e39824 */ /* 0x000fe200078e0a04 */
[C---:B------:R-:W-:Y:S01]  /*1b10*/  ISETP.GT.U32.AND P1, PT, R4.reuse, R223, PT ;  /* 0x000000df0400720c */ /* 0x040fe20003f24070 */
[----:B------:R-:W-:Y:S02]  /*1b20*/  IMAD R219, R4, R2, R219 ;  /* 0x0000000204db7224 */ /* 0x000fe400078e02db */
[----:B------:R-:W-:-:S03]  /*1b30*/  IMAD.HI.U32 R2, R5, R215, RZ ;  /* 0x000000d705027227 */ /* 0x000fc600078e00ff */
[C---:B------:R-:W-:Y:S01]  /*1b40*/  ISETP.GT.U32.AND P0, PT, R4.reuse, R219, PT ;  /* 0x000000db0400720c */ /* 0x040fe20003f04070 */
[--C-:B------:R-:W-:Y:S02]  /*1b50*/  @!P3 IMAD.IADD R221, R221, 0x1, -R4.reuse ;  /* 0x00000001ddddb824 */ /* 0x100fe400078e0a04 */
[----:B------:R-:W-:Y:S02]  /*1b60*/  @!P4 IMAD.IADD R217, R217, 0x1, -R4 ;  /* 0x00000001d9d9c824 */ /* 0x000fe400078e0a04 */
[----:B------:R-:W-:Y:S01]  /*1b70*/  IMAD.MOV R2, RZ, RZ, -R2 ;  /* 0x000000ffff027224 */ /* 0x000fe200078e0a02 */
[C---:B------:R-:W-:Y:S01]  /*1b80*/  ISETP.GT.U32.AND P3, PT, R4.reuse, R221, PT ;  /* 0x000000dd0400720c */ /* 0x040fe20003f64070 */
[----:B------:R-:W-:Y:S01]  /*1b90*/  @!P1 IMAD.IADD R223, R223, 0x1, -R4 ;  /* 0x00000001dfdf9824 */ /* 0x000fe200078e0a04 */
[C---:B------:R-:W-:Y:S01]  /*1ba0*/  ISETP.GT.U32.AND P4, PT, R4.reuse, R217, PT ;  /* 0x000000d90400720c */ /* 0x040fe20003f84070 */
[C---:B------:R-:W-:Y:S02]  /*1bb0*/  IMAD R215, R4.reuse, R2, R215 ;  /* 0x0000000204d77224 */ /* 0x040fe400078e02d7 */
[----:B------:R-:W-:Y:S01]  /*1bc0*/  IMAD.HI.U32 R2, R5, R213, RZ ;  /* 0x000000d505027227 */ /* 0x000fe200078e00ff */
[----:B------:R-:W-:-:S03]  /*1bd0*/  ISETP.GT.U32.AND P1, PT, R4, R223, PT ;  /* 0x000000df0400720c */ /* 0x000fc60003f24070 */
[----:B------:R-:W-:Y:S02]  /*1be0*/  IMAD.MOV R2, RZ, RZ, -R2 ;  /* 0x000000ffff027224 */ /* 0x000fe400078e0a02 */
[----:B------:R-:W-:Y:S01]  /*1bf0*/  @!P5 IMAD.MOV R227, RZ, RZ, -R227 ;  /* 0x000000ffffe3d224 */ /* 0x000fe200078e0ae3 */
[----:B------:R-:W-:Y:S01]  /*1c00*/  ISETP.GE.AND P5, PT, R11, RZ, PT ;  /* 0x000000ff0b00720c */ /* 0x000fe20003fa6270 */
[--C-:B------:R-:W-:Y:S01]  /*1c10*/  @!P0 IMAD.IADD R219, R219, 0x1, -R4.reuse ;  /* 0x00000001dbdb8824 */ /* 0x100fe200078e0a04 */
[C---:B------:R-:W-:Y:S01]  /*1c20*/  LOP3.LUT R11, R7.reuse, 0x1c0, RZ, 0xfc, !PT ;  /* 0x000001c0070b7812 */ /* 0x040fe200078efcff */
[C---:B------:R-:W-:Y:S01]  /*1c30*/  IMAD R213, R4.reuse, R2, R213 ;  /* 0x0000000204d57224 */ /* 0x040fe200078e02d5 */
[----:B------:R-:W-:Y:S01]  /*1c40*/  LOP3.LUT R2, R7, 0x1bc, RZ, 0xfc, !PT ;  /* 0x000001bc07027812 */ /* 0x000fe200078efcff */
[--C-:B------:R-:W-:Y:S01]  /*1c50*/  @!P3 IMAD.IADD R221, R221, 0x1, -R4.reuse ;  /* 0x00000001ddddb824 */ /* 0x100fe200078e0a04 */
[----:B------:R-:W-:Y:S01]  /*1c60*/  IABS R211, R11 ;  /* 0x0000000b00d37213 */ /* 0x000fe20000000000 */
[--C-:B------:R-:W-:Y:S01]  /*1c70*/  @!P4 IMAD.IADD R217, R217, 0x1, -R4.reuse ;  /* 0x00000001d9d9c824 */ /* 0x100fe200078e0a04 */
[C---:B------:R-:W-:Y:S01]  /*1c80*/  ISETP.GT.U32.AND P0, PT, R4.reuse, R219, PT ;  /* 0x000000db0400720c */ /* 0x040fe20003f04070 */
[----:B------:R-:W-:Y:S01]  /*1c90*/  @!P1 IMAD.IADD R223, R223, 0x1, -R4 ;  /* 0x00000001dfdf9824 */ /* 0x000fe200078e0a04 */
[C---:B------:R-:W-:Y:S01]  /*1ca0*/  ISETP.GT.U32.AND P3, PT, R4.reuse, R215, PT ;  /* 0x000000d70400720c */ /* 0x040fe20003f64070 */
[----:B------:R-:W-:Y:S01]  /*1cb0*/  IMAD.HI.U32 R8, R5, R211, RZ ;  /* 0x000000d305087227 */ /* 0x000fe200078e00ff */
[----:B------:R-:W-:-:S02]  /*1cc0*/  ISETP.GT.U32.AND P4, PT, R4, R213, PT ;  /* 0x000000d50400720c */ /* 0x000fc40003f84070 */
[----:B------:R-:W-:Y:S01]  /*1cd0*/  ISETP.GE.AND P1, PT, R12, RZ, PT ;  /* 0x000000ff0c00720c */ /* 0x000fe20003f26270 */
[----:B------:R-:W-:Y:S01]  /*1ce0*/  IMAD.MOV R8, RZ, RZ, -R8 ;  /* 0x000000ffff087224 */ /* 0x000fe200078e0a08 */
[----:B------:R-:W-:Y:S01]  /*1cf0*/  IABS R209, R2 ;  /* 0x0000000200d17213 */ /* 0x000fe20000000000 */
[----:B------:R-:W-:Y:S01]  /*1d00*/  @!P6 IMAD.MOV R223, RZ, RZ, -R223 ;  /* 0x000000ffffdfe224 */ /* 0x000fe200078e0adf */
[----:B------:R-:W-:Y:S01]  /*1d10*/  ISETP.GE.AND P6, PT, R9, RZ, PT ;  /* 0x000000ff0900720c */ /* 0x000fe20003fc6270 */
[C---:B------:R-:W-:Y:S01]  /*1d20*/  IMAD R211, R4.reuse, R8, R211 ;  /* 0x0000000804d37224 */ /* 0x040fe200078e02d3 */
[----:B------:R-:W-:Y:S01]  /*1d30*/  LOP3.LUT R8, R7, 0x1b8, RZ, 0xfc, !PT ;  /* 0x000001b807087812 */ /* 0x000fe200078efcff */
[--C-:B------:R-:W-:Y:S01]  /*1d40*/  @!P0 IMAD.IADD R219, R219, 0x1, -R4.reuse ;  /* 0x00000001dbdb8824 */ /* 0x100fe200078e0a04 */
[----:B------:R-:W-:Y:S01]  /*1d50*/  LOP3.LUT R9, R7, 0x1b4, RZ, 0xfc, !PT ;  /* 0x000001b407097812 */ /* 0x000fe200078efcff */
[--C-:B------:R-:W-:Y:S01]  /*1d60*/  @!P3 IMAD.IADD R215, R215, 0x1, -R4.reuse ;  /* 0x00000001d7d7b824 */ /* 0x100fe200078e0a04 */
[----:B------:R-:W-:Y:S01]  /*1d70*/  IABS R207, R8 ;  /* 0x0000000800cf7213 */ /* 0x000fe20000000000 */
[----:B------:R-:W-:Y:S01]  /*1d80*/  @!P4 IMAD.IADD R213, R213, 0x1, -R4 ;  /* 0x00000001d5d5c824 */ /* 0x000fe200078e0a04 */
[----:B------:R-:W-:Y:S01]  /*1d90*/  IABS R205, R9 ;  /* 0x0000000900cd7213 */ /* 0x000fe20000000000 */
[----:B------:R-:W-:Y:S01]  /*1da0*/  @!P5 IMAD.MOV R219, RZ, RZ, -R219 ;  /* 0x000000ffffdbd224 */ /* 0x000fe200078e0adb */
[----:B------:R-:W-:Y:S01]  /*1db0*/  ISETP.GT.U32.AND P3, PT, R4, R215, PT ;  /* 0x000000d70400720c */ /* 0x000fe20003f64070 */
[----:B------:R-:W-:Y:S01]  /*1dc0*/  @!P1 IMAD.MOV R217, RZ, RZ, -R217 ;  /* 0x000000ffffd99224 */ /* 0x000fe200078e0ad9 */
[----:B------:R-:W-:Y:S01]  /*1dd0*/  ISETP.GE.AND P5, PT, R2, RZ, PT ;  /* 0x000000ff0200720c */ /* 0x000fe20003fa6270 */
[----:B------:R-:W-:Y:S01]  /*1de0*/  IMAD.HI.U32 R2, R5, R209, RZ ;  /* 0x000000d105027227 */ /* 0x000fe200078e00ff */
[----:B------:R-:W-:-:S02]  /*1df0*/  ISETP.GT.U32.AND P4, PT, R4, R213, PT ;  /* 0x000000d50400720c */ /* 0x000fc40003f84070 */
[----:B------:R-:W-:Y:S01]  /*1e00*/  ISETP.GE.AND P1, PT, R8, RZ, PT ;  /* 0x000000ff0800720c */ /* 0x000fe20003f26270 */
[----:B------:R-:W-:Y:S01]  /*1e10*/  IMAD.HI.U32 R8, R5, R207, RZ ;  /* 0x000000cf05087227 */ /* 0x000fe200078e00ff */
[----:B------:R-:W-:Y:S02]  /*1e20*/  ISETP.GE.AND P0, PT, R11, RZ, PT ;  /* 0x000000ff0b00720c */ /* 0x000fe40003f06270 */
[C---:B------:R-:W-:Y:S01]  /*1e30*/  LOP3.LUT R11, R7.reuse, 0x1ac, RZ, 0xfc, !PT ;  /* 0x000001ac070b7812 */ /* 0x040fe200078efcff */
[----:B------:R-:W-:Y:S01]  /*1e40*/  IMAD.MOV R2, RZ, RZ, -R2 ;  /* 0x000000ffff027224 */ /* 0x000fe200078e0a02 */
[----:B------:R-:W-:Y:S01]  /*1e50*/  LOP3.LUT R12, R7, 0x1a8, RZ, 0xfc, !PT ;  /* 0x000001a8070c7812 */ /* 0x000fe200078efcff */
[----:B------:R-:W-:Y:S01]  /*1e60*/  IMAD.MOV R8, RZ, RZ, -R8 ;  /* 0x000000ffff087224 */ /* 0x000fe200078e0a08 */
[----:B------:R-:W-:Y:S01]  /*1e70*/  IABS R201, R11 ;  /* 0x0000000b00c97213 */ /* 0x000fe20000000000 */
[C---:B------:R-:W-:Y:S01]  /*1e80*/  IMAD R209, R4.reuse, R2, R209 ;  /* 0x0000000204d17224 */ /* 0x040fe200078e02d1 */
[----:B------:R-:W-:Y:S01]  /*1e90*/  IABS R199, R12 ;  /* 0x0000000c00c77213 */ /* 0x000fe20000000000 */
[----:B------:R-:W-:Y:S01]  /*1ea0*/  @!P3 IMAD.IADD R215, R215, 0x1, -R4 ;  /* 0x00000001d7d7b824 */ /* 0x000fe200078e0a04 */
[C---:B------:R-:W-:Y:S01]  /*1eb0*/  ISETP.GT.U32.AND P3, PT, R4.reuse, R211, PT ;  /* 0x000000d30400720c */ /* 0x040fe20003f64070 */
[----:B------:R-:W-:-:S02]  /*1ec0*/  IMAD R207, R4, R8, R207 ;  /* 0x0000000804cf7224 */ /* 0x000fc400078e02cf */
[----:B------:R-:W-:Y:S01]  /*1ed0*/  @!P4 IMAD.IADD R213, R213, 0x1, -R4 ;  /* 0x00000001d5d5c824 */ /* 0x000fe200078e0a04 */
[C---:B------:R-:W-:Y:S01]  /*1ee0*/  ISETP.GT.U32.AND P4, PT, R4.reuse, R209, PT ;  /* 0x000000d10400720c */ /* 0x040fe20003f84070 */
[----:B------:R-:W-:Y:S01]  /*1ef0*/  @!P6 IMAD.MOV R215, RZ, RZ, -R215 ;  /* 0x000000ffffd7e224 */ /* 0x000fe200078e0ad7 */
[----:B------:R-:W-:Y:S01]  /*1f00*/  ISETP.GT.U32.AND P6, PT, R4, R207, PT ;  /* 0x000000cf0400720c */ /* 0x000fe20003fc4070 */
[----:B------:R-:W-:Y:S01]  /*1f10*/  @!P2 IMAD.MOV R221, RZ, RZ, -R221 ;  /* 0x000000ffffdda224 */ /* 0x000fe200078e0add */
[----:B------:R-:W-:Y:S01]  /*1f20*/  ISETP.GE.AND P2, PT, R10, RZ, PT ;  /* 0x000000ff0a00720c */ /* 0x000fe20003f46270 */
[----:B------:R-:W-:Y:S01]  /*1f30*/  IMAD.HI.U32 R2, R5, R205, RZ ;  /* 0x000000cd05027227 */ /* 0x000fe200078e00ff */
[----:B------:R-:W-:-:S03]  /*1f40*/  LOP3.LUT R10, R7, 0x1b0, RZ, 0xfc, !PT ;  /* 0x000001b0070a7812 */ /* 0x000fc600078efcff */
[----:B------:R-:W-:Y:S01]  /*1f50*/  @!P3 IMAD.IADD R211, R211, 0x1, -R4 ;  /* 0x00000001d3d3b824 */ /* 0x000fe200078e0a04 */
[----:B------:R-:W-:Y:S01]  /*1f60*/  IABS R203, R10 ;  /* 0x0000000a00cb7213 */ /* 0x000fe20000000000 */
[----:B------:R-:W-:Y:S02]  /*1f70*/  IMAD.MOV R2, RZ, RZ, -R2 ;  /* 0x000000ffff027224 */ /* 0x000fe400078e0a02 */
[--C-:B------:R-:W-:Y:S01]  /*1f80*/  @!P4 IMAD.IADD R209, R209, 0x1, -R4.reuse ;  /* 0x00000001d1d1c824 */ /* 0x100fe200078e0a04 */
[C---:B------:R-:W-:Y:S01]  /*1f90*/  ISETP.GT.U32.AND P3, PT, R4.reuse, R211, PT ;  /* 0x000000d30400720c */ /* 0x040fe20003f64070 */
[----:B------:R-:W-:Y:S02]  /*1fa0*/  @!P6 IMAD.IADD R207, R207, 0x1, -R4 ;  /* 0x00000001cfcfe824 */ /* 0x000fe400078e0a04 */
[----:B------:R-:W-:Y:S01]  /*1fb0*/  IMAD.HI.U32 R8, R5, R203, RZ ;  /* 0x000000cb05087227 */ /* 0x000fe200078e00ff */
[C---:B------:R-:W-:Y:S02]  /*1fc0*/  ISETP.GT.U32.AND P4, PT, R4.reuse, R209, PT ;  /* 0x000000d10400720c */ /* 0x040fe40003f84070 */
[----:B------:R-:W-:Y:S01]  /*1fd0*/  ISETP.GT.U32.AND P6, PT, R4, R207, PT ;  /* 0x000000cf0400720c */ /* 0x000fe20003fc4070 */
[----:B------:R-:W-:-:S02]  /*1fe0*/  IMAD.MOV R8, RZ, RZ, -R8 ;  /* 0x000000ffff087224 */ /* 0x000fc400078e0a08 */
[C---:B------:R-:W-:Y:S02]  /*1ff0*/  IMAD R205, R4.reuse, R2, R205 ;  /* 0x0000000204cd7224 */ /* 0x040fe400078e02cd */
[----:B------:R-:W-:Y:S02]  /*2000*/  IMAD R203, R4, R8, R203 ;  /* 0x0000000804cb7224 */ /* 0x000fe400078e02cb */
[----:B------:R-:W-:-:S04]  /*2010*/  IMAD.HI.U32 R2, R5, R201, RZ ;  /* 0x000000c905027227 */ /* 0x000fc800078e00ff */
[--C-:B------:R-:W-:Y:S01]  /*2020*/  @!P4 IMAD.IADD R209, R209, 0x1, -R4.reuse ;  /* 0x00000001d1d1c824 */ /* 0x100fe200078e0a04 */
[C---:B------:R-:W-:Y:S01]  /*2030*/  ISETP.GT.U32.AND P4, PT, R4.reuse, R205, PT ;  /* 0x000000cd0400720c */ /* 0x040fe20003f84070 */
[----:B------:R-:W-:Y:S01]  /*2040*/  @!P2 IMAD.MOV R213, RZ, RZ, -R213 ;  /* 0x000000ffffd5a224 */ /* 0x000fe200078e0ad5 */
[----:B------:R-:W-:Y:S01]  /*2050*/  ISETP.GE.AND P2, PT, R9, RZ, PT ;  /* 0x000000ff0900720c */ /* 0x000fe20003f46270 */
[----:B------:R-:W-:Y:S01]  /*2060*/  @!P6 IMAD.IADD R207, R207, 0x1, -R4 ;  /* 0x00000001cfcfe824 */ /* 0x000fe200078e0a04 */
[----:B------:R-:W-:Y:S01]  /*2070*/  ISETP.GT.U32.AND P6, PT, R4, R203, PT ;  /* 0x000000cb0400720c */ /* 0x000fe20003fc4070 */
[----:B------:R-:W-:Y:S02]  /*2080*/  IMAD.MOV R9, RZ, RZ, -R2 ;  /* 0x000000ffff097224 */ /* 0x000fe400078e0a02 */
[----:B------:R-:W-:-:S04]  /*2090*/  IMAD.HI.U32 R2, R5, R199, RZ ;  /* 0x000000c705027227 */ /* 0x000fc800078e00ff */
[----:B------:R-:W-:Y:S01]  /*20a0*/  @!P3 IMAD.IADD R211, R211, 0x1, -R4 ;  /* 0x00000001d3d3b824 */ /* 0x000fe200078e0a04 */
[----:B------:R-:W-:Y:S01]  /*20b0*/  ISETP.GE.AND P3, PT, R10, RZ, PT ;  /* 0x000000ff0a00720c */ /* 0x000fe20003f66270 */
[C---:B------:R-:W-:Y:S02]  /*20c0*/  IMAD R201, R4.reuse, R9, R201 ;  /* 0x0000000904c97224 */ /* 0x040fe400078e02c9 */
[----:B------:R-:W-:Y:S02]  /*20d0*/  IMAD.MOV R10, RZ, RZ, -R2 ;  /* 0x000000ffff0a7224 */ /* 0x000fe400078e0a02 */
[--C-:B------:R-:W-:Y:S01]  /*20e0*/  @!P4 IMAD.IADD R205, R205, 0x1, -R4.reuse ;  /* 0x00000001cdcdc824 */ /* 0x100fe200078e0a04 */
[C---:B------:R-:W-:Y:S01]  /*20f0*/  ISETP.GT.U32.AND P4, PT, R4.reuse, R201, PT ;  /* 0x000000c90400720c */ /* 0x040fe20003f84070 */
[----:B------:R-:W-:Y:S01]  /*2100*/  IMAD R199, R4, R10, R199 ;  /* 0x0000000a04c77224 */ /* 0x000fe200078e02c7 */
[----:B------:R-:W-:Y:S01]  /*2110*/  LOP3.LUT R10, R7, 0x194, RZ, 0xfc, !PT ;  /* 0x00000194070a7812 */ /* 0x000fe200078efcff */
[----:B------:R-:W-:-:S02]  /*2120*/  @!P6 IMAD.IADD R203, R203, 0x1, -R4 ;  /* 0x00000001cbcbe824 */ /* 0x000fc400078e0a04 */
[C---:B------:R-:W-:Y:S01]  /*2130*/  IMAD.HI.U32 R8, R5.reuse, R197, RZ ;  /* 0x000000c505087227 */ /* 0x040fe200078e00ff */
[----:B------:R-:W-:Y:S02]  /*2140*/  ISETP.GT.U32.AND P6, PT, R4, R199, PT ;  /* 0x000000c70400720c */ /* 0x000fe40003fc4070 */
[----:B------:R-:W-:Y:S01]  /*2150*/  IABS R189, R10 ;  /* 0x0000000a00bd7213 */ /* 0x000fe20000000000 */
[----:B------:R-:W-:Y:S02]  /*2160*/  IMAD.MOV R8, RZ, RZ, -R8 ;  /* 0x000000ffff087224 */ /* 0x000fe400078e0a08 */
[----:B------:R-:W-:-:S04]  /*2170*/  IMAD.HI.U32 R2, R5, R193, RZ ;  /* 0x000000c105027227 */ /* 0x000fc800078e00ff */
[--C-:B------:R-:W-:Y:S01]  /*2180*/  @!P4 IMAD.IADD R201, R201, 0x1, -R4.reuse ;  /* 0x00000001c9c9c824 */ /* 0x100fe200078e0a04 */
[C---:B------:R-:W-:Y:S01]  /*2190*/  ISETP.GT.U32.AND P4, PT, R4.reuse, R203, PT ;  /* 0x000000cb0400720c */ /* 0x040fe20003f84070 */
[C---:B------:R-:W-:Y:S02]  /*21a0*/  IMAD R197, R4.reuse, R8, R197 ;  /* 0x0000000804c57224 */ /* 0x040fe400078e02c5 */
[----:B------:R-:W-:Y:S01]  /*21b0*/  @!P6 IMAD.IADD R199, R199, 0x1, -R4 ;  /* 0x00000001c7c7e824 */ /* 0x000fe200078e0a04 */
[----:B------:R-:W-:Y:S01]  /*21c0*/  ISETP.GT.U32.AND P6, PT, R4, R201, PT ;  /* 0x000000c90400720c */ /* 0x000fe20003fc4070 */
[----:B------:R-:W-:-:S04]  /*21d0*/  IMAD.HI.U32 R9, R5, R195, RZ ;  /* 0x000000c305097227 */ /* 0x000fc800078e00ff */
[----:B------:R-:W-:Y:S02]  /*21e0*/  IMAD.MOV R2, RZ, RZ, -R2 ;  /* 0x000000ffff027224 */ /* 0x000fe400078e0a02 */
[----:B------:R-:W-:Y:S01]  /*21f0*/  @!P0 IMAD.MOV R211, RZ, RZ, -R211 ;  /* 0x000000ffffd38224 */ /* 0x000fe200078e0ad3 */
[C---:B------:R-:W-:Y:S01]  /*2200*/  ISETP.GT.U32.AND P0, PT, R4.reuse, R205, PT ;  /* 0x000000cd0400720c */ /* 0x040fe20003f04070 */
[----:B------:R-:W-:Y:S01]  /*2210*/  @!P5 IMAD.MOV R209, RZ, RZ, -R209 ;  /* 0x000000ffffd1d224 */ /* 0x000fe200078e0ad1 */
[C---:B------:R-:W-:Y:S01]  /*2220*/  ISETP.GT.U32.AND P5, PT, R4.reuse, R199, PT ;  /* 0x000000c70400720c */ /* 0x040fe20003fa4070 */
[----:B------:R-:W-:Y:S01]  /*2230*/  @!P1 IMAD.MOV R207, RZ, RZ, -R207 ;  /* 0x000000ffffcf9224 */ /* 0x000fe200078e0acf */
[C---:B------:R-:W-:Y:S01]  /*2240*/  ISETP.GT.U32.AND P1, PT, R4.reuse, R197, PT ;  /* 0x000000c50400720c */ /* 0x040fe20003f24070 */
[----:B------:R-:W-:Y:S02]  /*2250*/  IMAD.MOV R9, RZ, RZ, -R9 ;  /* 0x000000ffff097224 */ /* 0x000fe400078e0a09 */
[----:B------:R-:W-:-:S02]  /*2260*/  IMAD R193, R4, R2, R193 ;  /* 0x0000000204c17224 */ /* 0x000fc400078e02c1 */
[C---:B------:R-:W-:Y:S01]  /*2270*/  IMAD R195, R4.reuse, R9, R195 ;  /* 0x0000000904c37224 */ /* 0x040fe200078e02c3 */
[----:B------:R-:W-:Y:S01]  /*2280*/  LOP3.LUT R9, R7, 0x198, RZ, 0xfc, !PT ;  /* 0x0000019807097812 */ /* 0x000fe200078efcff */
[----:B------:R-:W-:Y:S01]  /*2290*/  @!P6 IMAD.IADD R201, R201, 0x1, -R4 ;  /* 0x00000001c9c9e824 */ /* 0x000fe200078e0a04 */
[----:B------:R-:W-:Y:S01]  /*22a0*/  ISETP.GT.U32.AND P6, PT, R4, R193, PT ;  /* 0x000000c10400720c */ /* 0x000fe20003fc4070 */
[----:B------:R-:W-:Y:S01]  /*22b0*/  IMAD.HI.U32 R8, R5, R189, RZ ;  /* 0x000000bd05087227 */ /* 0x000fe200078e00ff */
[----:B------:R-:W-:-:S03]  /*22c0*/  IABS R191, R9 ;  /* 0x0000000900bf7213 */ /* 0x000fc60000000000 */
[--C-:B------:R-:W-:Y:S01]  /*22d0*/  @!P0 IMAD.IADD R205, R205, 0x1, -R4.reuse ;  /* 0x00000001cdcd8824 */ /* 0x100fe200078e0a04 */
[----:B------:R-:W-:Y:S01]  /*22e0*/  ISETP.GT.U32.AND P0, PT, R4, R195, PT ;  /* 0x000000c30400720c */ /* 0x000fe20003f04070 */
[--C-:B------:R-:W-:Y:S01]  /*22f0*/  @!P4 IMAD.IADD R203, R203, 0x1, -R4.reuse ;  /* 0x00000001cbcbc824 */ /* 0x100fe200078e0a04 */
[----:B------:R-:W-:Y:S01]  /*2300*/  ISETP.GE.AND P4, PT, R11, RZ, PT ;  /* 0x000000ff0b00720c */ /* 0x000fe20003f86270 */
[--C-:B------:R-:W-:Y:S01]  /*2310*/  @!P5 IMAD.IADD R199, R199, 0x1, -R4.reuse ;  /* 0x00000001c7c7d824 */ /* 0x100fe200078e0a04 */
[----:B------:R-:W-:Y:S01]  /*2320*/  ISETP.GE.AND P5, PT, R12, RZ, PT ;  /* 0x000000ff0c00720c */ /* 0x000fe20003fa6270 */
[----:B------:R-:W-:Y:S01]  /*2330*/  @!P1 IMAD.IADD R197, R197, 0x1, -R4 ;  /* 0x00000001c5c59824 */ /* 0x000fe200078e0a04 */
[----:B------:R-:W-:Y:S01]  /*2340*/  LOP3.LUT R11, R7, 0x18c, RZ, 0xfc, !PT ;  /* 0x0000018c070b7812 */ /* 0x000fe200078efcff */
[----:B------:R-:W-:Y:S01]  /*2350*/  IMAD.HI.U32 R2, R5, R191, RZ ;  /* 0x000000bf05027227 */ /* 0x000fe200078e00ff */
[----:B------:R-:W-:Y:S02]  /*2360*/  ISETP.GE.AND P1, PT, R13, RZ, PT ;  /* 0x000000ff0d00720c */ /* 0x000fe40003f26270 */
[----:B------:R-:W-:Y:S01]  /*2370*/  IABS R185, R11 ;  /* 0x0000000b00b97213 */ /* 0x000fe20000000000 */
[----:B------:R-:W-:Y:S01]  /*2380*/  IMAD.MOV R8, RZ, RZ, -R8 ;  /* 0x000000ffff087224 */ /* 0x000fe200078e0a08 */
[C---:B------:R-:W-:Y:S01]  /*2390*/  LOP3.LUT R12, R7.reuse, 0x170, RZ, 0xfc, !PT ;  /* 0x00000170070c7812 */ /* 0x040fe200078efcff */
[----:B------:R-:W-:Y:S01]  /*23a0*/  @!P2 IMAD.MOV R205, RZ, RZ, -R205 ;  /* 0x000000ffffcda224 */ /* 0x000fe200078e0acd */
[C---:B------:R-:W-:Y:S01]  /*23b0*/  ISETP.GT.U32.AND P2, PT, R4.reuse, R197, PT ;  /* 0x000000c50400720c */ /* 0x040fe20003f44070 */
[----:B------:R-:W-:Y:S01]  /*23c0*/  IMAD.MOV R2, RZ, RZ, -R2 ;  /* 0x000000ffff027224 */ /* 0x000fe200078e0a02 */
[----:B------:R-:W-:Y:S01]  /*23d0*/  IABS R171, R12 ;  /* 0x0000000c00ab7213 */ /* 0x000fe20000000000 */
[C---:B------:R-:W-:Y:S01]  /*23e0*/  IMAD R189, R4.reuse, R8, R189 ;  /* 0x0000000804bd7224 */ /* 0x040fe200078e02bd */
[----:B------:R-:W-:Y:S01]  /*23f0*/  LOP3.LUT R8, R7, 0x190, RZ, 0xfc, !PT ;  /* 0x0000019007087812 */ /* 0x000fe200078efcff */
[----:B------:R-:W-:Y:S01]  /*2400*/  @!P6 IMAD.IADD R193, R193, 0x1, -R4 ;  /* 0x00000001c1c1e824 */ /* 0x000fe200078e0a04 */
[----:B------:R-:W-:Y:S01]  /*2410*/  LOP3.LUT R13, R7, 0x148, RZ, 0xfc, !PT ;  /* 0x00000148070d7812 */ /* 0x000fe200078efcff */
[C---:B------:R-:W-:Y:S01]  /*2420*/  IMAD R191, R4.reuse, R2, R191 ;  /* 0x0000000204bf7224 */ /* 0x040fe200078e02bf */
[----:B------:R-:W-:Y:S01]  /*2430*/  IABS R187, R8 ;  /* 0x0000000800bb7213 */ /* 0x000fe20000000000 */
[----:B------:R-:W-:Y:S01]  /*2440*/  @!P4 IMAD.MOV R201, RZ, RZ, -R201 ;  /* 0x000000ffffc9c224 */ /* 0x000fe200078e0ac9 */
[C---:B------:R-:W-:Y:S01]  /*2450*/  ISETP.GT.U32.AND P6, PT, R4.reuse, R193, PT ;  /* 0x000000c10400720c */ /* 0x040fe20003fc4070 */
[----:B------:R-:W-:Y:S01]  /*2460*/  @!P5 IMAD.MOV R199, RZ, RZ, -R199 ;  /* 0x000000ffffc7d224 */ /* 0x000fe200078e0ac7 */
[----:B------:R-:W-:Y:S01]  /*2470*/  ISETP.GT.U32.AND P4, PT, R4, R191, PT ;  /* 0x000000bf0400720c */ /* 0x000fe20003f84070 */
[----:B------:R-:W-:Y:S01]  /*2480*/  IMAD.HI.U32 R2, R5, R187, RZ ;  /* 0x000000bb05027227 */ /* 0x000fe200078e00ff */
[----:B------:R-:W-:-:S02]  /*2490*/  ISETP.GE.AND P5, PT, R15, RZ, PT ;  /* 0x000000ff0f00720c */ /* 0x000fc40003fa6270 */
[----:B------:R-:W-:Y:S01]  /*24a0*/  IABS R151, R13 ;  /* 0x0000000d00977213 */ /* 0x000fe20000000000 */
[--C-:B------:R-:W-:Y:S01]  /*24b0*/  @!P2 IMAD.IADD R197, R197, 0x1, -R4.reuse ;  /* 0x00000001c5c5a824 */ /* 0x100fe200078e0a04 */
[----:B------:R-:W-:Y:S01]  /*24c0*/  ISETP.GT.U32.AND P2, PT, R4, R189, PT ;  /* 0x000000bd0400720c */ /* 0x000fe20003f44070 */
[----:B------:R-:W-:Y:S01]  /*24d0*/  @!P0 IMAD.IADD R195, R195, 0x1, -R4 ;  /* 0x00000001c3c38824 */ /* 0x000fe200078e0a04 */
[----:B------:R-:W-:Y:S01]  /*24e0*/  ISETP.GE.AND P0, PT, R14, RZ, PT ;  /* 0x000000ff0e00720c */ /* 0x000fe20003f06270 */
[----:B------:R-:W-:Y:S01]  /*24f0*/  IMAD.MOV R2, RZ, RZ, -R2 ;  /* 0x000000ffff027224 */ /* 0x000fe200078e0a02 */
[----:B------:R-:W-:Y:S01]  /*2500*/  LOP3.LUT R14, R7, 0xf0, RZ, 0xfc, !PT ;  /* 0x000000f0070e7812 */ /* 0x000fe200078efcff */
[----:B------:R-:W-:Y:S01]  /*2510*/  @!P3 IMAD.MOV R203, RZ, RZ, -R203 ;  /* 0x000000ffffcbb224 */ /* 0x000fe200078e0acb */
[----:B------:R-:W-:Y:S01]  /*2520*/  ISETP.GT.U32.AND P3, PT, R4, R195, PT ;  /* 0x000000c30400720c */ /* 0x000fe20003f64070 */
[--C-:B------:R-:W-:Y:S01]  /*2530*/  @!P6 IMAD.IADD R193, R193, 0x1, -R4.reuse ;  /* 0x00000001c1c1e824 */ /* 0x100fe200078e0a04 */
[----:B------:R-:W-:Y:S01]  /*2540*/  ISETP.GE.AND P6, PT, R10, RZ, PT ;  /* 0x000000ff0a00720c */ /* 0x000fe20003fc6270 */
[----:B------:R-:W-:Y:S01]  /*2550*/  IMAD R187, R4, R2, R187 ;  /* 0x0000000204bb7224 */ /* 0x000fe200078e02bb */
[----:B------:R-:W-:Y:S01]  /*2560*/  LOP3.LUT R2, R7, 0x188, RZ, 0xfc, !PT ;  /* 0x0000018807027812 */ /* 0x000fe200078efcff */
[--C-:B------:R-:W-:Y:S01]  /*2570*/  @!P4 IMAD.IADD R191, R191, 0x1, -R4.reuse ;  /* 0x00000001bfbfc824 */ /* 0x100fe200078e0a04 */
[----:B------:R-:W-:Y:S01]  /*2580*/  ISETP.GE.AND P4, PT, R8, RZ, PT ;  /* 0x000000ff0800720c */ /* 0x000fe20003f86270 */
[----:B------:R-:W-:Y:S01]  /*2590*/  @!P5 IMAD.MOV R193, RZ, RZ, -R193 ;  /* 0x000000ffffc1d224 */ /* 0x000fe200078e0ac1 */
[C---:B------:R-:W-:Y:S01]  /*25a0*/  ISETP.GT.U32.AND P5, PT, R4.reuse, R187, PT ;  /* 0x000000bb0400720c */ /* 0x040fe20003fa4070 */
[----:B------:R-:W-:Y:S01]  /*25b0*/  @!P2 IMAD.IADD R189, R189, 0x1, -R4 ;  /* 0x00000001bdbda824 */ /* 0x000fe200078e0a04 */
[----:B------:R-:W-:Y:S01]  /*25c0*/  ISETP.GT.U32.AND P2, PT, R4, R191, PT ;  /* 0x000000bf0400720c */ /* 0x000fe20003f44070 */
[----:B------:R-:W-:Y:S01]  /*25d0*/  IMAD.HI.U32 R8, R5, R185, RZ ;  /* 0x000000b905087227 */ /* 0x000fe200078e00ff */
[----:B------:R-:W-:-:S02]  /*25e0*/  IABS R183, R2 ;  /* 0x0000000200b77213 */ /* 0x000fc40000000000 */
[----:B------:R-:W-:Y:S01]  /*25f0*/  LOP3.LUT R10, R7, 0x180, RZ, 0xfc, !PT ;  /* 0x00000180070a7812 */ /* 0x000fe200078efcff */
[----:B------:R-:W-:Y:S01]  /*2600*/  @!P3 IMAD.IADD R195, R195, 0x1, -R4 ;  /* 0x00000001c3c3b824 */ /* 0x000fe200078e0a04 */
[----:B------:R-:W-:Y:S01]  /*2610*/  ISETP.GE.AND P3, PT, R9, RZ, PT ;  /* 0x000000ff0900720c */ /* 0x000fe20003f66270 */
[----:B------:R-:W-:Y:S01]  /*2620*/  IMAD.MOV R8, RZ, RZ, -R8 ;  /* 0x000000ffff087224 */ /* 0x000fe200078e0a08 */
[----:B------:R-:W-:Y:S01]  /*2630*/  IABS R179, R10 ;  /* 0x0000000a00b37213 */ /* 0x000fe20000000000 */
[----:B------:R-:W-:Y:S01]  /*2640*/  @!P0 IMAD.MOV R195, RZ, RZ, -R195 ;  /* 0x000000ffffc38224 */ /* 0x000fe200078e0ac3 */
[----:B------:R-:W-:Y:S01]  /*2650*/  ISETP.GT.U32.AND P0, PT, R4, R189, PT ;  /* 0x000000bd0400720c */ /* 0x000fe20003f04070 */
[--C-:B------:R-:W-:Y:S01]  /*2660*/  @!P5 IMAD.IADD R187, R187, 0x1, -R4.reuse ;  /* 0x00000001bbbbd824 */ /* 0x100fe200078e0a04 */
[----:B------:R-:W-:Y:S01]  /*2670*/  IABS R105, R14 ;  /* 0x0000000e00697213 */ /* 0x000fe20000000000 */
[----:B------:R-:W-:Y:S01]  /*2680*/  @!P2 IMAD.IADD R191, R191, 0x1, -R4 ;  /* 0x00000001bfbfa824 */ /* 0x000fe200078e0a04 */
[----:B------:R-:W-:Y:S01]  /*2690*/  ISETP.GE.AND P2, PT, R2, RZ, PT ;  /* 0x000000ff0200720c */ /* 0x000fe20003f46270 */
[----:B------:R-:W-:Y:S01]  /*26a0*/  IMAD.HI.U32 R2, R5, R183, RZ ;  /* 0x000000b705027227 */ /* 0x000fe200078e00ff */
[----:B------:R-:W-:-:S03]  /*26b0*/  ISETP.GT.U32.AND P5, PT, R4, R187, PT ;  /* 0x000000bb0400720c */ /* 0x000fc60003fa4070 */
[C---:B------:R-:W-:Y:S01]  /*26c0*/  IMAD R185, R4.reuse, R8, R185 ;  /* 0x0000000804b97224 */ /* 0x040fe200078e02b9 */
[----:B------:R-:W-:Y:S01]  /*26d0*/  LOP3.LUT R8, R7, 0x184, RZ, 0xfc, !PT ;  /* 0x0000018407087812 */ /* 0x000fe200078efcff */
[----:B------:R-:W-:Y:S02]  /*26e0*/  IMAD.MOV R2, RZ, RZ, -R2 ;  /* 0x000000ffff027224 */ /* 0x000fe400078e0a02 */
[----:B------:R-:W-:Y:S01]  /*26f0*/  @!P0 IMAD.IADD R189, R189, 0x1, -R4 ;  /* 0x00000001bdbd8824 */ /* 0x000fe200078e0a04 */
[C---:B------:R-:W-:Y:S01]  /*2700*/  ISETP.GT.U32.AND P0, PT, R4.reuse, R185, PT ;  /* 0x000000b90400720c */ /* 0x040fe20003f04070 */
[----:B------:R-:W-:Y:S01]  /*2710*/  IMAD R183, R4, R2, R183 ;  /* 0x0000000204b77224 */ /* 0x000fe200078e02b7 */
[----:B------:R-:W-:Y:S01]  /*2720*/  IABS R181, R8 ;  /* 0x0000000800b57213 */ /* 0x000fe20000000000 */
[----:B------:R-:W-:-:S04]  /*2730*/  IMAD.HI.U32 R9, R5, R179, RZ ;  /* 0x000000b305097227 */ /* 0x000fc800078e00ff */
[--C-:B------:R-:W-:Y:S01]  /*2740*/  @!P5 IMAD.IADD R187, R187, 0x1, -R4.reuse ;  /* 0x00000001bbbbd824 */ /* 0x100fe200078e0a04 */
[----:B------:R-:W-:Y:S01]  /*2750*/  ISETP.GT.U32.AND P5, PT, R4, R183, PT ;  /* 0x000000b70400720c */ /* 0x000fe20003fa4070 */
[----:B------:R-:W-:Y:S02]  /*2760*/  IMAD.MOV R9, RZ, RZ, -R9 ;  /* 0x000000ffff097224 */ /* 0x000fe400078e0a09 */
[----:B------:R-:W-:Y:S01]  /*2770*/  @!P3 IMAD.MOV R191, RZ, RZ, -R191 ;  /* 0x000000ffffbfb224 */ /* 0x000fe200078e0abf */
[----:B------:R-:W-:Y:S01]  /*2780*/  ISETP.GE.AND P3, PT, R8, RZ, PT ;  /* 0x000000ff0800720c */ /* 0x000fe20003f66270 */
[----:B------:R-:W-:Y:S02]  /*2790*/  @!P0 IMAD.IADD R185, R185, 0x1, -R4 ;  /* 0x00000001b9b98824 */ /* 0x000fe400078e0a04 */
[C---:B------:R-:W-:Y:S02]  /*27a0*/  IMAD R179, R4.reuse, R9, R179 ;  /* 0x0000000904b37224 */ /* 0x040fe400078e02b3 */
[----:B------:R-:W-:Y:S01]  /*27b0*/  IMAD.HI.U32 R8, R5, R181, RZ ;  /* 0x000000b505087227 */ /* 0x000fe200078e00ff */
[----:B------:R-:W-:-:S03]  /*27c0*/  ISETP.GT.U32.AND P0, PT, R4, R185, PT ;  /* 0x000000b90400720c */ /* 0x000fc60003f04070 */
[----:B------:R-:W-:Y:S01]  /*27d0*/  @!P5 IMAD.IADD R183, R183, 0x1, -R4 ;  /* 0x00000001b7b7d824 */ /* 0x000fe200078e0a04 */
[C---:B------:R-:W-:Y:S01]  /*27e0*/  ISETP.GT.U32.AND P5, PT, R4.reuse, R179, PT ;  /* 0x000000b30400720c */ /* 0x040fe20003fa4070 */
[----:B------:R-:W-:Y:S01]  /*27f0*/  @!P1 IMAD.MOV R197, RZ, RZ, -R197 ;  /* 0x000000ffffc59224 */ /* 0x000fe200078e0ac5 */
[----:B------:R-:W-:Y:S01]  /*2800*/  ISETP.GE.AND P1, PT, R11, RZ, PT ;  /* 0x000000ff0b00720c */ /* 0x000fe20003f26270 */
[----:B------:R-:W-:Y:S01]  /*2810*/  IMAD.MOV R8, RZ, RZ, -R8 ;  /* 0x000000ffff087224 */ /* 0x000fe200078e0a08 */
[C---:B------:R-:W-:Y:S01]  /*2820*/  LOP3.LUT R11, R7.reuse, 0x174, RZ, 0xfc, !PT ;  /* 0x00000174070b7812 */ /* 0x040fe200078efcff */
[----:B------:R-:W-:Y:S01]  /*2830*/  @!P4 IMAD.MOV R187, RZ, RZ, -R187 ;  /* 0x000000ffffbbc224 */ /* 0x000fe200078e0abb */
[C---:B------:R-:W-:Y:S01]  /*2840*/  ISETP.GT.U32.AND P4, PT, R4.reuse, R183, PT ;  /* 0x000000b70400720c */ /* 0x040fe20003f84070 */
[----:B------:R-:W-:Y:S01]  /*2850*/  IMAD R181, R4, R8, R181 ;  /* 0x0000000804b57224 */ /* 0x000fe200078e02b5 */
[----:B------:R-:W-:Y:S01]  /*2860*/  LOP3.LUT R8, R7, 0x17c, RZ, 0xfc, !PT ;  /* 0x0000017c07087812 */ /* 0x000fe200078efcff */
[--C-:B------:R-:W-:Y:S01]  /*2870*/  @!P0 IMAD.IADD R185, R185, 0x1, -R4.reuse ;  /* 0x00000001b9b98824 */ /* 0x100fe200078e0a04 */
[----:B------:R-:W-:Y:S01]  /*2880*/  IABS R173, R11 ;  /* 0x0000000b00ad7213 */ /* 0x000fe20000000000 */
[----:B------:R-:W-:Y:S01]  /*2890*/  @!P6 IMAD.MOV R189, RZ, RZ, -R189 ;  /* 0x000000ffffbde224 */ /* 0x000fe200078e0abd */
[----:B------:R-:W-:Y:S01]  /*28a0*/  IABS R177, R8 ;  /* 0x0000000800b17213 */ /* 0x000fe20000000000 */
[----:B------:R-:W-:Y:S01]  /*28b0*/  @!P5 IMAD.IADD R179, R179, 0x1, -R4 ;  /* 0x00000001b3b3d824 */ /* 0x000fe200078e0a04 */
[----:B------:R-:W-:Y:S01]  /*28c0*/  ISETP.GE.AND P6, PT, R10, RZ, PT ;  /* 0x000000ff0a00720c */ /* 0x000fe20003fc6270 */
[----:B------:R-:W-:Y:S01]  /*28d0*/  @!P1 IMAD.MOV R185, RZ, RZ, -R185 ;  /* 0x000000ffffb99224 */ /* 0x000fe200078e0ab9 */
[----:B------:R-:W-:Y:S01]  /*28e0*/  ISETP.GE.AND P1, PT, R8, RZ, PT ;  /* 0x000000ff0800720c */ /* 0x000fe20003f26270 */
[----:B------:R-:W-:Y:S01]  /*28f0*/  IMAD.HI.U32 R2, R5, R177, RZ ;  /* 0x000000b105027227 */ /* 0x000fe200078e00ff */
[----:B------:R-:W-:-:S02]  /*2900*/  ISETP.GT.U32.AND P5, PT, R4, R179, PT ;  /* 0x000000b30400720c */ /* 0x000fc40003fa4070 */
[----:B------:R-:W-:Y:S01]  /*2910*/  LOP3.LUT R10, R7, 0x178, RZ, 0xfc, !PT ;  /* 0x00000178070a7812 */ /* 0x000fe200078efcff */
[C---:B------:R-:W-:Y:S01]  /*2920*/  IMAD.HI.U32 R8, R5.reuse, R173, RZ ;  /* 0x000000ad05087227 */ /* 0x040fe200078e00ff */
[----:B------:R-:W-:Y:S02]  /*2930*/  ISETP.GT.U32.AND P0, PT, R4, R181, PT ;  /* 0x000000b50400720c */ /* 0x000fe40003f04070 */
[----:B------:R-:W-:Y:S01]  /*2940*/  IABS R175, R10 ;  /* 0x0000000a00af7213 */ /* 0x000fe20000000000 */
[----:B------:R-:W-:Y:S02]  /*2950*/  IMAD.MOV R2, RZ, RZ, -R2 ;  /* 0x000000ffff027224 */ /* 0x000fe400078e0a02 */
[----:B------:R-:W-:-:S04]  /*2960*/  IMAD.HI.U32 R9, R5, R171, RZ ;  /* 0x000000ab05097227 */ /* 0x000fc800078e00ff */
[----:B------:R-:W-:Y:S02]  /*2970*/  IMAD.MOV R8, RZ, RZ, -R8 ;  /* 0x000000ffff087224 */ /* 0x000fe400078e0a08 */
[C---:B------:R-:W-:Y:S02]  /*2980*/  IMAD R177, R4.reuse, R2, R177 ;  /* 0x0000000204b17224 */ /* 0x040fe400078e02b1 */
[----:B------:R-:W-:Y:S02]  /*2990*/  IMAD.MOV R9, RZ, RZ, -R9 ;  /* 0x000000ffff097224 */ /* 0x000fe400078e0a09 */
[C---:B------:R-:W-:Y:S01]  /*29a0*/  IMAD R173, R4.reuse, R8, R173 ;  /* 0x0000000804ad7224 */ /* 0x040fe200078e02ad */
[----:B------:R-:W-:Y:S01]  /*29b0*/  LOP3.LUT R8, R7, 0x16c, RZ, 0xfc, !PT ;  /* 0x0000016c07087812 */ /* 0x000fe200078efcff */
[--C-:B------:R-:W-:Y:S01]  /*29c0*/  @!P4 IMAD.IADD R183, R183, 0x1, -R4.reuse ;  /* 0x00000001b7b7c824 */ /* 0x100fe200078e0a04 */
[C---:B------:R-:W-:Y:S01]  /*29d0*/  ISETP.GT.U32.AND P4, PT, R4.reuse, R177, PT ;  /* 0x000000b10400720c */ /* 0x040fe20003f84070 */
[C---:B------:R-:W-:Y:S01]  /*29e0*/  IMAD R171, R4.reuse, R9, R171 ;  /* 0x0000000904ab7224 */ /* 0x040fe200078e02ab */
[----:B------:R-:W-:Y:S01]  /*29f0*/  IABS R169, R8 ;  /* 0x0000000800a97213 */ /* 0x000fe20000000000 */
[----:B------:R-:W-:Y:S01]  /*2a00*/  @!P5 IMAD.IADD R179, R179, 0x1, -R4 ;  /* 0x00000001b3b3d824 */ /* 0x000fe200078e0a04 */
[----:B------:R-:W-:Y:S01]  /*2a10*/  ISETP.GT.U32.AND P5, PT, R4, R173, PT ;  /* 0x000000ad0400720c */ /* 0x000fe20003fa4070 */
[----:B------:R-:W-:Y:S01]  /*2a20*/  IMAD.HI.U32 R2, R5, R175, RZ ;  /* 0x000000af05027227 */ /* 0x000fe200078e00ff */
[----:B------:R-:W-:-:S03]  /*2a30*/  LOP3.LUT R9, R7, 0x168, RZ, 0xfc, !PT ;  /* 0x0000016807097812 */ /* 0x000fc600078efcff */
[----:B------:R-:W-:Y:S01]  /*2a40*/  @!P6 IMAD.MOV R179, RZ, RZ, -R179 ;  /* 0x000000ffffb3e224 */ /* 0x000fe200078e0ab3 */
[C---:B------:R-:W-:Y:S01]  /*2a50*/  ISETP.GT.U32.AND P6, PT, R4.reuse, R171, PT ;  /* 0x000000ab0400720c */ /* 0x040fe20003fc4070 */
[----:B------:R-:W-:Y:S01]  /*2a60*/  IMAD.MOV R2, RZ, RZ, -R2 ;  /* 0x000000ffff027224 */ /* 0x000fe200078e0a02 */
[----:B------:R-:W-:Y:S01]  /*2a70*/  IABS R167, R9 ;  /* 0x0000000900a77213 */ /* 0x000fe20000000000 */
[----:B------:R-:W-:Y:S02]  /*2a80*/  @!P4 IMAD.IADD R177, R177, 0x1, -R4 ;  /* 0x00000001b1b1c824 */ /* 0x000fe400078e0a04 */
[----:B------:R-:W-:Y:S02]  /*2a90*/  IMAD R175, R4, R2, R175 ;  /* 0x0000000204af7224 */ /* 0x000fe400078e02af */
[----:B------:R-:W-:-:S03]  /*2aa0*/  IMAD.HI.U32 R2, R5, R169, RZ ;  /* 0x000000a905027227 */ /* 0x000fc600078e00ff */
[C---:B------:R-:W-:Y:S01]  /*2ab0*/  ISETP.GT.U32.AND P4, PT, R4.reuse, R175, PT ;  /* 0x000000af0400720c */ /* 0x040fe20003f84070 */
[--C-:B------:R-:W-:Y:S02]  /*2ac0*/  @!P5 IMAD.IADD R173, R173, 0x1, -R4.reuse ;  /* 0x00000001adadd824 */ /* 0x100fe400078e0a04 */
[----:B------:R-:W-:Y:S02]  /*2ad0*/  @!P0 IMAD.IADD R181, R181, 0x1, -R4 ;  /* 0x00000001b5b58824 */ /* 0x000fe400078e0a04 */
[----:B------:R-:W-:Y:S02]  /*2ae0*/  IMAD.MOV R2, RZ, RZ, -R2 ;  /* 0x000000ffff027224 */ /* 0x000fe400078e0a02 */
[----:B------:R-:W-:Y:S01]  /*2af0*/  @!P2 IMAD.MOV R183, RZ, RZ, -R183 ;  /* 0x000000ffffb7a224 */ /* 0x000fe200078e0ab7 */
[C---:B------:R-:W-:Y:S01]  /*2b00*/  ISETP.GT.U32.AND P2, PT, R4.reuse, R177, PT ;  /* 0x000000b10400720c */ /* 0x040fe20003f44070 */
[----:B------:R-:W-:Y:S01]  /*2b10*/  @!P6 IMAD.IADD R171, R171, 0x1, -R4 ;  /* 0x00000001ababe824 */ /* 0x000fe200078e0a04 */
[C---:B------:R-:W-:Y:S01]  /*2b20*/  ISETP.GT.U32.AND P6, PT, R4.reuse, R173, PT ;  /* 0x000000ad0400720c */ /* 0x040fe20003fc4070 */
[C---:B------:R-:W-:Y:S01]  /*2b30*/  IMAD R169, R4.reuse, R2, R169 ;  /* 0x0000000204a97224 */ /* 0x040fe200078e02a9 */
[----:B------:R-:W-:Y:S01]  /*2b40*/  ISETP.GT.U32.AND P0, PT, R4, R181, PT ;  /* 0x000000b50400720c */ /* 0x000fe20003f04070 */
[----:B------:R-:W-:-:S04]  /*2b50*/  IMAD.HI.U32 R2, R5, R167, RZ ;  /* 0x000000a705027227 */ /* 0x000fc800078e00ff */
[----:B------:R-:W-:Y:S02]  /*2b60*/  IMAD.MOV R2, RZ, RZ, -R2 ;  /* 0x000000ffff027224 */ /* 0x000fe400078e0a02 */
[--C-:B------:R-:W-:Y:S01]  /*2b70*/  @!P4 IMAD.IADD R175, R175, 0x1, -R4.reuse ;  /* 0x00000001afafc824 */ /* 0x100fe200078e0a04 */
[----:B------:R-:W-:Y:S01]  /*2b80*/  ISETP.GE.AND P4, PT, R8, RZ, PT ;  /* 0x000000ff0800720c */ /* 0x000fe20003f86270 */
[----:B------:R-:W-:Y:S02]  /*2b90*/  IMAD R167, R4, R2, R167 ;  /* 0x0000000204a77224 */ /* 0x000fe400078e02a7 */
[--C-:B------:R-:W-:Y:S01]  /*2ba0*/  @!P2 IMAD.IADD R177, R177, 0x1, -R4.reuse ;  /* 0x00000001b1b1a824 */ /* 0x100fe200078e0a04 */
[----:B------:R-:W-:Y:S01]  /*2bb0*/  ISETP.GE.AND P2, PT, R12, RZ, PT ;  /* 0x000000ff0c00720c */ /* 0x000fe20003f46270 */
[--C-:B------:R-:W-:Y:S01]  /*2bc0*/  @!P6 IMAD.IADD R173, R173, 0x1, -R4.reuse ;  /* 0x00000001adade824 */ /* 0x100fe200078e0a04 */
[C---:B------:R-:W-:Y:S01]  /*2bd0*/  ISETP.GT.U32.AND P6, PT, R4.reuse, R167, PT ;  /* 0x000000a70400720c */ /* 0x040fe20003fc4070 */
[----:B------:R-:W-:Y:S01]  /*2be0*/  @!P0 IMAD.IADD R181, R181, 0x1, -R4 ;  /* 0x00000001b5b58824 */ /* 0x000fe200078e0a04 */
[C---:B------:R-:W-:Y:S01]  /*2bf0*/  ISETP.GT.U32.AND P5, PT, R4.reuse, R175, PT ;  /* 0x000000af0400720c */ /* 0x040fe20003fa4070 */
[----:B------:R-:W-:Y:S01]  /*2c00*/  @!P1 IMAD.MOV R177, RZ, RZ, -R177 ;  /* 0x000000ffffb19224 */ /* 0x000fe200078e0ab1 */
[----:B------:R-:W-:Y:S01]  /*2c10*/  ISETP.GT.U32.AND P1, PT, R4, R171, PT ;  /* 0x000000ab0400720c */ /* 0x000fe20003f24070 */
[----:B------:R-:W-:Y:S01]  /*2c20*/  @!P3 IMAD.MOV R181, RZ, RZ, -R181 ;  /* 0x000000ffffb5b224 */ /* 0x000fe200078e0ab5 */
[----:B------:R-:W-:-:S02]  /*2c30*/  ISETP.GE.AND P3, PT, R11, RZ, PT ;  /* 0x000000ff0b00720c */ /* 0x000fc40003f66270 */
[C---:B------:R-:W-:Y:S02]  /*2c40*/  LOP3.LUT R11, R7.reuse, 0x160, RZ, 0xfc, !PT ;  /* 0x00000160070b7812 */ /* 0x040fe400078efcff */
[----:B------:R-:W-:Y:S02]  /*2c50*/  LOP3.LUT R12, R7, 0x15c, RZ, 0xfc, !PT ;  /* 0x0000015c070c7812 */ /* 0x000fe400078efcff */
[----:B------:R-:W-:Y:S01]  /*2c60*/  IABS R163, R11 ;  /* 0x0000000b00a37213 */ /* 0x000fe20000000000 */
[--C-:B------:R-:W-:Y:S01]  /*2c70*/  @!P6 IMAD.IADD R167, R167, 0x1, -R4.reuse ;  /* 0x00000001a7a7e824 */ /* 0x100fe200078e0a04 */
[----:B------:R-:W-:Y:S01]  /*2c80*/  IABS R161, R12 ;  /* 0x0000000c00a17213 */ /* 0x000fe20000000000 */
[----:B------:R-:W-:Y:S01]  /*2c90*/  @!P5 IMAD.IADD R175, R175, 0x1, -R4 ;  /* 0x00000001afafd824 */ /* 0x000fe200078e0a04 */
[----:B------:R-:W-:Y:S01]  /*2ca0*/  ISETP.GE.AND P0, PT, R10, RZ, PT ;  /* 0x000000ff0a00720c */ /* 0x000fe20003f06270 */
[----:B------:R-:W-:Y:S01]  /*2cb0*/  IMAD.HI.U32 R8, R5, R163, RZ ;  /* 0x000000a305087227 */ /* 0x000fe200078e00ff */
[----:B------:R-:W-:-:S02]  /*2cc0*/  ISETP.GT.U32.AND P6, PT, R4, R167, PT ;  /* 0x000000a70400720c */ /* 0x000fc40003fc4070 */
[----:B------:R-:W-:Y:S01]  /*2cd0*/  ISETP.GT.U32.AND P5, PT, R4, R169, PT ;  /* 0x000000a90400720c */ /* 0x000fe20003fa4070 */
[----:B------:R-:W-:Y:S01]  /*2ce0*/  @!P1 IMAD.IADD R171, R171, 0x1, -R4 ;  /* 0x00000001abab9824 */ /* 0x000fe200078e0a04 */
[----:B------:R-:W-:Y:S01]  /*2cf0*/  ISETP.GE.AND P1, PT, R9, RZ, PT ;  /* 0x000000ff0900720c */ /* 0x000fe20003f26270 */
[----:B------:R-:W-:Y:S01]  /*2d00*/  IMAD.HI.U32 R9, R5, R161, RZ ;  /* 0x000000a105097227 */ /* 0x000fe200078e00ff */
[----:B------:R-:W-:-:S03]  /*2d10*/  LOP3.LUT R10, R7, 0x164, RZ, 0xfc, !PT ;  /* 0x00000164070a7812 */ /* 0x000fc600078efcff */
[----:B------:R-:W-:Y:S01]  /*2d20*/  IMAD.MOV R8, RZ, RZ, -R8 ;  /* 0x000000ffff087224 */ /* 0x000fe200078e0a08 */
[----:B------:R-:W-:Y:S01]  /*2d30*/  IABS R165, R10 ;  /* 0x0000000a00a57213 */ /* 0x000fe20000000000 */
[----:B------:R-:W-:Y:S02]  /*2d40*/  IMAD.MOV R9, RZ, RZ, -R9 ;  /* 0x000000ffff097224 */ /* 0x000fe400078e0a09 */
[C---:B------:R-:W-:Y:S02]  /*2d50*/  IMAD R163, R4.reuse, R8, R163 ;  /* 0x0000000804a37224 */ /* 0x040fe400078e02a3 */
[C---:B------:R-:W-:Y:S01]  /*2d60*/  IMAD R161, R4.reuse, R9, R161 ;  /* 0x0000000904a17224 */ /* 0x040fe200078e02a1 */
[----:B------:R-:W-:Y:S01]  /*2d70*/  LOP3.LUT R9, R7, 0x158, RZ, 0xfc, !PT ;  /* 0x0000015807097812 */ /* 0x000fe200078efcff */
[----:B------:R-:W-:Y:S01]  /*2d80*/  @!P2 IMAD.MOV R171, RZ, RZ, -R171 ;  /* 0x000000ffffaba224 */ /* 0x000fe200078e0aab */
[C---:B------:R-:W-:Y:S01]  /*2d90*/  ISETP.GT.U32.AND P2, PT, R4.reuse, R163, PT ;  /* 0x000000a30400720c */ /* 0x040fe20003f44070 */
[----:B------:R-:W-:Y:S01]  /*2da0*/  @!P6 IMAD.IADD R167, R167, 0x1, -R4 ;  /* 0x00000001a7a7e824 */ /* 0x000fe200078e0a04 */
[----:B------:R-:W-:Y:S01]  /*2db0*/  ISETP.GT.U32.AND P6, PT, R4, R161, PT ;  /* 0x000000a10400720c */ /* 0x000fe20003fc4070 */
[----:B------:R-:W-:Y:S01]  /*2dc0*/  IMAD.HI.U32 R2, R5, R165, RZ ;  /* 0x000000a505027227 */ /* 0x000fe200078e00ff */
[----:B------:R-:W-:-:S03]  /*2dd0*/  IABS R159, R9 ;  /* 0x00000009009f7213 */ /* 0x000fc60000000000 */
[----:B------:R-:W-:Y:S01]  /*2de0*/  @!P5 IMAD.IADD R169, R169, 0x1, -R4 ;  /* 0x00000001a9a9d824 */ /* 0x000fe200078e0a04 */
[----:B------:R-:W-:Y:S01]  /*2df0*/  ISETP.GE.AND P5, PT, R10, RZ, PT ;  /* 0x000000ff0a00720c */ /* 0x000fe20003fa6270 */
[----:B------:R-:W-:Y:S01]  /*2e00*/  IMAD.MOV R2, RZ, RZ, -R2 ;  /* 0x000000ffff027224 */ /* 0x000fe200078e0a02 */
[----:B------:R-:W-:Y:S01]  /*2e10*/  LOP3.LUT R10, R7, 0x154, RZ, 0xfc, !PT ;  /* 0x00000154070a7812 */ /* 0x000fe200078efcff */
[----:B------:R-:W-:Y:S01]  /*2e20*/  @!P0 IMAD.MOV R175, RZ, RZ, -R175 ;  /* 0x000000ffffaf8224 */ /* 0x000fe200078e0aaf */
[C---:B------:R-:W-:Y:S01]  /*2e30*/  ISETP.GT.U32.AND P0, PT, R4.reuse, R169, PT ;  /* 0x000000a90400720c */ /* 0x040fe20003f04070 */
[----:B------:R-:W-:Y:S01]  /*2e40*/  IMAD R165, R4, R2, R165 ;  /* 0x0000000204a57224 */ /* 0x000fe200078e02a5 */
[----:B------:R-:W-:Y:S01]  /*2e50*/  IABS R157, R10 ;  /* 0x0000000a009d7213 */ /* 0x000fe20000000000 */
[----:B------:R-:W-:Y:S02]  /*2e60*/  @!P2 IMAD.IADD R163, R163, 0x1, -R4 ;  /* 0x00000001a3a3a824 */ /* 0x000fe400078e0a04 */
[----:B------:R-:W-:-:S04]  /*2e70*/  IMAD.HI.U32 R2, R5, R159, RZ ;  /* 0x0000009f05027227 */ /* 0x000fc800078e00ff */
[----:B------:R-:W-:Y:S01]  /*2e80*/  @!P6 IMAD.IADD R161, R161, 0x1, -R4 ;  /* 0x00000001a1a1e824 */ /* 0x000fe200078e0a04 */
[----:B------:R-:W-:Y:S01]  /*2e90*/  ISETP.GT.U32.AND P6, PT, R4, R163, PT ;  /* 0x000000a30400720c */ /* 0x000fe20003fc4070 */
[----:B------:R-:W-:Y:S02]  /*2ea0*/  IMAD.MOV R8, RZ, RZ, -R2 ;  /* 0x000000ffff087224 */ /* 0x000fe400078e0a02 */
[----:B------:R-:W-:-:S04]  /*2eb0*/  IMAD.HI.U32 R2, R5, R157, RZ ;  /* 0x0000009d05027227 */ /* 0x000fc800078e00ff */
[----:B------:R-:W-:Y:S02]  /*2ec0*/  IMAD.MOV R2, RZ, RZ, -R2 ;  /* 0x000000ffff027224 */ /* 0x000fe400078e0a02 */
[----:B------:R-:W-:Y:S01]  /*2ed0*/  @!P3 IMAD.MOV R173, RZ, RZ, -R173 ;  /* 0x000000ffffadb224 */ /* 0x000fe200078e0aad */
[C---:B------:R-:W-:Y:S01]  /*2ee0*/  ISETP.GT.U32.AND P3, PT, R4.reuse, R165, PT ;  /* 0x000000a50400720c */ /* 0x040fe20003f64070 */
[C---:B------:R-:W-:Y:S02]  /*2ef0*/  IMAD R157, R4.reuse, R2, R157 ;  /* 0x00000002049d7224 */ /* 0x040fe400078e029d */
[--C-:B------:R-:W-:Y:S02]  /*2f00*/  @!P6 IMAD.IADD R163, R163, 0x1, -R4.reuse ;  /* 0x00000001a3a3e824 */ /* 0x100fe400078e0a04 */
[--C-:B------:R-:W-:Y:S01]  /*2f10*/  @!P0 IMAD.IADD R169, R169, 0x1, -R4.reuse ;  /* 0x00000001a9a98824 */ /* 0x100fe200078e0a04 */
[C---:B------:R-:W-:Y:S01]  /*2f20*/  ISETP.GT.U32.AND P6, PT, R4.reuse, R157, PT ;  /* 0x0000009d0400720c */ /* 0x040fe20003fc4070 */
[C---:B------:R-:W-:Y:S01]  /*2f30*/  IMAD R159, R4.reuse, R8, R159 ;  /* 0x00000008049f7224 */ /* 0x040fe200078e029f */
[----:B------:R-:W-:Y:S01]  /*2f40*/  ISETP.GE.AND P0, PT, R11, RZ, PT ;  /* 0x000000ff0b00720c */ /* 0x000fe20003f06270 */
[----:B------:R-:W-:Y:S01]  /*2f50*/  @!P4 IMAD.MOV R169, RZ, RZ, -R169 ;  /* 0x000000ffffa9c224 */ /* 0x000fe200078e0aa9 */
[----:B------:R-:W-:Y:S01]  /*2f60*/  LOP3.LUT R11, R7, 0x150, RZ, 0xfc, !PT ;  /* 0x00000150070b7812 */ /* 0x000fe200078efcff */
[----:B------:R-:W-:Y:S01]  /*2f70*/  @!P1 IMAD.MOV R167, RZ, RZ, -R167 ;  /* 0x000000ffffa79224 */ /* 0x000fe200078e0aa7 */
[----:B------:R-:W-:Y:S01]  /*2f80*/  ISETP.GT.U32.AND P4, PT, R4, R161, PT ;  /* 0x000000a10400720c */ /* 0x000fe20003f84070 */
[----:B------:R-:W-:Y:S01]  /*2f90*/  @!P3 IMAD.IADD R165, R165, 0x1, -R4 ;  /* 0x00000001a5a5b824 */ /* 0x000fe200078e0a04 */
[----:B------:R-:W-:-:S02]  /*2fa0*/  ISETP.GE.AND P3, PT, R12, RZ, PT ;  /* 0x000000ff0c00720c */ /* 0x000fc40003f66270 */
[----:B------:R-:W-:Y:S02]  /*2fb0*/  IABS R155, R11 ;  /* 0x0000000b009b7213 */ /* 0x000fe40000000000 */
[----:B------:R-:W-:Y:S01]  /*2fc0*/  LOP3.LUT R12, R7, 0x14c, RZ, 0xfc, !PT ;  /* 0x0000014c070c7812 */ /* 0x000fe200078efcff */
[----:B------:R-:W-:Y:S01]  /*2fd0*/  @!P6 IMAD.IADD R157, R157, 0x1, -R4 ;  /* 0x000000019d9de824 */ /* 0x000fe200078e0a04 */
[C---:B------:R-:W-:Y:S01]  /*2fe0*/  ISETP.GT.U32.AND P2, PT, R4.reuse, R165, PT ;  /* 0x000000a50400720c */ /* 0x040fe20003f44070 */
[C---:B------:R-:W-:Y:S01]  /*2ff0*/  IMAD.HI.U32 R2, R5.reuse, R155, RZ ;  /* 0x0000009b05027227 */ /* 0x040fe200078e00ff */
[----:B------:R-:W-:Y:S02]  /*3000*/  IABS R153, R12 ;  /* 0x0000000c00997213 */ /* 0x000fe40000000000 */
[----:B------:R-:W-:Y:S01]  /*3010*/  ISETP.GT.U32.AND P6, PT, R4, R157, PT ;  /* 0x0000009d0400720c */ /* 0x000fe20003fc4070 */
[----:B------:R-:W-:Y:S02]  /*3020*/  IMAD.MOV R8, RZ, RZ, -R2 ;  /* 0x000000ffff087224 */ /* 0x000fe400078e0a02 */
[----:B------:R-:W-:-:S04]  /*3030*/  IMAD.HI.U32 R2, R5, R153, RZ ;  /* 0x0000009905027227 */ /* 0x000fc800078e00ff */
[C---:B------:R-:W-:Y:S02]  /*3040*/  IMAD R155, R4.reuse, R8, R155 ;  /* 0x00000008049b7224 */ /* 0x040fe400078e029b */
[----:B------:R-:W-:Y:S02]  /*3050*/  IMAD.MOV R8, RZ, RZ, -R2 ;  /* 0x000000ffff087224 */ /* 0x000fe400078e0a02 */
[--C-:B------:R-:W-:Y:S01]  /*3060*/  @!P2 IMAD.IADD R165, R165, 0x1, -R4.reuse ;  /* 0x00000001a5a5a824 */ /* 0x100fe200078e0a04 */
[C---:B------:R-:W-:Y:S01]  /*3070*/  ISETP.GT.U32.AND P2, PT, R4.reuse, R159, PT ;  /* 0x0000009f0400720c */ /* 0x040fe20003f44070 */
[C---:B------:R-:W-:Y:S01]  /*3080*/  IMAD R153, R4.reuse, R8, R153 ;  /* 0x0000000804997224 */ /* 0x040fe200078e0299 */
[----:B------:R-:W-:Y:S01]  /*3090*/  LOP3.LUT R8, R7, 0x144, RZ, 0xfc, !PT ;  /* 0x0000014407087812 */ /* 0x000fe200078efcff */
[----:B------:R-:W-:Y:S02]  /*30a0*/  @!P6 IMAD.IADD R157, R157, 0x1, -R4 ;  /* 0x000000019d9de824 */ /* 0x000fe400078e0a04 */
[----:B------:R-:W-:Y:S01]  /*30b0*/  IMAD.HI.U32 R2, R5, R151, RZ ;  /* 0x0000009705027227 */ /* 0x000fe200078e00ff */
[----:B------:R-:W-:-:S02]  /*30c0*/  ISETP.GT.U32.AND P6, PT, R4, R153, PT ;  /* 0x000000990400720c */ /* 0x000fc40003fc4070 */
[----:B------:R-:W-:Y:S01]  /*30d0*/  IABS R149, R8 ;  /* 0x0000000800957213 */ /* 0x000fe20000000000 */
[----:B------:R-:W-:Y:S02]  /*30e0*/  IMAD.MOV R2, RZ, RZ, -R2 ;  /* 0x000000ffff027224 */ /* 0x000fe400078e0a02 */
[--C-:B------:R-:W-:Y:S01]  /*30f0*/  @!P4 IMAD.IADD R161, R161, 0x1, -R4.reuse ;  /* 0x00000001a1a1c824 */ /* 0x100fe200078e0a04 */
[----:B------:R-:W-:Y:S01]  /*3100*/  ISETP.GE.AND P4, PT, R9, RZ, PT ;  /* 0x000000ff0900720c */ /* 0x000fe20003f86270 */
[----:B------:R-:W-:Y:S01]  /*3110*/  @!P2 IMAD.IADD R159, R159, 0x1, -R4 ;  /* 0x000000019f9fa824 */ /* 0x000fe200078e0a04 */
[----:B------:R-:W-:Y:S01]  /*3120*/  ISETP.GE.AND P2, PT, R10, RZ, PT ;  /* 0x000000ff0a00720c */ /* 0x000fe20003f46270 */
[C---:B------:R-:W-:Y:S01]  /*3130*/  IMAD R151, R4.reuse, R2, R151 ;  /* 0x0000000204977224 */ /* 0x040fe200078e0297 */
[----:B------:R-:W-:Y:S01]  /*3140*/  LOP3.LUT R10, R7, 0x138, RZ, 0xfc, !PT ;  /* 0x00000138070a7812 */ /* 0x000fe200078efcff */
[----:B------:R-:W-:Y:S01]  /*3150*/  IMAD.HI.U32 R2, R5, R149, RZ ;  /* 0x0000009505027227 */ /* 0x000fe200078e00ff */
[----:B------:R-:W-:-:S02]  /*3160*/  ISETP.GT.U32.AND P1, PT, R4, R159, PT ;  /* 0x0000009f0400720c */ /* 0x000fc40003f24070 */
[----:B------:R-:W-:Y:S01]  /*3170*/  IABS R143, R10 ;  /* 0x0000000a008f7213 */ /* 0x000fe20000000000 */
[----:B------:R-:W-:Y:S01]  /*3180*/  @!P6 IMAD.IADD R153, R153, 0x1, -R4 ;  /* 0x000000019999e824 */ /* 0x000fe200078e0a04 */
[----:B------:R-:W-:Y:S01]  /*3190*/  LOP3.LUT R9, R7, 0x13c, RZ, 0xfc, !PT ;  /* 0x0000013c07097812 */ /* 0x000fe200078efcff */
[----:B------:R-:W-:Y:S02]  /*31a0*/  IMAD.MOV R2, RZ, RZ, -R2 ;  /* 0x000000ffff027224 */ /* 0x000fe400078e0a02 */
[----:B------:R-:W-:Y:S01]  /*31b0*/  @!P5 IMAD.MOV R165, RZ, RZ, -R165 ;  /* 0x000000ffffa5d224 */ /* 0x000fe200078e0aa5 */
[C---:B------:R-:W-:Y:S01]  /*31c0*/  ISETP.GT.U32.AND P6, PT, R4.reuse, R153, PT ;  /* 0x000000990400720c */ /* 0x040fe20003fc4070 */
[----:B------:R-:W-:Y:S01]  /*31d0*/  @!P2 IMAD.MOV R157, RZ, RZ, -R157 ;  /* 0x000000ffff9da224 */ /* 0x000fe200078e0a9d */
[C---:B------:R-:W-:Y:S01]  /*31e0*/  ISETP.GT.U32.AND P2, PT, R4.reuse, R151, PT ;  /* 0x000000970400720c */ /* 0x040fe20003f44070 */
[C---:B------:R-:W-:Y:S01]  /*31f0*/  IMAD R149, R4.reuse, R2, R149 ;  /* 0x0000000204957224 */ /* 0x040fe200078e0295 */
[----:B------:R-:W-:Y:S01]  /*3200*/  ISETP.GT.U32.AND P5, PT, R4, R155, PT ;  /* 0x0000009b0400720c */ /* 0x000fe20003fa4070 */
[--C-:B------:R-:W-:Y:S01]  /*3210*/  @!P1 IMAD.IADD R159, R159, 0x1, -R4.reuse ;  /* 0x000000019f9f9824 */ /* 0x100fe200078e0a04 */
[----:B------:R-:W-:Y:S01]  /*3220*/  IABS R145, R9 ;  /* 0x0000000900917213 */ /* 0x000fe20000000000 */
[----:B------:R-:W-:Y:S01]  /*3230*/  @!P3 IMAD.MOV R161, RZ, RZ, -R161 ;  /* 0x000000ffffa1b224 */ /* 0x000fe200078e0aa1 */
[----:B------:R-:W-:Y:S01]  /*3240*/  ISETP.GE.AND P3, PT, R12, RZ, PT ;  /* 0x000000ff0c00720c */ /* 0x000fe20003f66270 */
[----:B------:R-:W-:Y:S01]  /*3250*/  @!P4 IMAD.MOV R159, RZ, RZ, -R159 ;  /* 0x000000ffff9fc224 */ /* 0x000fe200078e0a9f */
[----:B------:R-:W-:Y:S01]  /*3260*/  ISETP.GE.AND P4, PT, R8, RZ, PT ;  /* 0x000000ff0800720c */ /* 0x000fe20003f86270 */
[----:B------:R-:W-:Y:S01]  /*3270*/  @!P0 IMAD.MOV R163, RZ, RZ, -R163 ;  /* 0x000000ffffa38224 */ /* 0x000fe200078e0aa3 */
[----:B------:R-:W-:Y:S01]  /*3280*/  LOP3.LUT R8, R7, 0x140, RZ, 0xfc, !PT ;  /* 0x0000014007087812 */ /* 0x000fe200078efcff */
[--C-:B------:R-:W-:Y:S01]  /*3290*/  @!P6 IMAD.IADD R153, R153, 0x1, -R4.reuse ;  /* 0x000000019999e824 */ /* 0x100fe200078e0a04 */
[----:B------:R-:W-:Y:S01]  /*32a0*/  ISETP.GT.U32.AND P6, PT, R4, R149, PT ;  /* 0x000000950400720c */ /* 0x000fe20003fc4070 */
[--C-:B------:R-:W-:Y:S01]  /*32b0*/  @!P2 IMAD.IADD R151, R151, 0x1, -R4.reuse ;  /* 0x000000019797a824 */ /* 0x100fe200078e0a04 */
[----:B------:R-:W-:Y:S01]  /*32c0*/  IABS R147, R8 ;  /* 0x0000000800937213 */ /* 0x000fe20000000000 */
[----:B------:R-:W-:Y:S01]  /*32d0*/  @!P5 IMAD.IADD R155, R155, 0x1, -R4 ;  /* 0x000000019b9bd824 */ /* 0x000fe200078e0a04 */
[----:B------:R-:W-:-:S02]  /*32e0*/  ISETP.GE.AND P0, PT, R11, RZ, PT ;  /* 0x000000ff0b00720c */ /* 0x000fc40003f06270 */
[C---:B------:R-:W-:Y:S01]  /*32f0*/  ISETP.GT.U32.AND P2, PT, R4.reuse, R151, PT ;  /* 0x000000970400720c */ /* 0x040fe20003f44070 */
[----:B------:R-:W-:Y:S01]  /*3300*/  IMAD.HI.U32 R2, R5, R147, RZ ;  /* 0x0000009305027227 */ /* 0x000fe200078e00ff */
[C---:B------:R-:W-:Y:S02]  /*3310*/  ISETP.GT.U32.AND P5, PT, R4.reuse, R155, PT ;  /* 0x0000009b0400720c */ /* 0x040fe40003fa4070 */
[----:B------:R-:W-:Y:S01]  /*3320*/  ISETP.GE.AND P1, PT, R13, RZ, PT ;  /* 0x000000ff0d00720c */ /* 0x000fe20003f26270 */
[----:B------:R-:W-:Y:S01]  /*3330*/  IMAD.MOV R2, RZ, RZ, -R2 ;  /* 0x000000ffff027224 */ /* 0x000fe200078e0a02 */
[----:B------:R-:W-:Y:S01]  /*3340*/  LOP3.LUT R11, R7, 0x12c, RZ, 0xfc, !PT ;  /* 0x0000012c070b7812 */ /* 0x000fe200078efcff */
[----:B------:R-:W-:Y:S01]  /*3350*/  @!P6 IMAD.IADD R149, R149, 0x1, -R4 ;  /* 0x000000019595e824 */ /* 0x000fe200078e0a04 */
[----:B------:R-:W-:Y:S01]  /*3360*/  LOP3.LUT R12, R7, 0x118, RZ, 0xfc, !PT ;  /* 0x00000118070c7812 */ /* 0x000fe200078efcff */
[C---:B------:R-:W-:Y:S01]  /*3370*/  IMAD R147, R4.reuse, R2, R147 ;  /* 0x0000000204937224 */ /* 0x040fe200078e0293 */
[----:B------:R-:W-:Y:S01]  /*3380*/  IABS R137, R11 ;  /* 0x0000000b00897213 */ /* 0x000fe20000000000 */
[----:B------:R-:W-:Y:S01]  /*3390*/  IMAD.HI.U32 R2, R5, R143, RZ ;  /* 0x0000008f05027227 */ /* 0x000fe200078e00ff */
[----:B------:R-:W-:-:S02]  /*33a0*/  ISETP.GT.U32.AND P6, PT, R4, R149, PT ;  /* 0x000000950400720c */ /* 0x000fc40003fc4070 */
[----:B------:R-:W-:Y:S01]  /*33b0*/  IABS R127, R12 ;  /* 0x0000000c007f7213 */ /* 0x000fe20000000000 */
[----:B------:R-:W-:Y:S01]  /*33c0*/  @!P2 IMAD.IADD R151, R151, 0x1, -R4 ;  /* 0x000000019797a824 */ /* 0x000fe200078e0a04 */
[----:B------:R-:W-:Y:S01]  /*33d0*/  ISETP.GT.U32.AND P2, PT, R4, R147, PT ;  /* 0x000000930400720c */ /* 0x000fe20003f44070 */
[----:B------:R-:W-:Y:S01]  /*33e0*/  IMAD.MOV R2, RZ, RZ, -R2 ;  /* 0x000000ffff027224 */ /* 0x000fe200078e0a02 */
[----:B------:R-:W-:Y:S01]  /*33f0*/  LOP3.LUT R13, R7, 0xf4, RZ, 0xfc, !PT ;  /* 0x000000f4070d7812 */ /* 0x000fe200078efcff */
[--C-:B------:R-:W-:Y:S01]  /*3400*/  @!P5 IMAD.IADD R155, R155, 0x1, -R4.reuse ;  /* 0x000000019b9bd824 */ /* 0x100fe200078e0a04 */
[----:B------:R-:W-:Y:S01]  /*3410*/  ISETP.GE.AND P5, PT, R8, RZ, PT ;  /* 0x000000ff0800720c */ /* 0x000fe20003fa6270 */
[----:B------:R-:W-:Y:S01]  /*3420*/  IMAD R143, R4, R2, R143 ;  /* 0x00000002048f7224 */ /* 0x000fe200078e028f */
[----:B------:R-:W-:Y:S01]  /*3430*/  IABS R107, R13 ;  /* 0x0000000d006b7213 */ /* 0x000fe20000000000 */
[----:B------:R-:W-:Y:S01]  /*3440*/  @!P3 IMAD.MOV R153, RZ, RZ, -R153 ;  /* 0x000000ffff99b224 */ /* 0x000fe200078e0a99 */
[----:B------:R-:W-:Y:S01]  /*3450*/  ISETP.GE.AND P3, PT, R10, RZ, PT ;  /* 0x000000ff0a00720c */ /* 0x000fe20003f66270 */
[----:B------:R-:W-:Y:S01]  /*3460*/  @!P6 IMAD.IADD R149, R149, 0x1, -R4 ;  /* 0x000000019595e824 */ /* 0x000fe200078e0a04 */
[----:B------:R-:W-:Y:S01]  /*3470*/  ISETP.GT.U32.AND P6, PT, R4, R143, PT ;  /* 0x0000008f0400720c */ /* 0x000fe20003fc4070 */
[----:B------:R-:W-:Y:S01]  /*3480*/  IMAD.HI.U32 R8, R5, R145, RZ ;  /* 0x0000009105087227 */ /* 0x000fe200078e00ff */
[----:B------:R-:W-:-:S03]  /*3490*/  LOP3.LUT R10, R7, 0x130, RZ, 0xfc, !PT ;  /* 0x00000130070a7812 */ /* 0x000fc600078efcff */
[----:B------:R-:W-:Y:S01]  /*34a0*/  @!P2 IMAD.IADD R147, R147, 0x1, -R4 ;  /* 0x000000019393a824 */ /* 0x000fe200078e0a04 */
[----:B------:R-:W-:Y:S01]  /*34b0*/  IABS R139, R10 ;  /* 0x0000000a008b7213 */ /* 0x000fe20000000000 */
[----:B------:R-:W-:Y:S02]  /*34c0*/  IMAD.MOV R8, RZ, RZ, -R8 ;  /* 0x000000ffff087224 */ /* 0x000fe400078e0a08 */
[----:B------:R-:W-:Y:S01]  /*34d0*/  @!P0 IMAD.MOV R155, RZ, RZ, -R155 ;  /* 0x000000ffff9b8224 */ /* 0x000fe200078e0a9b */
[C---:B------:R-:W-:Y:S01]  /*34e0*/  ISETP.GT.U32.AND P2, PT, R4.reuse, R147, PT ;  /* 0x000000930400720c */ /* 0x040fe20003f44070 */
[----:B------:R-:W-:Y:S01]  /*34f0*/  IMAD R145, R4, R8, R145 ;  /* 0x0000000804917224 */ /* 0x000fe200078e0291 */
[----:B------:R-:W-:Y:S01]  /*3500*/  ISETP.GE.AND P0, PT, R9, RZ, PT ;  /* 0x000000ff0900720c */ /* 0x000fe20003f06270 */
[----:B------:R-:W-:Y:S01]  /*3510*/  @!P6 IMAD.IADD R143, R143, 0x1, -R4 ;  /* 0x000000018f8fe824 */ /* 0x000fe200078e0a04 */
[----:B------:R-:W-:Y:S01]  /*3520*/  LOP3.LUT R9, R7, 0x134, RZ, 0xfc, !PT ;  /* 0x0000013407097812 */ /* 0x000fe200078efcff */
[----:B------:R-:W-:-:S03]  /*3530*/  IMAD.HI.U32 R8, R5, R139, RZ ;  /* 0x0000008b05087227 */ /* 0x000fc600078e00ff */
[----:B------:R-:W-:Y:S01]  /*3540*/  IABS R141, R9 ;  /* 0x00000009008d7213 */ /* 0x000fe20000000000 */
[----:B------:R-:W-:Y:S01]  /*3550*/  @!P1 IMAD.MOV R151, RZ, RZ, -R151 ;  /* 0x000000ffff979224 */ /* 0x000fe200078e0a97 */
[C---:B------:R-:W-:Y:S01]  /*3560*/  ISETP.GT.U32.AND P1, PT, R4.reuse, R145, PT ;  /* 0x000000910400720c */ /* 0x040fe20003f24070 */
[----:B------:R-:W-:Y:S01]  /*3570*/  @!P4 IMAD.MOV R149, RZ, RZ, -R149 ;  /* 0x000000ffff95c224 */ /* 0x000fe200078e0a95 */
[----:B------:R-:W-:Y:S01]  /*3580*/  ISETP.GE.AND P4, PT, R9, RZ, PT ;  /* 0x000000ff0900720c */ /* 0x000fe20003f86270 */
[----:B------:R-:W-:Y:S01]  /*3590*/  IMAD.HI.U32 R9, R5, R137, RZ ;  /* 0x0000008905097227 */ /* 0x000fe200078e00ff */
[----:B------:R-:W-:-:S03]  /*35a0*/  ISETP.GT.U32.AND P6, PT, R4, R143, PT ;  /* 0x0000008f0400720c */ /* 0x000fc60003fc4070 */
[----:B------:R-:W-:Y:S02]  /*35b0*/  IMAD.MOV R8, RZ, RZ, -R8 ;  /* 0x000000ffff087224 */ /* 0x000fe400078e0a08 */
[--C-:B------:R-:W-:Y:S01]  /*35c0*/  @!P2 IMAD.IADD R147, R147, 0x1, -R4.reuse ;  /* 0x000000019393a824 */ /* 0x100fe200078e0a04 */
[----:B------:R-:W-:Y:S01]  /*35d0*/  ISETP.GE.AND P2, PT, R10, RZ, PT ;  /* 0x000000ff0a00720c */ /* 0x000fe20003f46270 */
[----:B------:R-:W-:Y:S01]  /*35e0*/  IMAD.MOV R9, RZ, RZ, -R9 ;  /* 0x000000ffff097224 */ /* 0x000fe200078e0a09 */
[C---:B------:R-:W-:Y:S01]  /*35f0*/  LOP3.LUT R10, R7.reuse, 0x120, RZ, 0xfc, !PT ;  /* 0x00000120070a7812 */ /* 0x040fe200078efcff */
[C---:B------:R-:W-:Y:S02]  /*3600*/  IMAD R139, R4.reuse, R8, R139 ;  /* 0x00000008048b7224 */ /* 0x040fe400078e028b */
[C---:B------:R-:W-:Y:S01]  /*3610*/  IMAD R137, R4.reuse, R9, R137 ;  /* 0x0000000904897224 */ /* 0x040fe200078e0289 */
[----:B------:R-:W-:Y:S01]  /*3620*/  LOP3.LUT R9, R7, 0x124, RZ, 0xfc, !PT ;  /* 0x0000012407097812 */ /* 0x000fe200078efcff */
[----:B------:R-:W-:Y:S01]  /*3630*/  @!P5 IMAD.MOV R147, RZ, RZ, -R147 ;  /* 0x000000ffff93d224 */ /* 0x000fe200078e0a93 */
[C---:B------:R-:W-:Y:S01]  /*3640*/  ISETP.GT.U32.AND P5, PT, R4.reuse, R139, PT ;  /* 0x0000008b0400720c */ /* 0x040fe20003fa4070 */
[--C-:B------:R-:W-:Y:S01]  /*3650*/  @!P1 IMAD.IADD R145, R145, 0x1, -R4.reuse ;  /* 0x0000000191919824 */ /* 0x100fe200078e0a04 */
[----:B------:R-:W-:Y:S01]  /*3660*/  IABS R133, R9 ;  /* 0x0000000900857213 */ /* 0x000fe20000000000 */
[----:B------:R-:W-:Y:S01]  /*3670*/  @!P6 IMAD.IADD R143, R143, 0x1, -R4 ;  /* 0x000000018f8fe824 */ /* 0x000fe200078e0a04 */
[C---:B------:R-:W-:Y:S01]  /*3680*/  ISETP.GT.U32.AND P6, PT, R4.reuse, R137, PT ;  /* 0x000000890400720c */ /* 0x040fe20003fc4070 */
[----:B------:R-:W-:Y:S01]  /*3690*/  IMAD.HI.U32 R2, R5, R141, RZ ;  /* 0x0000008d05027227 */ /* 0x000fe200078e00ff */
[----:B------:R-:W-:-:S02]  /*36a0*/  ISETP.GT.U32.AND P1, PT, R4, R145, PT ;  /* 0x000000910400720c */ /* 0x000fc40003f24070 */
[----:B------:R-:W-:Y:S01]  /*36b0*/  IABS R131, R10 ;  /* 0x0000000a00837213 */ /* 0x000fe20000000000 */
[----:B------:R-:W-:Y:S02]  /*36c0*/  IMAD.MOV R2, RZ, RZ, -R2 ;  /* 0x000000ffff027224 */ /* 0x000fe400078e0a02 */
[----:B------:R-:W-:-:S04]  /*36d0*/  IMAD.HI.U32 R8, R5, R133, RZ ;  /* 0x0000008505087227 */ /* 0x000fc800078e00ff */
[--C-:B------:R-:W-:Y:S02]  /*36e0*/  @!P5 IMAD.IADD R139, R139, 0x1, -R4.reuse ;  /* 0x000000018b8bd824 */ /* 0x100fe400078e0a04 */
[C---:B------:R-:W-:Y:S01]  /*36f0*/  IMAD R141, R4.reuse, R2, R141 ;  /* 0x00000002048d7224 */ /* 0x040fe200078e028d */
[----:B------:R-:W-:Y:S01]  /*3700*/  LOP3.LUT R2, R7, 0x128, RZ, 0xfc, !PT ;  /* 0x0000012807027812 */ /* 0x000fe200078efcff */
[--C-:B------:R-:W-:Y:S01]  /*3710*/  @!P6 IMAD.IADD R137, R137, 0x1, -R4.reuse ;  /* 0x000000018989e824 */ /* 0x100fe200078e0a04 */
[C---:B------:R-:W-:Y:S01]  /*3720*/  ISETP.GT.U32.AND P6, PT, R4.reuse, R139, PT ;  /* 0x0000008b0400720c */ /* 0x040fe20003fc4070 */
[----:B------:R-:W-:Y:S01]  /*3730*/  @!P1 IMAD.IADD R145, R145, 0x1, -R4 ;  /* 0x0000000191919824 */ /* 0x000fe200078e0a04 */
[C---:B------:R-:W-:Y:S01]  /*3740*/  ISETP.GT.U32.AND P1, PT, R4.reuse, R141, PT ;  /* 0x0000008d0400720c */ /* 0x040fe20003f24070 */
[----:B------:R-:W-:Y:S01]  /*3750*/  IMAD.MOV R8, RZ, RZ, -R8 ;  /* 0x000000ffff087224 */ /* 0x000fe200078e0a08 */
[----:B------:R-:W-:Y:S01]  /*3760*/  IABS R135, R2 ;  /* 0x0000000200877213 */ /* 0x000fe20000000000 */
[----:B------:R-:W-:Y:S01]  /*3770*/  @!P0 IMAD.MOV R145, RZ, RZ, -R145 ;  /* 0x000000ffff918224 */ /* 0x000fe200078e0a91 */
[----:B------:R-:W-:Y:S01]  /*3780*/  ISETP.GE.AND P0, PT, R11, RZ, PT ;  /* 0x000000ff0b00720c */ /* 0x000fe20003f06270 */
[C---:B------:R-:W-:Y:S01]  /*3790*/  IMAD R133, R4.reuse, R8, R133 ;  /* 0x0000000804857224 */ /* 0x040fe200078e0285 */
[----:B------:R-:W-:Y:S01]  /*37a0*/  LOP3.LUT R11, R7, 0x11c, RZ, 0xfc, !PT ;  /* 0x0000011c070b7812 */ /* 0x000fe200078efcff */
[----:B------:R-:W-:Y:S01]  /*37b0*/  @!P3 IMAD.MOV R143, RZ, RZ, -R143 ;  /* 0x000000ffff8fb224 */ /* 0x000fe200078e0a8f */
[----:B------:R-:W-:-:S02]  /*37c0*/  ISETP.GT.U32.AND P3, PT, R4, R137, PT ;  /* 0x000000890400720c */ /* 0x000fc40003f64070 */
[----:B------:R-:W-:Y:S01]  /*37d0*/  IABS R129, R11 ;  /* 0x0000000b00817213 */ /* 0x000fe20000000000 */
[--C-:B------:R-:W-:Y:S01]  /*37e0*/  @!P6 IMAD.IADD R139, R139, 0x1, -R4.reuse ;  /* 0x000000018b8be824 */ /* 0x100fe200078e0a04 */
[----:B------:R-:W-:Y:S01]  /*37f0*/  ISETP.GT.U32.AND P6, PT, R4, R133, PT ;  /* 0x000000850400720c */ /* 0x000fe20003fc4070 */
[----:B------:R-:W-:Y:S01]  /*3800*/  @!P1 IMAD.IADD R141, R141, 0x1, -R4 ;  /* 0x000000018d8d9824 */ /* 0x000fe200078e0a04 */
[----:B------:R-:W-:Y:S01]  /*3810*/  ISETP.GE.AND P1, PT, R2, RZ, PT ;  /* 0x000000ff0200720c */ /* 0x000fe20003f26270 */
[----:B------:R-:W-:-:S03]  /*3820*/  IMAD.HI.U32 R2, R5, R135, RZ ;  /* 0x0000008705027227 */ /* 0x000fc600078e00ff */
[C---:B------:R-:W-:Y:S01]  /*3830*/  ISETP.GT.U32.AND P5, PT, R4.reuse, R141, PT ;  /* 0x0000008d0400720c */ /* 0x040fe20003fa4070 */
[----:B------:R-:W-:Y:S02]  /*3840*/  IMAD.MOV R2, RZ, RZ, -R2 ;  /* 0x000000ffff027224 */ /* 0x000fe400078e0a02 */
[--C-:B------:R-:W-:Y:S01]  /*3850*/  @!P3 IMAD.IADD R137, R137, 0x1, -R4.reuse ;  /* 0x000000018989b824 */ /* 0x100fe200078e0a04 */
[----:B------:R-:W-:Y:S01]  /*3860*/  ISETP.GE.AND P3, PT, R9, RZ, PT ;  /* 0x000000ff0900720c */ /* 0x000fe20003f66270 */
[----:B------:R-:W-:Y:S01]  /*3870*/  IMAD R135, R4, R2, R135 ;  /* 0x0000000204877224 */ /* 0x000fe200078e0287 */
[----:B------:R-:W-:Y:S01]  /*3880*/  LOP3.LUT R9, R7, 0x114, RZ, 0xfc, !PT ;  /* 0x0000011407097812 */ /* 0x000fe200078efcff */
[----:B------:R-:W-:Y:S02]  /*3890*/  @!P6 IMAD.IADD R133, R133, 0x1, -R4 ;  /* 0x000000018585e824 */ /* 0x000fe400078e0a04 */
[----:B------:R-:W-:Y:S01]  /*38a0*/  IMAD.HI.U32 R2, R5, R131, RZ ;  /* 0x0000008305027227 */ /* 0x000fe200078e00ff */
[----:B------:R-:W-:-:S02]  /*38b0*/  IABS R125, R9 ;  /* 0x00000009007d7213 */ /* 0x000fc40000000000 */
[----:B------:R-:W-:Y:S01]  /*38c0*/  ISETP.GT.U32.AND P6, PT, R4, R133, PT ;  /* 0x000000850400720c */ /* 0x000fe20003fc4070 */
[----:B------:R-:W-:Y:S02]  /*38d0*/  IMAD.MOV R8, RZ, RZ, -R2 ;  /* 0x000000ffff087224 */ /* 0x000fe400078e0a02 */
[----:B------:R-:W-:-:S04]  /*38e0*/  IMAD.HI.U32 R2, R5, R129, RZ ;  /* 0x0000008105027227 */ /* 0x000fc800078e00ff */
[----:B------:R-:W-:Y:S01]  /*38f0*/  @!P5 IMAD.IADD R141, R141, 0x1, -R4 ;  /* 0x000000018d8dd824 */ /* 0x000fe200078e0a04 */
[C---:B------:R-:W-:Y:S01]  /*3900*/  ISETP.GT.U32.AND P5, PT, R4.reuse, R135, PT ;  /* 0x000000870400720c */ /* 0x040fe20003fa4070 */
[----:B------:R-:W-:Y:S02]  /*3910*/  IMAD.MOV R2, RZ, RZ, -R2 ;  /* 0x000000ffff027224 */ /* 0x000fe400078e0a02 */
[C---:B------:R-:W-:Y:S02]  /*3920*/  IMAD R131, R4.reuse, R8, R131 ;  /* 0x0000000804837224 */ /* 0x040fe400078e0283 */
[C---:B------:R-:W-:Y:S02]  /*3930*/  IMAD R129, R4.reuse, R2, R129 ;  /* 0x0000000204817224 */ /* 0x040fe400078e0281 */
[----:B------:R-:W-:Y:S02]  /*3940*/  @!P6 IMAD.IADD R133, R133, 0x1, -R4 ;  /* 0x000000018585e824 */ /* 0x000fe400078e0a04 */
[----:B------:R-:W-:Y:S01]  /*3950*/  @!P2 IMAD.MOV R139, RZ, RZ, -R139 ;  /* 0x000000ffff8ba224 */ /* 0x000fe200078e0a8b */
[C---:B------:R-:W-:Y:S01]  /*3960*/  ISETP.GT.U32.AND P6, PT, R4.reuse, R129, PT ;  /* 0x000000810400720c */ /* 0x040fe20003fc4070 */
[----:B------:R-:W-:Y:S01]  /*3970*/  IMAD.HI.U32 R2, R5, R125, RZ ;  /* 0x0000007d05027227 */ /* 0x000fe200078e00ff */
[----:B------:R-:W-:-:S03]  /*3980*/  ISETP.GT.U32.AND P2, PT, R4, R131, PT ;  /* 0x000000830400720c */ /* 0x000fc60003f44070 */
[----:B------:R-:W-:Y:S02]  /*3990*/  @!P5 IMAD.IADD R135, R135, 0x1, -R4 ;  /* 0x000000018787d824 */ /* 0x000fe400078e0a04 */
[----:B------:R-:W-:Y:S01]  /*39a0*/  @!P4 IMAD.MOV R141, RZ, RZ, -R141 ;  /* 0x000000ffff8dc224 */ /* 0x000fe200078e0a8d */
[----:B------:R-:W-:Y:S01]  /*39b0*/  ISETP.GE.AND P4, PT, R10, RZ, PT ;  /* 0x000000ff0a00720c */ /* 0x000fe20003f86270 */
[----:B------:R-:W-:Y:S01]  /*39c0*/  IMAD.MOV R2, RZ, RZ, -R2 ;  /* 0x000000ffff027224 */ /* 0x000fe200078e0a02 */
[----:B------:R-:W-:Y:S01]  /*39d0*/  ISETP.GT.U32.AND P5, PT, R4, R135, PT ;  /* 0x000000870400720c */ /* 0x000fe20003fa4070 */
[----:B------:R-:W-:Y:S01]  /*39e0*/  IMAD.HI.U32 R8, R5, R127, RZ ;  /* 0x0000007f05087227 */ /* 0x000fe200078e00ff */
[----:B------:R-:W-:-:S03]  /*39f0*/  LOP3.LUT R10, R7, 0x110, RZ, 0xfc, !PT ;  /* 0x00000110070a7812 */ /* 0x000fc600078efcff */
[--C-:B------:R-:W-:Y:S01]  /*3a00*/  @!P6 IMAD.IADD R129, R129, 0x1, -R4.reuse ;  /* 0x000000018181e824 */ /* 0x100fe200078e0a04 */
[----:B------:R-:W-:Y:S01]  /*3a10*/  IABS R123, R10 ;  /* 0x0000000a007b7213 */ /* 0x000fe20000000000 */
[----:B------:R-:W-:Y:S02]  /*3a20*/  @!P2 IMAD.IADD R131, R131, 0x1, -R4 ;  /* 0x000000018383a824 */ /* 0x000fe400078e0a04 */
[C---:B------:R-:W-:Y:S01]  /*3a30*/  IMAD R125, R4.reuse, R2, R125 ;  /* 0x00000002047d7224 */ /* 0x040fe200078e027d */
[----:B------:R-:W-:Y:S01]  /*3a40*/  ISETP.GT.U32.AND P6, PT, R4, R129, PT ;  /* 0x000000810400720c */ /* 0x000fe20003fc4070 */
[----:B------:R-:W-:Y:S02]  /*3a50*/  IMAD.MOV R8, RZ, RZ, -R8 ;  /* 0x000000ffff087224 */ /* 0x000fe400078e0a08 */
[----:B------:R-:W-:Y:S01]  /*3a60*/  @!P5 IMAD.IADD R135, R135, 0x1, -R4 ;  /* 0x000000018787d824 */ /* 0x000fe200078e0a04 */
[----:B------:R-:W-:Y:S01]  /*3a70*/  ISETP.GE.AND P5, PT, R12, RZ, PT ;  /* 0x000000ff0c00720c */ /* 0x000fe20003fa6270 */
[C---:B------:R-:W-:Y:S01]  /*3a80*/  IMAD R127, R4.reuse, R8, R127 ;  /* 0x00000008047f7224 */ /* 0x040fe200078e027f */
[----:B------:R-:W-:Y:S01]  /*3a90*/  LOP3.LUT R12, R7, 0xf8, RZ, 0xfc, !PT ;  /* 0x000000f8070c7812 */ /* 0x000fe200078efcff */
[----:B------:R-:W-:Y:S01]  /*3aa0*/  @!P1 IMAD.MOV R135, RZ, RZ, -R135 ;  /* 0x000000ffff879224 */ /* 0x000fe200078e0a87 */
[C---:B------:R-:W-:Y:S01]  /*3ab0*/  ISETP.GT.U32.AND P1, PT, R4.reuse, R131, PT ;  /* 0x000000830400720c */ /* 0x040fe20003f24070 */
[----:B------:R-:W-:Y:S01]  /*3ac0*/  IMAD.HI.U32 R8, R5, R123, RZ ;  /* 0x0000007b05087227 */ /* 0x000fe200078e00ff */
[----:B------:R-:W-:-:S02]  /*3ad0*/  ISETP.GT.U32.AND P2, PT, R4, R127, PT ;  /* 0x0000007f0400720c */ /* 0x000fc40003f44070 */
[----:B------:R-:W-:Y:S01]  /*3ae0*/  IABS R111, R12 ;  /* 0x0000000c006f7213 */ /* 0x000fe20000000000 */
[----:B------:R-:W-:Y:S01]  /*3af0*/  @!P6 IMAD.IADD R129, R129, 0x1, -R4 ;  /* 0x000000018181e824 */ /* 0x000fe200078e0a04 */
[C---:B------:R-:W-:Y:S01]  /*3b00*/  ISETP.GT.U32.AND P6, PT, R4.reuse, R125, PT ;  /* 0x0000007d0400720c */ /* 0x040fe20003fc4070 */
[----:B------:R-:W-:Y:S01]  /*3b10*/  @!P0 IMAD.MOV R137, RZ, RZ, -R137 ;  /* 0x000000ffff898224 */ /* 0x000fe200078e0a89 */
[----:B------:R-:W-:Y:S01]  /*3b20*/  ISETP.GE.AND P0, PT, R11, RZ, PT ;  /* 0x000000ff0b00720c */ /* 0x000fe20003f06270 */
[----:B------:R-:W-:Y:S01]  /*3b30*/  IMAD.MOV R8, RZ, RZ, -R8 ;  /* 0x000000ffff087224 */ /* 0x000fe200078e0a08 */
[----:B------:R-:W-:Y:S01]  /*3b40*/  LOP3.LUT R11, R7, 0x10c, RZ, 0xfc, !PT ;  /* 0x0000010c070b7812 */ /* 0x000fe200078efcff */
[----:B------:R-:W-:Y:S01]  /*3b50*/  @!P3 IMAD.MOV R133, RZ, RZ, -R133 ;  /* 0x000000ffff85b224 */ /* 0x000fe200078e0a85 */
[----:B------:R-:W-:Y:S01]  /*3b60*/  ISETP.GE.AND P3, PT, R9, RZ, PT ;  /* 0x000000ff0900720c */ /* 0x000fe20003f66270 */
[--C-:B------:R-:W-:Y:S01]  /*3b70*/  @!P1 IMAD.IADD R131, R131, 0x1, -R4.reuse ;  /* 0x0000000183839824 */ /* 0x100fe200078e0a04 */
[----:B------:R-:W-:Y:S01]  /*3b80*/  IABS R121, R11 ;  /* 0x0000000b00797213 */ /* 0x000fe20000000000 */
[C---:B------:R-:W-:Y:S01]  /*3b90*/  IMAD R123, R4.reuse, R8, R123 ;  /* 0x00000008047b7224 */ /* 0x040fe200078e027b */
[C---:B------:R-:W-:Y:S01]  /*3ba0*/  LOP3.LUT R8, R7.reuse, 0x108, RZ, 0xfc, !PT ;  /* 0x0000010807087812 */ /* 0x040fe200078efcff */
[----:B------:R-:W-:Y:S01]  /*3bb0*/  @!P4 IMAD.MOV R131, RZ, RZ, -R131 ;  /* 0x000000ffff83c224 */ /* 0x000fe200078e0a83 */
[----:B------:R-:W-:Y:S01]  /*3bc0*/  LOP3.LUT R9, R7, 0x104, RZ, 0xfc, !PT ;  /* 0x0000010407097812 */ /* 0x000fe200078efcff */
[----:B------:R-:W-:Y:S01]  /*3bd0*/  @!P6 IMAD.IADD R125, R125, 0x1, -R4 ;  /* 0x000000017d7de824 */ /* 0x000fe200078e0a04 */
[----:B------:R-:W-:Y:S01]  /*3be0*/  ISETP.GT.U32.AND P4, PT, R4, R123, PT ;  /* 0x0000007b0400720c */ /* 0x000fe20003f84070 */
[----:B------:R-:W-:Y:S01]  /*3bf0*/  IMAD.HI.U32 R2, R5, R121, RZ ;  /* 0x0000007905027227 */ /* 0x000fe200078e00ff */
[----:B------:R-:W-:-:S02]  /*3c00*/  IABS R119, R8 ;  /* 0x0000000800777213 */ /* 0x000fc40000000000 */
[----:B------:R-:W-:Y:S01]  /*3c10*/  ISETP.GT.U32.AND P6, PT, R4, R125, PT ;  /* 0x0000007d0400720c */ /* 0x000fe20003fc4070 */
[----:B------:R-:W-:Y:S01]  /*3c20*/  IMAD.MOV R2, RZ, RZ, -R2 ;  /* 0x000000ffff027224 */ /* 0x000fe200078e0a02 */
[----:B------:R-:W-:Y:S01]  /*3c30*/  IABS R117, R9 ;  /* 0x0000000900757213 */ /* 0x000fe20000000000 */
[--C-:B------:R-:W-:Y:S01]  /*3c40*/  @!P2 IMAD.IADD R127, R127, 0x1, -R4.reuse ;  /* 0x000000017f7fa824 */ /* 0x100fe200078e0a04 */
[----:B------:R-:W-:Y:S01]  /*3c50*/  ISETP.GE.AND P1, PT, R10, RZ, PT ;  /* 0x000000ff0a00720c */ /* 0x000fe20003f26270 */
[C---:B------:R-:W-:Y:S01]  /*3c60*/  IMAD R121, R4.reuse, R2, R121 ;  /* 0x0000000204797224 */ /* 0x040fe200078e0279 */
[----:B------:R-:W-:Y:S01]  /*3c70*/  LOP3.LUT R10, R7, 0x100, RZ, 0xfc, !PT ;  /* 0x00000100070a7812 */ /* 0x000fe200078efcff */
[----:B------:R-:W-:Y:S01]  /*3c80*/  IMAD.HI.U32 R2, R5, R119, RZ ;  /* 0x0000007705027227 */ /* 0x000fe200078e00ff */
[----:B------:R-:W-:Y:S02]  /*3c90*/  ISETP.GT.U32.AND P2, PT, R4, R127, PT ;  /* 0x0000007f0400720c */ /* 0x000fe40003f44070 */
[----:B------:R-:W-:Y:S01]  /*3ca0*/  IABS R115, R10 ;  /* 0x0000000a00737213 */ /* 0x000fe20000000000 */
[----:B------:R-:W-:-:S02]  /*3cb0*/  @!P4 IMAD.IADD R123, R123, 0x1, -R4 ;  /* 0x000000017b7bc824 */ /* 0x000fc400078e0a04 */
[----:B------:R-:W-:Y:S02]  /*3cc0*/  IMAD.MOV R2, RZ, RZ, -R2 ;  /* 0x000000ffff027224 */ /* 0x000fe400078e0a02 */
[----:B------:R-:W-:Y:S01]  /*3cd0*/  @!P6 IMAD.IADD R125, R125, 0x1, -R4 ;  /* 0x000000017d7de824 */ /* 0x000fe200078e0a04 */
[C---:B------:R-:W-:Y:S01]  /*3ce0*/  ISETP.GT.U32.AND P4, PT, R4.reuse, R123, PT ;  /* 0x0000007b0400720c */ /* 0x040fe20003f84070 */
[C---:B------:R-:W-:Y:S01]  /*3cf0*/  IMAD R119, R4.reuse, R2, R119 ;  /* 0x0000000204777224 */ /* 0x040fe200078e0277 */
[----:B------:R-:W-:Y:S01]  /*3d00*/  ISETP.GT.U32.AND P6, PT, R4, R121, PT ;  /* 0x000000790400720c */ /* 0x000fe20003fc4070 */
[----:B------:R-:W-:-:S04]  /*3d10*/  IMAD.HI.U32 R2, R5, R117, RZ ;  /* 0x0000007505027227 */ /* 0x000fc800078e00ff */
[----:B------:R-:W-:Y:S02]  /*3d20*/  IMAD.MOV R2, RZ, RZ, -R2 ;  /* 0x000000ffff027224 */ /* 0x000fe400078e0a02 */
[----:B------:R-:W-:Y:S01]  /*3d30*/  @!P0 IMAD.MOV R129, RZ, RZ, -R129 ;  /* 0x000000ffff818224 */ /* 0x000fe200078e0a81 */
[----:B------:R-:W-:Y:S01]  /*3d40*/  ISETP.GE.AND P0, PT, R11, RZ, PT ;  /* 0x000000ff0b00720c */ /* 0x000fe20003f06270 */
[----:B------:R-:W-:Y:S01]  /*3d50*/  IMAD R117, R4, R2, R117 ;  /* 0x0000000204757224 */ /* 0x000fe200078e0275 */
[----:B------:R-:W-:Y:S01]  /*3d60*/  LOP3.LUT R11, R7, 0xfc, RZ, 0xfc, !PT ;  /* 0x000000fc070b7812 */ /* 0x000fe200078efcff */
[--C-:B------:R-:W-:Y:S01]  /*3d70*/  @!P2 IMAD.IADD R127, R127, 0x1, -R4.reuse ;  /* 0x000000017f7fa824 */ /* 0x100fe200078e0a04 */
[----:B------:R-:W-:Y:S01]  /*3d80*/  ISETP.GE.AND P2, PT, R8, RZ, PT ;  /* 0x000000ff0800720c */ /* 0x000fe20003f46270 */
[--C-:B------:R-:W-:Y:S01]  /*3d90*/  @!P4 IMAD.IADD R123, R123, 0x1, -R4.reuse ;  /* 0x000000017b7bc824 */ /* 0x100fe200078e0a04 */
[C---:B------:R-:W-:Y:S01]  /*3da0*/  ISETP.GT.U32.AND P4, PT, R4.reuse, R119, PT ;  /* 0x000000770400720c */ /* 0x040fe20003f84070 */
[----:B------:R-:W-:Y:S01]  /*3db0*/  @!P6 IMAD.IADD R121, R121, 0x1, -R4 ;  /* 0x000000017979e824 */ /* 0x000fe200078e0a04 */
[----:B------:R-:W-:Y:S01]  /*3dc0*/  ISETP.GT.U32.AND P6, PT, R4, R117, PT ;  /* 0x000000750400720c */ /* 0x000fe20003fc4070 */
[----:B------:R-:W-:Y:S01]  /*3dd0*/  IMAD.HI.U32 R8, R5, R115, RZ ;  /* 0x0000007305087227 */ /* 0x000fe200078e00ff */
[----:B------:R-:W-:-:S03]  /*3de0*/  IABS R113, R11 ;  /* 0x0000000b00717213 */ /* 0x000fc60000000000 */
[----:B------:R-:W-:Y:S02]  /*3df0*/  IMAD.MOV R8, RZ, RZ, -R8 ;  /* 0x000000ffff087224 */ /* 0x000fe400078e0a08 */
[----:B------:R-:W-:-:S04]  /*3e00*/  IMAD.HI.U32 R2, R5, R113, RZ ;  /* 0x0000007105027227 */ /* 0x000fc800078e00ff */
[C---:B------:R-:W-:Y:S02]  /*3e10*/  IMAD R115, R4.reuse, R8, R115 ;  /* 0x0000000804737224 */ /* 0x040fe400078e0273 */
[--C-:B------:R-:W-:Y:S02]  /*3e20*/  @!P4 IMAD.IADD R119, R119, 0x1, -R4.reuse ;  /* 0x000000017777c824 */ /* 0x100fe400078e0a04 */
[----:B------:R-:W-:Y:S01]  /*3e30*/  @!P6 IMAD.IADD R117, R117, 0x1, -R4 ;  /* 0x000000017575e824 */ /* 0x000fe200078e0a04 */
[C---:B------:R-:W-:Y:S01]  /*3e40*/  ISETP.GT.U32.AND P4, PT, R4.reuse, R115, PT ;  /* 0x000000730400720c */ /* 0x040fe20003f84070 */
[----:B------:R-:W-:Y:S01]  /*3e50*/  IMAD.MOV R2, RZ, RZ, -R2 ;  /* 0x000000ffff027224 */ /* 0x000fe200078e0a02 */
[C---:B------:R-:W-:Y:S01]  /*3e60*/  ISETP.GT.U32.AND P6, PT, R4.reuse, R121, PT ;  /* 0x000000790400720c */ /* 0x040fe20003fc4070 */
[----:B------:R-:W-:Y:S01]  /*3e70*/  @!P3 IMAD.MOV R125, RZ, RZ, -R125 ;  /* 0x000000ffff7db224 */ /* 0x000fe200078e0a7d */
[C---:B------:R-:W-:Y:S01]  /*3e80*/  ISETP.GT.U32.AND P3, PT, R4.reuse, R117, PT ;  /* 0x000000750400720c */ /* 0x040fe20003f64070 */
[----:B------:R-:W-:-:S02]  /*3e90*/  IMAD R113, R4, R2, R113 ;  /* 0x0000000204717224 */ /* 0x000fc400078e0271 */
[----:B------:R-:W-:-:S04]  /*3ea0*/  IMAD.HI.U32 R2, R5, R107, RZ ;  /* 0x0000006b05027227 */ /* 0x000fc800078e00ff */
[----:B------:R-:W-:Y:S02]  /*3eb0*/  IMAD.MOV R2, RZ, RZ, -R2 ;  /* 0x000000ffff027224 */ /* 0x000fe400078e0a02 */
[--C-:B------:R-:W-:Y:S02]  /*3ec0*/  @!P4 IMAD.IADD R115, R115, 0x1, -R4.reuse ;  /* 0x000000017373c824 */ /* 0x100fe400078e0a04 */
[C---:B------:R-:W-:Y:S02]  /*3ed0*/  IMAD R107, R4.reuse, R2, R107 ;  /* 0x00000002046b7224 */ /* 0x040fe400078e026b */
[----:B------:R-:W-:Y:S01]  /*3ee0*/  @!P3 IMAD.IADD R117, R117, 0x1, -R4 ;  /* 0x000000017575b824 */ /* 0x000fe200078e0a04 */
[C---:B------:R-:W-:Y:S01]  /*3ef0*/  ISETP.GT.U32.AND P4, PT, R4.reuse, R115, PT ;  /* 0x000000730400720c */ /* 0x040fe20003f84070 */
[----:B------:R-:W-:Y:S01]  /*3f00*/  IMAD.HI.U32 R8, R5, R111, RZ ;  /* 0x0000006f05087227 */ /* 0x000fe200078e00ff */
[----:B------:R-:W-:-:S03]  /*3f10*/  ISETP.GT.U32.AND P3, PT, R4, R107, PT ;  /* 0x0000006b0400720c */ /* 0x000fc60003f64070 */
[----:B------:R-:W-:Y:S02]  /*3f20*/  IMAD.MOV R8, RZ, RZ, -R8 ;  /* 0x000000ffff087224 */ /* 0x000fe400078e0a08 */
[----:B------:R-:W-:-:S04]  /*3f30*/  IMAD.HI.U32 R2, R5, R105, RZ ;  /* 0x0000006905027227 */ /* 0x000fc800078e00ff */
[----:B------:R-:W-:Y:S01]  /*3f40*/  IMAD R111, R4, R8, R111 ;  /* 0x00000008046f7224 */ /* 0x000fe200078e026f */
[----:B------:R-:W-:Y:S01]  /*3f50*/  LOP3.LUT R8, R7, 0xec, RZ, 0xfc, !PT ;  /* 0x000000ec07087812 */ /* 0x000fe200078efcff */
[--C-:B------:R-:W-:Y:S01]  /*3f60*/  @!P4 IMAD.IADD R115, R115, 0x1, -R4.reuse ;  /* 0x000000017373c824 */ /* 0x100fe200078e0a04 */
[----:B------:R-:W-:Y:S01]  /*3f70*/  ISETP.GE.AND P4, PT, R10, RZ, PT ;  /* 0x000000ff0a00720c */ /* 0x000fe20003f86270 */
[----:B------:R-:W-:Y:S01]  /*3f80*/  @!P3 IMAD.IADD R107, R107, 0x1, -R4 ;  /* 0x000000016b6bb824 */ /* 0x000fe200078e0a04 */
[----:B------:R-:W-:Y:S01]  /*3f90*/  IABS R103, R8 ;  /* 0x0000000800677213 */ /* 0x000fe20000000000 */
[----:B------:R-:W-:Y:S01]  /*3fa0*/  IMAD.MOV R2, RZ, RZ, -R2 ;  /* 0x000000ffff027224 */ /* 0x000fe200078e0a02 */
[----:B------:R-:W-:Y:S01]  /*3fb0*/  LOP3.LUT R10, R7, 0xe4, RZ, 0xfc, !PT ;  /* 0x000000e4070a7812 */ /* 0x000fe200078efcff */
[----:B------:R-:W-:Y:S01]  /*3fc0*/  @!P5 IMAD.MOV R127, RZ, RZ, -R127 ;  /* 0x000000ffff7fd224 */ /* 0x000fe200078e0a7f */
[C---:B------:R-:W-:Y:S01]  /*3fd0*/  ISETP.GT.U32.AND P5, PT, R4.reuse, R119, PT ;  /* 0x000000770400720c */ /* 0x040fe20003fa4070 */
[C---:B------:R-:W-:Y:S01]  /*3fe0*/  IMAD R105, R4.reuse, R2, R105 ;  /* 0x0000000204697224 */ /* 0x040fe200078e0269 */
[----:B------:R-:W-:Y:S01]  /*3ff0*/  ISETP.GT.U32.AND P3, PT, R4, R107, PT ;  /* 0x0000006b0400720c */ /* 0x000fe20003f64070 */
[----:B------:R-:W-:Y:S01]  /*4000*/  IMAD.HI.U32 R2, R5, R103, RZ ;  /* 0x0000006705027227 */ /* 0x000fe200078e00ff */
[----:B------:R-:W-:-:S03]  /*4010*/  IABS R99, R10 ;  /* 0x0000000a00637213 */ /* 0x000fc60000000000 */
[----:B------:R-:W-:Y:S02]  /*4020*/  IMAD.MOV R2, RZ, RZ, -R2 ;  /* 0x000000ffff027224 */ /* 0x000fe400078e0a02 */
[----:B------:R-:W-:Y:S01]  /*4030*/  @!P4 IMAD.MOV R115, RZ, RZ, -R115 ;  /* 0x000000ffff73c224 */ /* 0x000fe200078e0a73 */
[C---:B------:R-:W-:Y:S01]  /*4040*/  ISETP.GT.U32.AND P4, PT, R4.reuse, R105, PT ;  /* 0x000000690400720c */ /* 0x040fe20003f84070 */
[C---:B------:R-:W-:Y:S02]  /*4050*/  IMAD R103, R4.reuse, R2, R103 ;  /* 0x0000000204677224 */ /* 0x040fe400078e0267 */
[--C-:B------:R-:W-:Y:S01]  /*4060*/  @!P5 IMAD.IADD R119, R119, 0x1, -R4.reuse ;  /* 0x000000017777d824 */ /* 0x100fe200078e0a04 */
[----:B------:R-:W-:Y:S01]  /*4070*/  ISETP.GE.AND P5, PT, R9, RZ, PT ;  /* 0x000000ff0900720c */ /* 0x000fe20003fa6270 */
[--C-:B------:R-:W-:Y:S01]  /*4080*/  @!P3 IMAD.IADD R107, R107, 0x1, -R4.reuse ;  /* 0x000000016b6bb824 */ /* 0x100fe200078e0a04 */
[C---:B------:R-:W-:Y:S01]  /*4090*/  ISETP.GT.U32.AND P3, PT, R4.reuse, R103, PT ;  /* 0x000000670400720c */ /* 0x040fe20003f64070 */
[----:B------:R-:W-:Y:S01]  /*40a0*/  @!P1 IMAD.MOV R123, RZ, RZ, -R123 ;  /* 0x000000ffff7b9224 */ /* 0x000fe200078e0a7b */
[----:B------:R-:W-:Y:S01]  /*40b0*/  LOP3.LUT R9, R7, 0xe8, RZ, 0xfc, !PT ;  /* 0x000000e807097812 */ /* 0x000fe200078efcff */
[--C-:B------:R-:W-:Y:S01]  /*40c0*/  @!P6 IMAD.IADD R121, R121, 0x1, -R4.reuse ;  /* 0x000000017979e824 */ /* 0x100fe200078e0a04 */
[C---:B------:R-:W-:Y:S01]  /*40d0*/  ISETP.GT.U32.AND P1, PT, R4.reuse, R113, PT ;  /* 0x000000710400720c */ /* 0x040fe20003f24070 */
[----:B------:R-:W-:Y:S01]  /*40e0*/  @!P2 IMAD.MOV R119, RZ, RZ, -R119 ;  /* 0x000000ffff77a224 */ /* 0x000fe200078e0a77 */
[----:B------:R-:W-:Y:S01]  /*40f0*/  IABS R101, R9 ;  /* 0x0000000900657213 */ /* 0x000fe20000000000 */
[----:B------:R-:W-:Y:S01]  /*4100*/  @!P4 IMAD.IADD R105, R105, 0x1, -R4 ;  /* 0x000000016969c824 */ /* 0x000fe200078e0a04 */
[----:B------:R-:W-:Y:S01]  /*4110*/  ISETP.GT.U32.AND P6, PT, R4, R111, PT ;  /* 0x0000006f0400720c */ /* 0x000fe20003fc4070 */
[----:B------:R-:W-:-:S02]  /*4120*/  @!P0 IMAD.MOV R121, RZ, RZ, -R121 ;  /* 0x000000ffff798224 */ /* 0x000fc400078e0a79 */
[----:B------:R-:W-:Y:S01]  /*4130*/  IMAD.HI.U32 R2, R5, R101, RZ ;  /* 0x0000006505027227 */ /* 0x000fe200078e00ff */
[----:B------:R-:W-:-:S03]  /*4140*/  ISETP.GT.U32.AND P4, PT, R4, R105, PT ;  /* 0x000000690400720c */ /* 0x000fc60003f84070 */
[----:B------:R-:W-:Y:S02]  /*4150*/  @!P3 IMAD.IADD R103, R103, 0x1, -R4 ;  /* 0x000000016767b824 */ /* 0x000fe400078e0a04 */
[----:B------:R-:W-:Y:S02]  /*4160*/  IMAD.MOV R2, RZ, RZ, -R2 ;  /* 0x000000ffff027224 */ /* 0x000fe400078e0a02 */
[----:B------:R-:W-:Y:S01]  /*4170*/  @!P1 IMAD.IADD R113, R113, 0x1, -R4 ;  /* 0x0000000171719824 */ /* 0x000fe200078e0a04 */
[C---:B------:R-:W-:Y:S01]  /*4180*/  ISETP.GT.U32.AND P3, PT, R4.reuse, R103, PT ;  /* 0x000000670400720c */ /* 0x040fe20003f64070 */
[C---:B------:R-:W-:Y:S01]  /*4190*/  IMAD R101, R4.reuse, R2, R101 ;  /* 0x0000000204657224 */ /* 0x040fe200078e0265 */
[----:B------:R-:W-:Y:S01]  /*41a0*/  ISETP.GE.AND P1, PT, R11, RZ, PT ;  /* 0x000000ff0b00720c */ /* 0x000fe20003f26270 */
[----:B------:R-:W-:Y:S01]  /*41b0*/  IMAD.HI.U32 R2, R5, R99, RZ ;  /* 0x0000006305027227 */ /* 0x000fe200078e00ff */
[----:B------:R-:W-:Y:S02]  /*41c0*/  ISETP.GT.U32.AND P0, PT, R4, R113, PT ;  /* 0x000000710400720c */ /* 0x000fe40003f04070 */
[----:B------:R-:W-:Y:S01]  /*41d0*/  LOP3.LUT R11, R7, 0xe0, RZ, 0xfc, !PT ;  /* 0x000000e0070b7812 */ /* 0x000fe200078efcff */
[----:B------:R-:W-:-:S02]  /*41e0*/  IMAD.MOV R2, RZ, RZ, -R2 ;  /* 0x000000ffff027224 */ /* 0x000fc400078e0a02 */
[--C-:B------:R-:W-:Y:S01]  /*41f0*/  @!P4 IMAD.IADD R105, R105, 0x1, -R4.reuse ;  /* 0x000000016969c824 */ /* 0x100fe200078e0a04 */
[C---:B------:R-:W-:Y:S01]  /*4200*/  ISETP.GT.U32.AND P4, PT, R4.reuse, R101, PT ;  /* 0x000000650400720c */ /* 0x040fe20003f84070 */
[C---:B------:R-:W-:Y:S01]  /*4210*/  IMAD R99, R4.reuse, R2, R99 ;  /* 0x0000000204637224 */ /* 0x040fe200078e0263 */
[----:B------:R-:W-:Y:S01]  /*4220*/  IABS R97, R11 ;  /* 0x0000000b00617213 */ /* 0x000fe20000000000 */
[--C-:B------:R-:W-:Y:S02]  /*4230*/  @!P3 IMAD.IADD R103, R103, 0x1, -R4.reuse ;  /* 0x000000016767b824 */ /* 0x100fe400078e0a04 */
[--C-:B------:R-:W-:Y:S01]  /*4240*/  @!P6 IMAD.IADD R111, R111, 0x1, -R4.reuse ;  /* 0x000000016f6fe824 */ /* 0x100fe200078e0a04 */
[C---:B------:R-:W-:Y:S01]  /*4250*/  ISETP.GT.U32.AND P3, PT, R4.reuse, R99, PT ;  /* 0x000000630400720c */ /* 0x040fe20003f64070 */
[----:B------:R-:W-:Y:S01]  /*4260*/  @!P5 IMAD.MOV R117, RZ, RZ, -R117 ;  /* 0x000000ffff75d224 */ /* 0x000fe200078e0a75 */
[----:B------:R-:W-:Y:S01]  /*4270*/  ISETP.GE.AND P5, PT, R13, RZ, PT ;  /* 0x000000ff0d00720c */ /* 0x000fe20003fa6270 */
[----:B------:R-:W-:Y:S01]  /*4280*/  @!P0 IMAD.IADD R113, R113, 0x1, -R4 ;  /* 0x0000000171718824 */ /* 0x000fe200078e0a04 */
[----:B------:R-:W-:Y:S01]  /*4290*/  ISETP.GT.U32.AND P2, PT, R4, R111, PT ;  /* 0x0000006f0400720c */ /* 0x000fe20003f44070 */
[----:B------:R-:W-:Y:S01]  /*42a0*/  IMAD.HI.U32 R2, R5, R97, RZ ;  /* 0x0000006105027227 */ /* 0x000fe200078e00ff */
[----:B------:R-:W-:-:S02]  /*42b0*/  LOP3.LUT R13, R7, 0xd8, RZ, 0xfc, !PT ;  /* 0x000000d8070d7812 */ /* 0x000fc400078efcff */
[----:B------:R-:W-:Y:S01]  /*42c0*/  ISETP.GE.AND P6, PT, R12, RZ, PT ;  /* 0x000000ff0c00720c */ /* 0x000fe20003fc6270 */
[--C-:B------:R-:W-:Y:S01]  /*42d0*/  @!P4 IMAD.IADD R101, R101, 0x1, -R4.reuse ;  /* 0x000000016565c824 */ /* 0x100fe200078e0a04 */
[----:B------:R-:W-:Y:S01]  /*42e0*/  IABS R93, R13 ;  /* 0x0000000d005d7213 */ /* 0x000fe20000000000 */
[----:B------:R-:W-:Y:S01]  /*42f0*/  @!P1 IMAD.MOV R113, RZ, RZ, -R113 ;  /* 0x000000ffff719224 */ /* 0x000fe200078e0a71 */
[----:B------:R-:W-:Y:S01]  /*4300*/  LOP3.LUT R12, R7, 0xdc, RZ, 0xfc, !PT ;  /* 0x000000dc070c7812 */ /* 0x000fe200078efcff */
[--C-:B------:R-:W-:Y:S01]  /*4310*/  @!P3 IMAD.IADD R99, R99, 0x1, -R4.reuse ;  /* 0x000000016363b824 */ /* 0x100fe200078e0a04 */
[----:B------:R-:W-:Y:S01]  /*4320*/  ISETP.GE.AND P1, PT, R9, RZ, PT ;  /* 0x000000ff0900720c */ /* 0x000fe20003f26270 */
[----:B------:R-:W-:Y:S01]  /*4330*/  IMAD.HI.U32 R9, R5, R93, RZ ;  /* 0x0000005d05097227 */ /* 0x000fe200078e00ff */
[----:B------:R-:W-:Y:S02]  /*4340*/  ISETP.GT.U32.AND P3, PT, R4, R101, PT ;  /* 0x000000650400720c */ /* 0x000fe40003f64070 */
[----:B------:R-:W-:Y:S01]  /*4350*/  IABS R95, R12 ;  /* 0x0000000c005f7213 */ /* 0x000fe20000000000 */
[----:B------:R-:W-:Y:S01]  /*4360*/  @!P2 IMAD.IADD R111, R111, 0x1, -R4 ;  /* 0x000000016f6fa824 */ /* 0x000fe200078e0a04 */
[----:B------:R-:W-:Y:S01]  /*4370*/  ISETP.GE.AND P0, PT, R14, RZ, PT ;  /* 0x000000ff0e00720c */ /* 0x000fe20003f06270 */
[----:B------:R-:W-:Y:S01]  /*4380*/  IMAD.MOV R9, RZ, RZ, -R9 ;  /* 0x000000ffff097224 */ /* 0x000fe200078e0a09 */
[----:B------:R-:W-:Y:S01]  /*4390*/  ISETP.GE.AND P2, PT, R8, RZ, PT ;  /* 0x000000ff0800720c */ /* 0x000fe20003f46270 */
[----:B------:R-:W-:Y:S01]  /*43a0*/  IMAD.HI.U32 R8, R5, R95, RZ ;  /* 0x0000005f05087227 */ /* 0x000fe200078e00ff */
[----:B------:R-:W-:-:S02]  /*43b0*/  LOP3.LUT R14, R7, 0xd4, RZ, 0xfc, !PT ;  /* 0x000000d4070e7812 */ /* 0x000fc400078efcff */
[----:B------:R-:W-:Y:S01]  /*43c0*/  ISETP.GE.AND P4, PT, R10, RZ, PT ;  /* 0x000000ff0a00720c */ /* 0x000fe20003f86270 */
[----:B------:R-:W-:Y:S01]  /*43d0*/  IMAD.MOV R2, RZ, RZ, -R2 ;  /* 0x000000ffff027224 */ /* 0x000fe200078e0a02 */
[----:B------:R-:W-:Y:S01]  /*43e0*/  IABS R91, R14 ;  /* 0x0000000e005b7213 */ /* 0x000fe20000000000 */
[C---:B------:R-:W-:Y:S01]  /*43f0*/  IMAD R93, R4.reuse, R9, R93 ;  /* 0x00000009045d7224 */ /* 0x040fe200078e025d */
[C---:B------:R-:W-:Y:S01]  /*4400*/  LOP3.LUT R9, R7.reuse, 0xcc, RZ, 0xfc, !PT ;  /* 0x000000cc07097812 */ /* 0x040fe200078efcff */
[----:B------:R-:W-:Y:S01]  /*4410*/  IMAD.MOV R8, RZ, RZ, -R8 ;  /* 0x000000ffff087224 */ /* 0x000fe200078e0a08 */
[----:B------:R-:W-:Y:S01]  /*4420*/  LOP3.LUT R10, R7, 0xc8, RZ, 0xfc, !PT ;  /* 0x000000c8070a7812 */ /* 0x000fe200078efcff */
[C---:B------:R-:W-:Y:S01]  /*4430*/  IMAD R97, R4.reuse, R2, R97 ;  /* 0x0000000204617224 */ /* 0x040fe200078e0261 */
[----:B------:R-:W-:Y:S01]  /*4440*/  IABS R87, R9 ;  /* 0x0000000900577213 */ /* 0x000fe20000000000 */
[----:B------:R-:W-:Y:S01]  /*4450*/  @!P3 IMAD.IADD R101, R101, 0x1, -R4 ;  /* 0x000000016565b824 */ /* 0x000fe200078e0a04 */
[C---:B------:R-:W-:Y:S01]  /*4460*/  ISETP.GT.U32.AND P3, PT, R4.reuse, R93, PT ;  /* 0x0000005d0400720c */ /* 0x040fe20003f64070 */
[C---:B------:R-:W-:Y:S01]  /*4470*/  IMAD R95, R4.reuse, R8, R95 ;  /* 0x00000008045f7224 */ /* 0x040fe200078e025f */
[----:B------:R-:W-:Y:S01]  /*4480*/  LOP3.LUT R8, R7, 0xd0, RZ, 0xfc, !PT ;  /* 0x000000d007087812 */ /* 0x000fe200078efcff */
[----:B------:R-:W-:Y:S01]  /*4490*/  @!P6 IMAD.MOV R111, RZ, RZ, -R111 ;  /* 0x000000ffff6fe224 */ /* 0x000fe200078e0a6f */
[C---:B------:R-:W-:Y:S01]  /*44a0*/  ISETP.GT.U32.AND P6, PT, R4.reuse, R99, PT ;  /* 0x000000630400720c */ /* 0x040fe20003fc4070 */
[----:B------:R-:W-:Y:S01]  /*44b0*/  @!P5 IMAD.MOV R107, RZ, RZ, -R107 ;  /* 0x000000ffff6bd224 */ /* 0x000fe200078e0a6b */
[C---:B------:R-:W-:Y:S01]  /*44c0*/  ISETP.GT.U32.AND P5, PT, R4.reuse, R97, PT ;  /* 0x000000610400720c */ /* 0x040fe20003fa4070 */
[----:B------:R-:W-:Y:S01]  /*44d0*/  @!P0 IMAD.MOV R105, RZ, RZ, -R105 ;  /* 0x000000ffff698224 */ /* 0x000fe200078e0a69 */
[----:B------:R-:W-:Y:S01]  /*44e0*/  ISETP.GT.U32.AND P0, PT, R4, R95, PT ;  /* 0x0000005f0400720c */ /* 0x000fe20003f04070 */
[----:B------:R-:W-:Y:S01]  /*44f0*/  IMAD.HI.U32 R2, R5, R91, RZ ;  /* 0x0000005b05027227 */ /* 0x000fe200078e00ff */
[----:B------:R-:W-:-:S02]  /*4500*/  IABS R89, R8 ;  /* 0x0000000800597213 */ /* 0x000fc40000000000 */
[----:B------:R-:W-:Y:S01]  /*4510*/  IABS R85, R10 ;  /* 0x0000000a00557213 */ /* 0x000fe20000000000 */
[----:B------:R-:W-:Y:S02]  /*4520*/  IMAD.MOV R2, RZ, RZ, -R2 ;  /* 0x000000ffff027224 */ /* 0x000fe400078e0a02 */
[--C-:B------:R-:W-:Y:S02]  /*4530*/  @!P3 IMAD.IADD R93, R93, 0x1, -R4.reuse ;  /* 0x000000015d5db824 */ /* 0x100fe400078e0a04 */
[--C-:B------:R-:W-:Y:S01]  /*4540*/  @!P6 IMAD.IADD R99, R99, 0x1, -R4.reuse ;  /* 0x000000016363e824 */ /* 0x100fe200078e0a04 */
[----:B------:R-:W-:Y:S01]  /*4550*/  ISETP.GE.AND P6, PT, R12, RZ, PT ;  /* 0x000000ff0c00720c */ /* 0x000fe20003fc6270 */
[--C-:B------:R-:W-:Y:S01]  /*4560*/  @!P5 IMAD.IADD R97, R97, 0x1, -R4.reuse ;  /* 0x000000016161d824 */ /* 0x100fe200078e0a04 */
[C---:B------:R-:W-:Y:S01]  /*4570*/  ISETP.GT.U32.AND P3, PT, R4.reuse, R93, PT ;  /* 0x0000005d0400720c */ /* 0x040fe20003f64070 */
[C---:B------:R-:W-:Y:S01]  /*4580*/  IMAD R91, R4.reuse, R2, R91 ;  /* 0x00000002045b7224 */ /* 0x040fe200078e025b */
[----:B------:R-:W-:Y:S01]  /*4590*/  ISETP.GE.AND P5, PT, R13, RZ, PT ;  /* 0x000000ff0d00720c */ /* 0x000fe20003fa6270 */
[----:B------:R-:W-:Y:S01]  /*45a0*/  @!P0 IMAD.IADD R95, R95, 0x1, -R4 ;  /* 0x000000015f5f8824 */ /* 0x000fe200078e0a04 */
[C---:B------:R-:W-:Y:S01]  /*45b0*/  ISETP.GT.U32.AND P0, PT, R4.reuse, R97, PT ;  /* 0x000000610400720c */ /* 0x040fe20003f04070 */
[----:B------:R-:W-:Y:S01]  /*45c0*/  @!P4 IMAD.MOV R99, RZ, RZ, -R99 ;  /* 0x000000ffff63c224 */ /* 0x000fe200078e0a63 */
[----:B------:R-:W-:Y:S01]  /*45d0*/  ISETP.GT.U32.AND P4, PT, R4, R91, PT ;  /* 0x0000005b0400720c */ /* 0x000fe20003f84070 */
[----:B------:R-:W-:Y:S01]  /*45e0*/  IMAD.HI.U32 R2, R5, R89, RZ ;  /* 0x0000005905027227 */ /* 0x000fe200078e00ff */
[----:B------:R-:W-:-:S02]  /*45f0*/  LOP3.LUT R12, R7, 0xb0, RZ, 0xfc, !PT ;  /* 0x000000b0070c7812 */ /* 0x000fc400078efcff */
[----:B------:R-:W-:Y:S01]  /*4600*/  LOP3.LUT R13, R7, 0x74, RZ, 0xfc, !PT ;  /* 0x00000074070d7812 */ /* 0x000fe200078efcff */
[----:B------:R-:W-:Y:S01]  /*4610*/  @!P2 IMAD.MOV R103, RZ, RZ, -R103 ;  /* 0x000000ffff67a224 */ /* 0x000fe200078e0a67 */
[----:B------:R-:W-:Y:S01]  /*4620*/  ISETP.GE.AND P2, PT, R11, RZ, PT ;  /* 0x000000ff0b00720c */ /* 0x000fe20003f46270 */
[----:B------:R-:W-:Y:S01]  /*4630*/  IMAD.MOV R2, RZ, RZ, -R2 ;  /* 0x000000ffff027224 */ /* 0x000fe200078e0a02 */
[----:B------:R-:W-:Y:S01]  /*4640*/  LOP3.LUT R11, R7, 0xc0, RZ, 0xfc, !PT ;  /* 0x000000c0070b7812 */ /* 0x000fe200078efcff */
[----:B------:R-:W-:Y:S01]  /*4650*/  @!P1 IMAD.MOV R101, RZ, RZ, -R101 ;  /* 0x000000ffff659224 */ /* 0x000fe200078e0a65 */
[C---:B------:R-:W-:Y:S01]  /*4660*/  ISETP.GT.U32.AND P1, PT, R4.reuse, R95, PT ;  /* 0x0000005f0400720c */ /* 0x040fe20003f24070 */
[----:B------:R-:W-:Y:S01]  /*4670*/  IMAD R89, R4, R2, R89 ;  /* 0x0000000204597224 */ /* 0x000fe200078e0259 */
[----:B------:R-:W-:Y:S01]  /*4680*/  IABS R81, R11 ;  /* 0x0000000b00517213 */ /* 0x000fe20000000000 */
[----:B------:R-:W-:Y:S01]  /*4690*/  IMAD.HI.U32 R2, R5, R87, RZ ;  /* 0x0000005705027227 */ /* 0x000fe200078e00ff */
[----:B------:R-:W-:-:S02]  /*46a0*/  IABS R73, R12 ;  /* 0x0000000c00497213 */ /* 0x000fc40000000000 */
[----:B------:R-:W-:Y:S01]  /*46b0*/  IABS R43, R13 ;  /* 0x0000000d002b7213 */ /* 0x000fe20000000000 */
[--C-:B------:R-:W-:Y:S01]  /*46c0*/  @!P3 IMAD.IADD R93, R93, 0x1, -R4.reuse ;  /* 0x000000015d5db824 */ /* 0x100fe200078e0a04 */
[----:B------:R-:W-:Y:S01]  /*46d0*/  ISETP.GT.U32.AND P3, PT, R4, R89, PT ;  /* 0x000000590400720c */ /* 0x000fe20003f64070 */
[--C-:B------:R-:W-:Y:S01]  /*46e0*/  @!P0 IMAD.IADD R97, R97, 0x1, -R4.reuse ;  /* 0x0000000161618824 */ /* 0x100fe200078e0a04 */
[----:B------:R-:W-:Y:S01]  /*46f0*/  ISETP.GE.AND P0, PT, R14, RZ, PT ;  /* 0x000000ff0e00720c */ /* 0x000fe20003f06270 */
        /* <DEDUP_REMOVED lines=9> */
[----:B------:R-:W-:-:S03]  /*4790*/  LOP3.LUT R14, R7, 0x70, RZ, 0xfc, !PT ;  /* 0x00000070070e7812 */ /* 0x000fc600078efcff */
[----:B------:R-:W-:Y:S01]  /*47a0*/  @!P1 IMAD.IADD R95, R95, 0x1, -R4 ;  /* 0x000000015f5f9824 */ /* 0x000fe200078e0a04 */
[----:B------:R-:W-:Y:S01]  /*47b0*/  ISETP.GE.AND P1, PT, R8, RZ, PT ;  /* 0x000000ff0800720c */ /* 0x000fe20003f26270 */
[----:B------:R-:W-:Y:S01]  /*47c0*/  IMAD.MOV R2, RZ, RZ, -R2 ;  /* 0x000000ffff027224 */ /* 0x000fe200078e0a02 */
[----:B------:R-:W-:Y:S01]  /*47d0*/  IABS R41, R14 ;  /* 0x0000000e00297213 */ /* 0x000fe20000000000 */
[--C-:B------:R-:W-:Y:S02]  /*47e0*/  @!P3 IMAD.IADD R89, R89, 0x1, -R4.reuse ;  /* 0x000000015959b824 */ /* 0x100fe400078e0a04 */
[----:B------:R-:W-:Y:S01]  /*47f0*/  @!P6 IMAD.MOV R95, RZ, RZ, -R95 ;  /* 0x000000ffff5fe224 */ /* 0x000fe200078e0a5f */
[C---:B------:R-:W-:Y:S01]  /*4800*/  ISETP.GT.U32.AND P6, PT, R4.reuse, R87, PT ;  /* 0x000000570400720c */ /* 0x040fe20003fc4070 */
[C---:B------:R-:W-:Y:S01]  /*4810*/  IMAD R85, R4.reuse, R2, R85 ;  /* 0x0000000204557224 */ /* 0x040fe200078e0255 */
[----:B------:R-:W-:Y:S01]  /*4820*/  ISETP.GT.U32.AND P3, PT, R4, R89, PT ;  /* 0x000000590400720c */ /* 0x000fe20003f64070 */
[----:B------:R-:W-:-:S02]  /*4830*/  @!P2 IMAD.IADD R91, R91, 0x1, -R4 ;  /* 0x000000015b5ba824 */ /* 0x000fc400078e0a04 */
[----:B------:R-:W-:Y:S01]  /*4840*/  IMAD.HI.U32 R2, R5, R83, RZ ;  /* 0x0000005305027227 */ /* 0x000fe200078e00ff */
[----:B------:R-:W-:-:S03]  /*4850*/  ISETP.GT.U32.AND P2, PT, R4, R85, PT ;  /* 0x000000550400720c */ /* 0x000fc60003f44070 */
[----:B------:R-:W-:Y:S02]  /*4860*/  IMAD.MOV R2, RZ, RZ, -R2 ;  /* 0x000000ffff027224 */ /* 0x000fe400078e0a02 */
[----:B------:R-:W-:-:S04]  /*4870*/  IMAD.HI.U32 R8, R5, R81, RZ ;  /* 0x0000005105087227 */ /* 0x000fc800078e00ff */
[--C-:B------:R-:W-:Y:S01]  /*4880*/  @!P6 IMAD.IADD R87, R87, 0x1, -R4.reuse ;  /* 0x000000015757e824 */ /* 0x100fe200078e0a04 */
[----:B------:R-:W-:Y:S01]  /*4890*/  ISETP.GE.AND P6, PT, R11, RZ, PT ;  /* 0x000000ff0b00720c */ /* 0x000fe20003fc6270 */
[--C-:B------:R-:W-:Y:S01]  /*48a0*/  @!P3 IMAD.IADD R89, R89, 0x1, -R4.reuse ;  /* 0x000000015959b824 */ /* 0x100fe200078e0a04 */
[----:B------:R-:W-:Y:S01]  /*48b0*/  ISETP.GE.AND P3, PT, R9, RZ, PT ;  /* 0x000000ff0900720c */ /* 0x000fe20003f66270 */
[C---:B------:R-:W-:Y:S01]  /*48c0*/  IMAD R83, R4.reuse, R2, R83 ;  /* 0x0000000204537224 */ /* 0x040fe200078e0253 */
        /* <DEDUP_REMOVED lines=10> */
[----:B------:R-:W-:Y:S01]  /*4970*/  LOP3.LUT R10, R7, 0xb8, RZ, 0xfc, !PT ;  /* 0x000000b8070a7812 */ /* 0x000fe200078efcff */
[----:B------:R-:W-:Y:S01]  /*4980*/  IMAD.HI.U32 R2, R5, R79, RZ ;  /* 0x0000004f05027227 */ /* 0x000fe200078e00ff */
[----:B------:R-:W-:-:S02]  /*4990*/  LOP3.LUT R11, R7, 0xb4, RZ, 0xfc, !PT ;  /* 0x000000b4070b7812 */ /* 0x000fc400078efcff */
[----:B------:R-:W-:Y:S01]  /*49a0*/  IABS R77, R10 ;  /* 0x0000000a004d7213 */ /* 0x000fe20000000000 */
[--C-:B------:R-:W-:Y:S01]  /*49b0*/  @!P2 IMAD.IADD R87, R87, 0x1, -R4.reuse ;  /* 0x000000015757a824 */ /* 0x100fe200078e0a04 */
[C---:B------:R-:W-:Y:S01]  /*49c0*/  ISETP.GT.U32.AND P2, PT, R4.reuse, R81, PT ;  /* 0x000000510400720c */ /* 0x040fe20003f44070 */
[----:B------:R-:W-:Y:S01]  /*49d0*/  @!P1 IMAD.IADD R83, R83, 0x1, -R4 ;  /* 0x0000000153539824 */ /* 0x000fe200078e0a04 */
[----:B------:R-:W-:Y:S01]  /*49e0*/  IABS R75, R11 ;  /* 0x0000000b004b7213 */ /* 0x000fe20000000000 */
[----:B------:R-:W-:Y:S02]  /*49f0*/  IMAD.MOV R2, RZ, RZ, -R2 ;  /* 0x000000ffff027224 */ /* 0x000fe400078e0a02 */
[----:B------:R-:W-:Y:S01]  /*4a00*/  @!P4 IMAD.MOV R87, RZ, RZ, -R87 ;  /* 0x000000ffff57c224 */ /* 0x000fe200078e0a57 */
[C---:B------:R-:W-:Y:S01]  /*4a10*/  ISETP.GT.U32.AND P4, PT, R4.reuse, R83, PT ;  /* 0x000000530400720c */ /* 0x040fe20003f84070 */
[----:B------:R-:W-:Y:S02]  /*4a20*/  IMAD R79, R4, R2, R79 ;  /* 0x00000002044f7224 */ /* 0x000fe400078e024f */
[----:B------:R-:W-:-:S03]  /*4a30*/  IMAD.HI.U32 R2, R5, R77, RZ ;  /* 0x0000004d05027227 */ /* 0x000fc600078e00ff */
[C---:B------:R-:W-:Y:S01]  /*4a40*/  ISETP.GT.U32.AND P1, PT, R4.reuse, R79, PT ;  /* 0x0000004f0400720c */ /* 0x040fe20003f24070 */
[----:B------:R-:W-:Y:S02]  /*4a50*/  IMAD.MOV R2, RZ, RZ, -R2 ;  /* 0x000000ffff027224 */ /* 0x000fe400078e0a02 */
[----:B------:R-:W-:Y:S02]  /*4a60*/  @!P2 IMAD.IADD R81, R81, 0x1, -R4 ;  /* 0x000000015151a824 */ /* 0x000fe400078e0a04 */
[----:B------:R-:W-:Y:S01]  /*4a70*/  @!P0 IMAD.MOV R91, RZ, RZ, -R91 ;  /* 0x000000ffff5b8224 */ /* 0x000fe200078e0a5b */
[C---:B------:R-:W-:Y:S01]  /*4a80*/  ISETP.GT.U32.AND P0, PT, R4.reuse, R85, PT ;  /* 0x000000550400720c */ /* 0x040fe20003f04070 */
[C---:B------:R-:W-:Y:S01]  /*4a90*/  IMAD R77, R4.reuse, R2, R77 ;  /* 0x00000002044d7224 */ /* 0x040fe200078e024d */
[----:B------:R-:W-:Y:S01]  /*4aa0*/  ISETP.GT.U32.AND P2, PT, R4, R81, PT ;  /* 0x000000510400720c */ /* 0x000fe20003f44070 */
[----:B------:R-:W-:-:S04]  /*4ab0*/  IMAD.HI.U32 R8, R5, R75, RZ ;  /* 0x0000004b05087227 */ /* 0x000fc800078e00ff */
[----:B------:R-:W-:Y:S01]  /*4ac0*/  @!P4 IMAD.IADD R83, R83, 0x1, -R4 ;  /* 0x000000015353c824 */ /* 0x000fe200078e0a04 */
[C---:B------:R-:W-:Y:S01]  /*4ad0*/  ISETP.GT.U32.AND P4, PT, R4.reuse, R77, PT ;  /* 0x0000004d0400720c */ /* 0x040fe20003f84070 */
[----:B------:R-:W-:Y:S02]  /*4ae0*/  IMAD.MOV R8, RZ, RZ, -R8 ;  /* 0x000000ffff087224 */ /* 0x000fe400078e0a08 */
[--C-:B------:R-:W-:Y:S02]  /*4af0*/  @!P1 IMAD.IADD R79, R79, 0x1, -R4.reuse ;  /* 0x000000014f4f9824 */ /* 0x100fe400078e0a04 */
[C---:B------:R-:W-:Y:S01]  /*4b00*/  IMAD R75, R4.reuse, R8, R75 ;  /* 0x00000008044b7224 */ /* 0x040fe200078e024b */
[----:B------:R-:W-:Y:S01]  /*4b10*/  LOP3.LUT R8, R7, 0xac, RZ, 0xfc, !PT ;  /* 0x000000ac07087812 */ /* 0x000fe200078efcff */
[--C-:B------:R-:W-:Y:S01]  /*4b20*/  @!P0 IMAD.IADD R85, R85, 0x1, -R4.reuse ;  /* 0x0000000155558824 */ /* 0x100fe200078e0a04 */
[----:B------:R-:W-:Y:S01]  /*4b30*/  ISETP.GE.AND P0, PT, R9, RZ, PT ;  /* 0x000000ff0900720c */ /* 0x000fe20003f06270 */
[----:B------:R-:W-:Y:S01]  /*4b40*/  @!P2 IMAD.IADD R81, R81, 0x1, -R4 ;  /* 0x000000015151a824 */ /* 0x000fe200078e0a04 */
[C---:B------:R-:W-:Y:S01]  /*4b50*/  ISETP.GT.U32.AND P2, PT, R4.reuse, R75, PT ;  /* 0x0000004b0400720c */ /* 0x040fe20003f44070 */
[----:B------:R-:W-:Y:S01]  /*4b60*/  IMAD.HI.U32 R9, R5, R73, RZ ;  /* 0x0000004905097227 */ /* 0x000fe200078e00ff */
[----:B------:R-:W-:-:S02]  /*4b70*/  ISETP.GT.U32.AND P1, PT, R4, R79, PT ;  /* 0x0000004f0400720c */ /* 0x000fc40003f24070 */
[----:B------:R-:W-:Y:S01]  /*4b80*/  IABS R71, R8 ;  /* 0x0000000800477213 */ /* 0x000fe20000000000 */
[----:B------:R-:W-:Y:S02]  /*4b90*/  @!P4 IMAD.IADD R77, R77, 0x1, -R4 ;  /* 0x000000014d4dc824 */ /* 0x000fe400078e0a04 */
[----:B------:R-:W-:Y:S02]  /*4ba0*/  IMAD.MOV R9, RZ, RZ, -R9 ;  /* 0x000000ffff097224 */ /* 0x000fe400078e0a09 */
[----:B------:R-:W-:Y:S01]  /*4bb0*/  IMAD.HI.U32 R2, R5, R71, RZ ;  /* 0x0000004705027227 */ /* 0x000fe200078e00ff */
[----:B------:R-:W-:-:S03]  /*4bc0*/  ISETP.GT.U32.AND P4, PT, R4, R77, PT ;  /* 0x0000004d0400720c */ /* 0x000fc60003f84070 */
[----:B------:R-:W-:Y:S01]  /*4bd0*/  IMAD R73, R4, R9, R73 ;  /* 0x0000000904497224 */ /* 0x000fe200078e0249 */
[----:B------:R-:W-:Y:S01]  /*4be0*/  LOP3.LUT R9, R7, 0xa8, RZ, 0xfc, !PT ;  /* 0x000000a807097812 */ /* 0x000fe200078efcff */
[----:B------:R-:W-:Y:S01]  /*4bf0*/  @!P5 IMAD.MOV R85, RZ, RZ, -R85 ;  /* 0x000000ffff55d224 */ /* 0x000fe200078e0a55 */
[----:B------:R-:W-:Y:S01]  /*4c00*/  ISETP.GE.AND P5, PT, R10, RZ, PT ;  /* 0x000000ff0a00720c */ /* 0x000fe20003fa6270 */
[----:B------:R-:W-:Y:S01]  /*4c10*/  IMAD.MOV R2, RZ, RZ, -R2 ;  /* 0x000000ffff027224 */ /* 0x000fe200078e0a02 */
[----:B------:R-:W-:Y:S01]  /*4c20*/  IABS R69, R9 ;  /* 0x0000000900457213 */ /* 0x000fe20000000000 */
[--C-:B------:R-:W-:Y:S01]  /*4c30*/  @!P2 IMAD.IADD R75, R75, 0x1, -R4.reuse ;  /* 0x000000014b4ba824 */ /* 0x100fe200078e0a04 */
[----:B------:R-:W-:Y:S01]  /*4c40*/  LOP3.LUT R10, R7, 0xa4, RZ, 0xfc, !PT ;  /* 0x000000a4070a7812 */ /* 0x000fe200078efcff */
[----:B------:R-:W-:Y:S01]  /*4c50*/  @!P1 IMAD.IADD R79, R79, 0x1, -R4 ;  /* 0x000000014f4f9824 */ /* 0x000fe200078e0a04 */
[----:B------:R-:W-:Y:S01]  /*4c60*/  ISETP.GE.AND P1, PT, R12, RZ, PT ;  /* 0x000000ff0c00720c */ /* 0x000fe20003f26270 */
[C---:B------:R-:W-:Y:S01]  /*4c70*/  IMAD R71, R4.reuse, R2, R71 ;  /* 0x0000000204477224 */ /* 0x040fe200078e0247 */
[----:B------:R-:W-:Y:S01]  /*4c80*/  IABS R67, R10 ;  /* 0x0000000a00437213 */ /* 0x000fe20000000000 */
[----:B------:R-:W-:Y:S01]  /*4c90*/  IMAD.HI.U32 R2, R5, R69, RZ ;  /* 0x0000004505027227 */ /* 0x000fe200078e00ff */
[----:B------:R-:W-:-:S02]  /*4ca0*/  ISETP.GT.U32.AND P2, PT, R4, R75, PT ;  /* 0x0000004b0400720c */ /* 0x000fc40003f44070 */
[----:B------:R-:W-:Y:S01]  /*4cb0*/  LOP3.LUT R12, R7, 0x7c, RZ, 0xfc, !PT ;  /* 0x0000007c070c7812 */ /* 0x000fe200078efcff */
[----:B------:R-:W-:Y:S01]  /*4cc0*/  @!P0 IMAD.MOV R79, RZ, RZ, -R79 ;  /* 0x000000ffff4f8224 */ /* 0x000fe200078e0a4f */
[----:B------:R-:W-:Y:S01]  /*4cd0*/  ISETP.GT.U32.AND P0, PT, R4, R71, PT ;  /* 0x000000470400720c */ /* 0x000fe20003f04070 */
[----:B------:R-:W-:Y:S01]  /*4ce0*/  @!P4 IMAD.IADD R77, R77, 0x1, -R4 ;  /* 0x000000014d4dc824 */ /* 0x000fe200078e0a04 */
[----:B------:R-:W-:Y:S01]  /*4cf0*/  ISETP.GE.AND P4, PT, R8, RZ, PT ;  /* 0x000000ff0800720c */ /* 0x000fe20003f86270 */
[----:B------:R-:W-:Y:S01]  /*4d00*/  @!P3 IMAD.MOV R83, RZ, RZ, -R83 ;  /* 0x000000ffff53b224 */ /* 0x000fe200078e0a53 */
[----:B------:R-:W-:Y:S01]  /*4d10*/  ISETP.GE.AND P3, PT, R11, RZ, PT ;  /* 0x000000ff0b00720c */ /* 0x000fe20003f66270 */
[----:B------:R-:W-:Y:S01]  /*4d20*/  IMAD.MOV R8, RZ, RZ, -R2 ;  /* 0x000000ffff087224 */ /* 0x000fe200078e0a02 */
[----:B------:R-:W-:Y:S01]  /*4d30*/  LOP3.LUT R11, R7, 0xa0, RZ, 0xfc, !PT ;  /* 0x000000a0070b7812 */ /* 0x000fe200078efcff */
[----:B------:R-:W-:Y:S01]  /*4d40*/  IMAD.HI.U32 R2, R5, R67, RZ ;  /* 0x0000004305027227 */ /* 0x000fe200078e00ff */
[----:B------:R-:W-:-:S02]  /*4d50*/  IABS R47, R12 ;  /* 0x0000000c002f7213 */ /* 0x000fc40000000000 */
[----:B------:R-:W-:Y:S01]  /*4d60*/  IABS R65, R11 ;  /* 0x0000000b00417213 */ /* 0x000fe20000000000 */
[----:B------:R-:W-:Y:S01]  /*4d70*/  @!P6 IMAD.MOV R81, RZ, RZ, -R81 ;  /* 0x000000ffff51e224 */ /* 0x000fe200078e0a51 */
[C---:B------:R-:W-:Y:S01]  /*4d80*/  ISETP.GT.U32.AND P6, PT, R4.reuse, R73, PT ;  /* 0x000000490400720c */ /* 0x040fe20003fc4070 */
[----:B------:R-:W-:Y:S02]  /*4d90*/  IMAD.MOV R2, RZ, RZ, -R2 ;  /* 0x000000ffff027224 */ /* 0x000fe400078e0a02 */
[--C-:B------:R-:W-:Y:S01]  /*4da0*/  @!P2 IMAD.IADD R75, R75, 0x1, -R4.reuse ;  /* 0x000000014b4ba824 */ /* 0x100fe200078e0a04 */
[----:B------:R-:W-:Y:S01]  /*4db0*/  ISETP.GE.AND P2, PT, R9, RZ, PT ;  /* 0x000000ff0900720c */ /* 0x000fe20003f46270 */
[----:B------:R-:W-:Y:S02]  /*4dc0*/  IMAD R67, R4, R2, R67 ;  /* 0x0000000204437224 */ /* 0x000fe400078e0243 */
[--C-:B------:R-:W-:Y:S01]  /*4dd0*/  @!P0 IMAD.IADD R71, R71, 0x1, -R4.reuse ;  /* 0x0000000147478824 */ /* 0x100fe200078e0a04 */
[----:B------:R-:W-:Y:S01]  /*4de0*/  ISETP.GE.AND P0, PT, R10, RZ, PT ;  /* 0x000000ff0a00720c */ /* 0x000fe20003f06270 */
[----:B------:R-:W-:Y:S01]  /*4df0*/  @!P3 IMAD.MOV R75, RZ, RZ, -R75 ;  /* 0x000000ffff4bb224 */ /* 0x000fe200078e0a4b */
[C---:B------:R-:W-:Y:S01]  /*4e00*/  ISETP.GT.U32.AND P3, PT, R4.reuse, R67, PT ;  /* 0x000000430400720c */ /* 0x040fe20003f64070 */
[----:B------:R-:W-:Y:S01]  /*4e10*/  @!P5 IMAD.MOV R77, RZ, RZ, -R77 ;  /* 0x000000ffff4dd224 */ /* 0x000fe200078e0a4d */
[----:B------:R-:W-:Y:S01]  /*4e20*/  ISETP.GT.U32.AND P5, PT, R4, R71, PT ;  /* 0x000000470400720c */ /* 0x000fe20003fa4070 */
[----:B------:R-:W-:Y:S01]  /*4e30*/  @!P6 IMAD.IADD R73, R73, 0x1, -R4 ;  /* 0x000000014949e824 */ /* 0x000fe200078e0a04 */
[----:B------:R-:W-:Y:S01]  /*4e40*/  LOP3.LUT R10, R7, 0x94, RZ, 0xfc, !PT ;  /* 0x00000094070a7812 */ /* 0x000fe200078efcff */
[----:B------:R-:W-:-:S03]  /*4e50*/  IMAD.HI.U32 R2, R5, R65, RZ ;  /* 0x0000004105027227 */ /* 0x000fc600078e00ff */
[C---:B------:R-:W-:Y:S01]  /*4e60*/  ISETP.GT.U32.AND P6, PT, R4.reuse, R73, PT ;  /* 0x000000490400720c */ /* 0x040fe20003fc4070 */
[----:B------:R-:W-:Y:S01]  /*4e70*/  IMAD R69, R4, R8, R69 ;  /* 0x0000000804457224 */ /* 0x000fe200078e0245 */
[----:B------:R-:W-:Y:S01]  /*4e80*/  LOP3.LUT R8, R7, 0x9c, RZ, 0xfc, !PT ;  /* 0x0000009c07087812 */ /* 0x000fe200078efcff */
[----:B------:R-:W-:Y:S01]  /*4e90*/  IMAD.MOV R2, RZ, RZ, -R2 ;  /* 0x000000ffff027224 */ /* 0x000fe200078e0a02 */
[----:B------:R-:W-:Y:S01]  /*4ea0*/  IABS R59, R10 ;  /* 0x0000000a003b7213 */ /* 0x000fe20000000000 */
[--C-:B------:R-:W-:Y:S01]  /*4eb0*/  @!P3 IMAD.IADD R67, R67, 0x1, -R4.reuse ;  /* 0x000000014343b824 */ /* 0x100fe200078e0a04 */
[----:B------:R-:W-:Y:S01]  /*4ec0*/  IABS R63, R8 ;  /* 0x00000008003f7213 */ /* 0x000fe20000000000 */
[----:B------:R-:W-:Y:S01]  /*4ed0*/  @!P5 IMAD.IADD R71, R71, 0x1, -R4 ;  /* 0x000000014747d824 */ /* 0x000fe200078e0a04 */
[----:B------:R-:W-:Y:S01]  /*4ee0*/  ISETP.GE.AND P5, PT, R8, RZ, PT ;  /* 0x000000ff0800720c */ /* 0x000fe20003fa6270 */
[C---:B------:R-:W-:Y:S01]  /*4ef0*/  IMAD R65, R4.reuse, R2, R65 ;  /* 0x0000000204417224 */ /* 0x040fe200078e0241 */
[----:B------:R-:W-:Y:S01]  /*4f00*/  ISETP.GT.U32.AND P3, PT, R4, R67, PT ;  /* 0x000000430400720c */ /* 0x000fe20003f64070 */
[----:B------:R-:W-:Y:S01]  /*4f10*/  IMAD.HI.U32 R2, R5, R63, RZ ;  /* 0x0000003f05027227 */ /* 0x000fe200078e00ff */
[----:B------:R-:W-:-:S03]  /*4f20*/  LOP3.LUT R8, R7, 0x98, RZ, 0xfc, !PT ;  /* 0x0000009807087812 */ /* 0x000fc600078efcff */
[----:B------:R-:W-:Y:S01]  /*4f30*/  @!P4 IMAD.MOV R71, RZ, RZ, -R71 ;  /* 0x000000ffff47c224 */ /* 0x000fe200078e0a47 */
[C---:B------:R-:W-:Y:S01]  /*4f40*/  ISETP.GT.U32.AND P4, PT, R4.reuse, R65, PT ;  /* 0x000000410400720c */ /* 0x040fe20003f84070 */
[----:B------:R-:W-:Y:S01]  /*4f50*/  @!P6 IMAD.IADD R73, R73, 0x1, -R4 ;  /* 0x000000014949e824 */ /* 0x000fe200078e0a04 */
[C---:B------:R-:W-:Y:S01]  /*4f60*/  ISETP.GT.U32.AND P6, PT, R4.reuse, R69, PT ;  /* 0x000000450400720c */ /* 0x040fe20003fc4070 */
[----:B------:R-:W-:Y:S01]  /*4f70*/  IMAD.MOV R2, RZ, RZ, -R2 ;  /* 0x000000ffff027224 */ /* 0x000fe200078e0a02 */
[----:B------:R-:W-:Y:S01]  /*4f80*/  IABS R61, R8 ;  /* 0x00000008003d7213 */ /* 0x000fe20000000000 */
[----:B------:R-:W-:Y:S02]  /*4f90*/  @!P1 IMAD.MOV R73, RZ, RZ, -R73 ;  /* 0x000000ffff499224 */ /* 0x000fe400078e0a49 */
[----:B------:R-:W-:Y:S02]  /*4fa0*/  IMAD R63, R4, R2, R63 ;  /* 0x00000002043f7224 */ /* 0x000fe400078e023f */
[----:B------:R-:W-:-:S02]  /*4fb0*/  @!P3 IMAD.IADD R67, R67, 0x1, -R4 ;  /* 0x000000014343b824 */ /* 0x000fc400078e0a04 */
[----:B------:R-:W-:Y:S01]  /*4fc0*/  IMAD.HI.U32 R2, R5, R61, RZ ;  /* 0x0000003d05027227 */ /* 0x000fe200078e00ff */
[----:B------:R-:W-:-:S03]  /*4fd0*/  ISETP.GT.U32.AND P3, PT, R4, R63, PT ;  /* 0x0000003f0400720c */ /* 0x000fc60003f64070 */
[--C-:B------:R-:W-:Y:S02]  /*4fe0*/  @!P4 IMAD.IADD R65, R65, 0x1, -R4.reuse ;  /* 0x000000014141c824 */ /* 0x100fe400078e0a04 */
[----:B------:R-:W-:Y:S01]  /*4ff0*/  @!P6 IMAD.IADD R69, R69, 0x1, -R4 ;  /* 0x000000014545e824 */ /* 0x000fe200078e0a04 */
[----:B------:R-:W-:Y:S01]  /*5000*/  ISETP.GE.AND P6, PT, R11, RZ, PT ;  /* 0x000000ff0b00720c */ /* 0x000fe20003fc6270 */
[----:B------:R-:W-:Y:S01]  /*5010*/  IMAD.MOV R2, RZ, RZ, -R2 ;  /* 0x000000ffff027224 */ /* 0x000fe200078e0a02 */
[C---:B------:R-:W-:Y:S01]  /*5020*/  ISETP.GT.U32.AND P4, PT, R4.reuse, R65, PT ;  /* 0x000000410400720c */ /* 0x040fe20003f84070 */
[----:B------:R-:W-:Y:S01]  /*5030*/  @!P0 IMAD.MOV R67, RZ, RZ, -R67 ;  /* 0x000000ffff438224 */ /* 0x000fe200078e0a43 */
[C---:B------:R-:W-:Y:S01]  /*5040*/  ISETP.GT.U32.AND P1, PT, R4.reuse, R69, PT ;  /* 0x000000450400720c */ /* 0x040fe20003f24070 */
[----:B------:R-:W-:Y:S01]  /*5050*/  IMAD R61, R4, R2, R61 ;  /* 0x00000002043d7224 */ /* 0x000fe200078e023d */
[----:B------:R-:W-:Y:S01]  /*5060*/  LOP3.LUT R2, R7, 0x8c, RZ, 0xfc, !PT ;  /* 0x0000008c07027812 */ /* 0x000fe200078efcff */
[----:B------:R-:W-:Y:S01]  /*5070*/  @!P3 IMAD.IADD R63, R63, 0x1, -R4 ;  /* 0x000000013f3fb824 */ /* 0x000fe200078e0a04 */
[----:B------:R-:W-:-:S02]  /*5080*/  LOP3.LUT R11, R7, 0x90, RZ, 0xfc, !PT ;  /* 0x00000090070b7812 */ /* 0x000fc400078efcff */
[----:B------:R-:W-:Y:S02]  /*5090*/  IABS R55, R2 ;  /* 0x0000000200377213 */ /* 0x000fe40000000000 */
[C---:B------:R-:W-:Y:S02]  /*50a0*/  ISETP.GT.U32.AND P0, PT, R4.reuse, R63, PT ;  /* 0x0000003f0400720c */ /* 0x040fe40003f04070 */
[----:B------:R-:W-:Y:S01]  /*50b0*/  IABS R57, R11 ;  /* 0x0000000b00397213 */ /* 0x000fe20000000000 */
[--C-:B------:R-:W-:Y:S01]  /*50c0*/  @!P4 IMAD.IADD R65, R65, 0x1, -R4.reuse ;  /* 0x000000014141c824 */ /* 0x100fe200078e0a04 */
[----:B------:R-:W-:Y:S01]  /*50d0*/  ISETP.GT.U32.AND P4, PT, R4, R61, PT ;  /* 0x0000003d0400720c */ /* 0x000fe20003f84070 */
[----:B------:R-:W-:Y:S01]  /*50e0*/  @!P1 IMAD.IADD R69, R69, 0x1, -R4 ;  /* 0x0000000145459824 */ /* 0x000fe200078e0a04 */
[----:B------:R-:W-:Y:S01]  /*50f0*/  ISETP.GE.AND P1, PT, R8, RZ, PT ;  /* 0x000000ff0800720c */ /* 0x000fe20003f26270 */
[----:B------:R-:W-:Y:S01]  /*5100*/  IMAD.HI.U32 R8, R5, R59, RZ ;  /* 0x0000003b05087227 */ /* 0x000fe200078e00ff */
[----:B------:R-:W-:-:S02]  /*5110*/  ISETP.GE.AND P3, PT, R11, RZ, PT ;  /* 0x000000ff0b00720c */ /* 0x000fc40003f66270 */
[----:B------:R-:W-:Y:S01]  /*5120*/  LOP3.LUT R11, R7, 0x80, RZ, 0xfc, !PT ;  /* 0x00000080070b7812 */ /* 0x000fe200078efcff */
[----:B------:R-:W-:Y:S02]  /*5130*/  IMAD.MOV R8, RZ, RZ, -R8 ;  /* 0x000000ffff087224 */ /* 0x000fe400078e0a08 */
[--C-:B------:R-:W-:Y:S01]  /*5140*/  @!P0 IMAD.IADD R63, R63, 0x1, -R4.reuse ;  /* 0x000000013f3f8824 */ /* 0x100fe200078e0a04 */
[----:B------:R-:W-:Y:S01]  /*5150*/  IABS R49, R11 ;  /* 0x0000000b00317213 */ /* 0x000fe20000000000 */
[----:B------:R-:W-:Y:S01]  /*5160*/  IMAD R59, R4, R8, R59 ;  /* 0x00000008043b7224 */ /* 0x000fe200078e023b */
[----:B------:R-:W-:Y:S01]  /*5170*/  LOP3.LUT R8, R7, 0x88, RZ, 0xfc, !PT ;  /* 0x0000008807087812 */ /* 0x000fe200078efcff */
[----:B------:R-:W-:Y:S02]  /*5180*/  @!P4 IMAD.IADD R61, R61, 0x1, -R4 ;  /* 0x000000013d3dc824 */ /* 0x000fe400078e0a04 */
[----:B------:R-:W-:Y:S01]  /*5190*/  @!P6 IMAD.MOV R65, RZ, RZ, -R65 ;  /* 0x000000ffff41e224 */ /* 0x000fe200078e0a41 */
[----:B------:R-:W-:Y:S01]  /*51a0*/  ISETP.GE.AND P6, PT, R2, RZ, PT ;  /* 0x000000ff0200720c */ /* 0x000fe20003fc6270 */
[----:B------:R-:W-:Y:S01]  /*51b0*/  @!P5 IMAD.MOV R63, RZ, RZ, -R63 ;  /* 0x000000ffff3fd224 */ /* 0x000fe200078e0a3f */
[C---:B------:R-:W-:Y:S01]  /*51c0*/  ISETP.GT.U32.AND P5, PT, R4.reuse, R59, PT ;  /* 0x0000003b0400720c */ /* 0x040fe20003fa4070 */
[----:B------:R-:W-:Y:S01]  /*51d0*/  IMAD.HI.U32 R2, R5, R55, RZ ;  /* 0x0000003705027227 */ /* 0x000fe200078e00ff */
[----:B------:R-:W-:-:S02]  /*51e0*/  ISETP.GT.U32.AND P4, PT, R4, R61, PT ;  /* 0x0000003d0400720c */ /* 0x000fc40003f84070 */
[----:B------:R-:W-:Y:S01]  /*51f0*/  IABS R53, R8 ;  /* 0x0000000800357213 */ /* 0x000fe20000000000 */
[----:B------:R-:W-:Y:S01]  /*5200*/  IMAD.HI.U32 R9, R5, R57, RZ ;  /* 0x0000003905097227 */ /* 0x000fe200078e00ff */
[----:B------:R-:W-:-:S03]  /*5210*/  ISETP.GE.AND P0, PT, R8, RZ, PT ;  /* 0x000000ff0800720c */ /* 0x000fc60003f06270 */
[----:B------:R-:W-:Y:S02]  /*5220*/  IMAD.MOV R2, RZ, RZ, -R2 ;  /* 0x000000ffff027224 */ /* 0x000fe400078e0a02 */
[----:B------:R-:W-:Y:S02]  /*5230*/  IMAD.MOV R9, RZ, RZ, -R9 ;  /* 0x000000ffff097224 */ /* 0x000fe400078e0a09 */
[C---:B------:R-:W-:Y:S02]  /*5240*/  IMAD R55, R4.reuse, R2, R55 ;  /* 0x0000000204377224 */ /* 0x040fe400078e0237 */
[C---:B------:R-:W-:Y:S02]  /*5250*/  IMAD R57, R4.reuse, R9, R57 ;  /* 0x0000000904397224 */ /* 0x040fe400078e0239 */
[--C-:B------:R-:W-:Y:S01]  /*5260*/  @!P5 IMAD.IADD R59, R59, 0x1, -R4.reuse ;  /* 0x000000013b3bd824 */ /* 0x100fe200078e0a04 */
[C---:B------:R-:W-:Y:S01]  /*5270*/  ISETP.GT.U32.AND P5, PT, R4.reuse, R55, PT ;  /* 0x000000370400720c */ /* 0x040fe20003fa4070 */
[----:B------:R-:W-:Y:S01]  /*5280*/  @!P4 IMAD.IADD R61, R61, 0x1, -R4 ;  /* 0x000000013d3dc824 */ /* 0x000fe200078e0a04 */
[----:B------:R-:W-:Y:S01]  /*5290*/  ISETP.GT.U32.AND P4, PT, R4, R57, PT ;  /* 0x000000390400720c */ /* 0x000fe20003f84070 */
[----:B------:R-:W-:-:S04]  /*52a0*/  IMAD.HI.U32 R8, R5, R53, RZ ;  /* 0x0000003505087227 */ /* 0x000fc800078e00ff */
[----:B------:R-:W-:Y:S01]  /*52b0*/  @!P2 IMAD.MOV R69, RZ, RZ, -R69 ;  /* 0x000000ffff45a224 */ /* 0x000fe200078e0a45 */
[----:B------:R-:W-:Y:S01]  /*52c0*/  ISETP.GE.AND P2, PT, R10, RZ, PT ;  /* 0x000000ff0a00720c */ /* 0x000fe20003f46270 */
[----:B------:R-:W-:Y:S01]  /*52d0*/  IMAD.MOV R8, RZ, RZ, -R8 ;  /* 0x000000ffff087224 */ /* 0x000fe200078e0a08 */
[----:B------:R-:W-:Y:S01]  /*52e0*/  LOP3.LUT R10, R7, 0x84, RZ, 0xfc, !PT ;  /* 0x00000084070a7812 */ /* 0x000fe200078efcff */
[----:B------:R-:W-:Y:S02]  /*52f0*/  @!P1 IMAD.MOV R61, RZ, RZ, -R61 ;  /* 0x000000ffff3d9224 */ /* 0x000fe400078e0a3d */
[--C-:B------:R-:W-:Y:S01]  /*5300*/  @!P5 IMAD.IADD R55, R55, 0x1, -R4.reuse ;  /* 0x000000013737d824 */ /* 0x100fe200078e0a04 */
[----:B------:R-:W-:Y:S01]  /*5310*/  IABS R51, R10 ;  /* 0x0000000a00337213 */ /* 0x000fe20000000000 */
[----:B------:R-:W-:Y:S01]  /*5320*/  @!P4 IMAD.IADD R57, R57, 0x1, -R4 ;  /* 0x000000013939c824 */ /* 0x000fe200078e0a04 */
[C---:B------:R-:W-:Y:S01]  /*5330*/  ISETP.GT.U32.AND P4, PT, R4.reuse, R59, PT ;  /* 0x0000003b0400720c */ /* 0x040fe20003f84070 */
[C---:B------:R-:W-:Y:S01]  /*5340*/  IMAD R53, R4.reuse, R8, R53 ;  /* 0x0000000804357224 */ /* 0x040fe200078e0235 */
[C---:B------:R-:W-:Y:S01]  /*5350*/  ISETP.GT.U32.AND P1, PT, R4.reuse, R55, PT ;  /* 0x000000370400720c */ /* 0x040fe20003f24070 */
[----:B------:R-:W-:Y:S01]  /*5360*/  IMAD.HI.U32 R8, R5, R47, RZ ;  /* 0x0000002f05087227 */ /* 0x000fe200078e00ff */
[----:B------:R-:W-:-:S03]  /*5370*/  ISETP.GT.U32.AND P5, PT, R4, R57, PT ;  /* 0x000000390400720c */ /* 0x000fc60003fa4070 */
[----:B------:R-:W-:-:S04]  /*5380*/  IMAD.HI.U32 R9, R5, R51, RZ ;  /* 0x0000003305097227 */ /* 0x000fc800078e00ff */
[----:B------:R-:W-:Y:S02]  /*5390*/  IMAD.MOV R8, RZ, RZ, -R8 ;  /* 0x000000ffff087224 */ /* 0x000fe400078e0a08 */
[----:B------:R-:W-:Y:S02]  /*53a0*/  IMAD.MOV R9, RZ, RZ, -R9 ;  /* 0x000000ffff097224 */ /* 0x000fe400078e0a09 */
[----:B------:R-:W-:Y:S02]  /*53b0*/  IMAD R47, R4, R8, R47 ;  /* 0x00000008042f7224 */ /* 0x000fe400078e022f */
[----:B------:R-:W-:-:S04]  /*53c0*/  IMAD.HI.U32 R2, R5, R49, RZ ;  /* 0x0000003105027227 */ /* 0x000fc800078e00ff */
        /* <DEDUP_REMOVED lines=9> */
[C---:B------:R-:W-:Y:S01]  /*5460*/  ISETP.GT.U32.AND P2, PT, R4.reuse, R51, PT ;  /* 0x000000330400720c */ /* 0x040fe20003f44070 */
[----:B------:R-:W-:-:S02]  /*5470*/  IMAD R49, R4, R2, R49 ;  /* 0x0000000204317224 */ /* 0x000fc400078e0231 */
[----:B------:R-:W-:Y:S02]  /*5480*/  @!P5 IMAD.IADD R57, R57, 0x1, -R4 ;  /* 0x000000013939d824 */ /* 0x000fe400078e0a04 */
[----:B------:R-:W-:Y:S01]  /*5490*/  IMAD.HI.U32 R2, R5, R45, RZ ;  /* 0x0000002d05027227 */ /* 0x000fe200078e00ff */
[----:B------:R-:W-:-:S03]  /*54a0*/  ISETP.GT.U32.AND P5, PT, R4, R49, PT ;  /* 0x000000310400720c */ /* 0x000fc60003fa4070 */
[--C-:B------:R-:W-:Y:S01]  /*54b0*/  @!P4 IMAD.IADD R53, R53, 0x1, -R4.reuse ;  /* 0x000000013535c824 */ /* 0x100fe200078e0a04 */
[----:B------:R-:W-:Y:S01]  /*54c0*/  ISETP.GE.AND P4, PT, R10, RZ, PT ;  /* 0x000000ff0a00720c */ /* 0x000fe20003f86270 */
[----:B------:R-:W-:Y:S01]  /*54d0*/  @!P1 IMAD.IADD R47, R47, 0x1, -R4 ;  /* 0x000000012f2f9824 */ /* 0x000fe200078e0a04 */
[----:B------:R-:W-:Y:S01]  /*54e0*/  LOP3.LUT R10, R7, 0x6c, RZ, 0xfc, !PT ;  /* 0x0000006c070a7812 */ /* 0x000fe200078efcff */
[----:B------:R-:W-:Y:S02]  /*54f0*/  IMAD.MOV R2, RZ, RZ, -R2 ;  /* 0x000000ffff027224 */ /* 0x000fe400078e0a02 */
[----:B------:R-:W-:Y:S01]  /*5500*/  @!P2 IMAD.IADD R51, R51, 0x1, -R4 ;  /* 0x000000013333a824 */ /* 0x000fe200078e0a04 */
[C---:B------:R-:W-:Y:S01]  /*5510*/  ISETP.GT.U32.AND P2, PT, R4.reuse, R53, PT ;  /* 0x000000350400720c */ /* 0x040fe20003f44070 */
[C---:B------:R-:W-:Y:S01]  /*5520*/  IMAD R45, R4.reuse, R2, R45 ;  /* 0x00000002042d7224 */ /* 0x040fe200078e022d */
[----:B------:R-:W-:Y:S01]  /*5530*/  ISETP.GT.U32.AND P1, PT, R4, R47, PT ;  /* 0x0000002f0400720c */ /* 0x000fe20003f24070 */
[----:B------:R-:W-:Y:S01]  /*5540*/  IMAD.HI.U32 R2, R5, R41, RZ ;  /* 0x0000002905027227 */ /* 0x000fe200078e00ff */
[----:B------:R-:W-:-:S03]  /*5550*/  IABS R39, R10 ;  /* 0x0000000a00277213 */ /* 0x000fc60000000000 */
[----:B------:R-:W-:Y:S01]  /*5560*/  @!P5 IMAD.IADD R49, R49, 0x1, -R4 ;  /* 0x000000013131d824 */ /* 0x000fe200078e0a04 */
[C---:B------:R-:W-:Y:S01]  /*5570*/  ISETP.GT.U32.AND P5, PT, R4.reuse, R51, PT ;  /* 0x000000330400720c */ /* 0x040fe20003fa4070 */
[----:B------:R-:W-:Y:S02]  /*5580*/  IMAD.MOV R2, RZ, RZ, -R2 ;  /* 0x000000ffff027224 */ /* 0x000fe400078e0a02 */
[----:B------:R-:W-:Y:S01]  /*5590*/  @!P3 IMAD.MOV R57, RZ, RZ, -R57 ;  /* 0x000000ffff39b224 */ /* 0x000fe200078e0a39 */
[C---:B------:R-:W-:Y:S01]  /*55a0*/  ISETP.GT.U32.AND P3, PT, R4.reuse, R49, PT ;  /* 0x000000310400720c */ /* 0x040fe20003f64070 */
[C---:B------:R-:W-:Y:S02]  /*55b0*/  IMAD R41, R4.reuse, R2, R41 ;  /* 0x0000000204297224 */ /* 0x040fe400078e0229 */
[--C-:B------:R-:W-:Y:S01]  /*55c0*/  @!P2 IMAD.IADD R53, R53, 0x1, -R4.reuse ;  /* 0x000000013535a824 */ /* 0x100fe200078e0a04 */
[----:B------:R-:W-:Y:S01]  /*55d0*/  ISETP.GE.AND P2, PT, R11, RZ, PT ;  /* 0x000000ff0b00720c */ /* 0x000fe20003f46270 */
[----:B------:R-:W-:Y:S01]  /*55e0*/  @!P1 IMAD.IADD R47, R47, 0x1, -R4 ;  /* 0x000000012f2f9824 */ /* 0x000fe200078e0a04 */
[----:B------:R-:W-:Y:S01]  /*55f0*/  ISETP.GT.U32.AND P1, PT, R4, R41, PT ;  /* 0x000000290400720c */ /* 0x000fe20003f24070 */
[----:B------:R-:W-:Y:S01]  /*5600*/  IMAD.HI.U32 R2, R5, R39, RZ ;  /* 0x0000002705027227 */ /* 0x000fe200078e00ff */
[----:B------:R-:W-:-:S03]  /*5610*/  LOP3.LUT R11, R7, 0x68, RZ, 0xfc, !PT ;  /* 0x00000068070b7812 */ /* 0x000fc600078efcff */
[----:B------:R-:W-:Y:S01]  /*5620*/  IMAD.HI.U32 R8, R5, R43, RZ ;  /* 0x0000002b05087227 */ /* 0x000fe200078e00ff */
[----:B------:R-:W-:-:S03]  /*5630*/  IABS R37, R11 ;  /* 0x0000000b00257213 */ /* 0x000fc60000000000 */
[----:B------:R-:W-:Y:S02]  /*5640*/  IMAD.MOV R2, RZ, RZ, -R2 ;  /* 0x000000ffff027224 */ /* 0x000fe400078e0a02 */
[----:B------:R-:W-:Y:S02]  /*5650*/  IMAD.MOV R8, RZ, RZ, -R8 ;  /* 0x000000ffff087224 */ /* 0x000fe400078e0a08 */
[--C-:B------:R-:W-:Y:S01]  /*5660*/  @!P3 IMAD.IADD R49, R49, 0x1, -R4.reuse ;  /* 0x000000013131b824 */ /* 0x100fe200078e0a04 */
[----:B------:R-:W-:Y:S01]  /*5670*/  ISETP.GE.AND P3, PT, R12, RZ, PT ;  /* 0x000000ff0c00720c */ /* 0x000fe20003f66270 */
[C---:B------:R-:W-:Y:S01]  /*5680*/  IMAD R39, R4.reuse, R2, R39 ;  /* 0x0000000204277224 */ /* 0x040fe200078e0227 */
[----:B------:R-:W-:Y:S01]  /*5690*/  LOP3.LUT R12, R7, 0x54, RZ, 0xfc, !PT ;  /* 0x00000054070c7812 */ /* 0x000fe200078efcff */
[C---:B------:R-:W-:Y:S02]  /*56a0*/  IMAD R43, R4.reuse, R8, R43 ;  /* 0x00000008042b7224 */ /* 0x040fe400078e022b */
[----:B------:R-:W-:Y:S01]  /*56b0*/  @!P6 IMAD.MOV R55, RZ, RZ, -R55 ;  /* 0x000000ffff37e224 */ /* 0x000fe200078e0a37 */
[C---:B------:R-:W-:Y:S01]  /*56c0*/  ISETP.GT.U32.AND P6, PT, R4.reuse, R45, PT ;  /* 0x0000002d0400720c */ /* 0x040fe20003fc4070 */
[----:B------:R-:W-:Y:S01]  /*56d0*/  @!P2 IMAD.MOV R49, RZ, RZ, -R49 ;  /* 0x000000ffff31a224 */ /* 0x000fe200078e0a31 */
[C---:B------:R-:W-:Y:S01]  /*56e0*/  ISETP.GT.U32.AND P2, PT, R4.reuse, R39, PT ;  /* 0x000000270400720c */ /* 0x040fe20003f44070 */
[--C-:B------:R-:W-:Y:S01]  /*56f0*/  @!P1 IMAD.IADD R41, R41, 0x1, -R4.reuse ;  /* 0x0000000129299824 */ /* 0x100fe200078e0a04 */
[----:B------:R-:W-:Y:S01]  /*5700*/  IABS R27, R12 ;  /* 0x0000000c001b7213 */ /* 0x000fe20000000000 */
[----:B------:R-:W-:Y:S01]  /*5710*/  @!P5 IMAD.IADD R51, R51, 0x1, -R4 ;  /* 0x000000013333d824 */ /* 0x000fe200078e0a04 */
[C---:B------:R-:W-:Y:S01]  /*5720*/  ISETP.GT.U32.AND P5, PT, R4.reuse, R43, PT ;  /* 0x0000002b0400720c */ /* 0x040fe20003fa4070 */
[----:B------:R-:W-:Y:S01]  /*5730*/  IMAD.HI.U32 R2, R5, R37, RZ ;  /* 0x0000002505027227 */ /* 0x000fe200078e00ff */
[----:B------:R-:W-:-:S03]  /*5740*/  ISETP.GT.U32.AND P1, PT, R4, R41, PT ;  /* 0x000000290400720c */ /* 0x000fc60003f24070 */
[----:B------:R-:W-:Y:S02]  /*5750*/  IMAD.MOV R2, RZ, RZ, -R2 ;  /* 0x000000ffff027224 */ /* 0x000fe400078e0a02 */
[--C-:B------:R-:W-:Y:S01]  /*5760*/  @!P6 IMAD.IADD R45, R45, 0x1, -R4.reuse ;  /* 0x000000012d2de824 */ /* 0x100fe200078e0a04 */
[----:B------:R-:W-:Y:S01]  /*5770*/  ISETP.GE.AND P6, PT, R9, RZ, PT ;  /* 0x000000ff0900720c */ /* 0x000fe20003fc6270 */
[C---:B------:R-:W-:Y:S01]  /*5780*/  IMAD R37, R4.reuse, R2, R37 ;  /* 0x0000000204257224 */ /* 0x040fe200078e0225 */
[----:B------:R-:W-:Y:S01]  /*5790*/  LOP3.LUT R9, R7, 0x64, RZ, 0xfc, !PT ;  /* 0x0000006407097812 */ /* 0x000fe200078efcff */
[--C-:B------:R-:W-:Y:S02]  /*57a0*/  @!P2 IMAD.IADD R39, R39, 0x1, -R4.reuse ;  /* 0x000000012727a824 */ /* 0x100fe400078e0a04 */
[--C-:B------:R-:W-:Y:S01]  /*57b0*/  @!P5 IMAD.IADD R43, R43, 0x1, -R4.reuse ;  /* 0x000000012b2bd824 */ /* 0x100fe200078e0a04 */
[C---:B------:R-:W-:Y:S01]  /*57c0*/  ISETP.GT.U32.AND P2, PT, R4.reuse, R37, PT ;  /* 0x000000250400720c */ /* 0x040fe20003f44070 */
[----:B------:R-:W-:Y:S01]  /*57d0*/  @!P1 IMAD.IADD R41, R41, 0x1, -R4 ;  /* 0x0000000129299824 */ /* 0x000fe200078e0a04 */
[----:B------:R-:W-:Y:S01]  /*57e0*/  IABS R35, R9 ;  /* 0x0000000900237213 */ /* 0x000fe20000000000 */
[----:B------:R-:W-:Y:S01]  /*57f0*/  @!P4 IMAD.MOV R51, RZ, RZ, -R51 ;  /* 0x000000ffff33c224 */ /* 0x000fe200078e0a33 */
[----:B------:R-:W-:Y:S01]  /*5800*/  ISETP.GE.AND P1, PT, R9, RZ, PT ;  /* 0x000000ff0900720c */ /* 0x000fe20003f26270 */
[----:B------:R-:W-:Y:S01]  /*5810*/  @!P0 IMAD.MOV R53, RZ, RZ, -R53 ;  /* 0x000000ffff358224 */ /* 0x000fe200078e0a35 */
[----:B------:R-:W-:Y:S01]  /*5820*/  ISETP.GT.U32.AND P4, PT, R4, R43, PT ;  /* 0x0000002b0400720c */ /* 0x000fe20003f84070 */
[----:B------:R-:W-:Y:S01]  /*5830*/  IMAD.HI.U32 R8, R5, R35, RZ ;  /* 0x0000002305087227 */ /* 0x000fe200078e00ff */
[----:B------:R-:W-:-:S02]  /*5840*/  LOP3.LUT R9, R7, 0x60, RZ, 0xfc, !PT ;  /* 0x0000006007097812 */ /* 0x000fc400078efcff */
[----:B------:R-:W-:Y:S01]  /*5850*/  ISETP.GE.AND P5, PT, R13, RZ, PT ;  /* 0x000000ff0d00720c */ /* 0x000fe20003fa6270 */
[----:B------:R-:W-:Y:S01]  /*5860*/  IMAD.MOV R8, RZ, RZ, -R8 ;  /* 0x000000ffff087224 */ /* 0x000fe200078e0a08 */
[C---:B------:R-:W-:Y:S01]  /*5870*/  ISETP.GT.U32.AND P0, PT, R4.reuse, R45, PT ;  /* 0x0000002d0400720c */ /* 0x040fe20003f04070 */
[----:B------:R-:W-:Y:S01]  /*5880*/  @!P2 IMAD.IADD R37, R37, 0x1, -R4 ;  /* 0x000000012525a824 */ /* 0x000fe200078e0a04 */
[----:B------:R-:W-:Y:S01]  /*5890*/  IABS R33, R9 ;  /* 0x0000000900217213 */ /* 0x000fe20000000000 */
[C---:B------:R-:W-:Y:S01]  /*58a0*/  IMAD R35, R4.reuse, R8, R35 ;  /* 0x0000000804237224 */ /* 0x040fe200078e0223 */
[----:B------:R-:W-:Y:S01]  /*58b0*/  ISETP.GT.U32.AND P2, PT, R4, R39, PT ;  /* 0x000000270400720c */ /* 0x000fe20003f44070 */
[----:B------:R-:W-:Y:S01]  /*58c0*/  @!P3 IMAD.MOV R47, RZ, RZ, -R47 ;  /* 0x000000ffff2fb224 */ /* 0x000fe200078e0a2f */
[----:B------:R-:W-:Y:S01]  /*58d0*/  ISETP.GE.AND P3, PT, R14, RZ, PT ;  /* 0x000000ff0e00720c */ /* 0x000fe20003f66270 */
[----:B------:R-:W-:Y:S01]  /*58e0*/  IMAD.HI.U32 R2, R5, R33, RZ ;  /* 0x0000002105027227 */ /* 0x000fe200078e00ff */
[----:B------:R-:W-:-:S02]  /*58f0*/  LOP3.LUT R13, R7, 0x4c, RZ, 0xfc, !PT ;  /* 0x0000004c070d7812 */ /* 0x000fc400078efcff */
[----:B------:R-:W-:Y:S01]  /*5900*/  LOP3.LUT R14, R7, 0x34, RZ, 0xfc, !PT ;  /* 0x00000034070e7812 */ /* 0x000fe200078efcff */
[----:B------:R-:W-:Y:S01]  /*5910*/  @!P4 IMAD.IADD R43, R43, 0x1, -R4 ;  /* 0x000000012b2bc824 */ /* 0x000fe200078e0a04 */
[----:B------:R-:W-:Y:S01]  /*5920*/  ISETP.GE.AND P4, PT, R11, RZ, PT ;  /* 0x000000ff0b00720c */ /* 0x000fe20003f86270 */
[----:B------:R-:W-:Y:S01]  /*5930*/  IMAD.MOV R8, RZ, RZ, -R2 ;  /* 0x000000ffff087224 */ /* 0x000fe200078e0a02 */
[----:B------:R-:W-:Y:S01]  /*5940*/  LOP3.LUT R11, R7, 0x58, RZ, 0xfc, !PT ;  /* 0x00000058070b7812 */ /* 0x000fe200078efcff */
[--C-:B------:R-:W-:Y:S01]  /*5950*/  @!P0 IMAD.IADD R45, R45, 0x1, -R4.reuse ;  /* 0x000000012d2d8824 */ /* 0x100fe200078e0a04 */
[----:B------:R-:W-:Y:S01]  /*5960*/  ISETP.GE.AND P0, PT, R10, RZ, PT ;  /* 0x000000ff0a00720c */ /* 0x000fe20003f06270 */
[----:B------:R-:W-:Y:S01]  /*5970*/  @!P5 IMAD.MOV R43, RZ, RZ, -R43 ;  /* 0x000000ffff2bd224 */ /* 0x000fe200078e0a2b */
[C---:B------:R-:W-:Y:S01]  /*5980*/  ISETP.GT.U32.AND P5, PT, R4.reuse, R35, PT ;  /* 0x000000230400720c */ /* 0x040fe20003fa4070 */
[C---:B------:R-:W-:Y:S01]  /*5990*/  IMAD R33, R4.reuse, R8, R33 ;  /* 0x0000000804217224 */ /* 0x040fe200078e0221 */
[----:B------:R-:W-:Y:S01]  /*59a0*/  LOP3.LUT R10, R7, 0x5c, RZ, 0xfc, !PT ;  /* 0x0000005c070a7812 */ /* 0x000fe200078efcff */
[----:B------:R-:W-:Y:S01]  /*59b0*/  @!P6 IMAD.MOV R45, RZ, RZ, -R45 ;  /* 0x000000ffff2de224 */ /* 0x000fe200078e0a2d */
[C---:B------:R-:W-:Y:S01]  /*59c0*/  ISETP.GT.U32.AND P6, PT, R4.reuse, R37, PT ;  /* 0x000000250400720c */ /* 0x040fe20003fc4070 */
[----:B------:R-:W-:Y:S01]  /*59d0*/  @!P2 IMAD.IADD R39, R39, 0x1, -R4 ;  /* 0x000000012727a824 */ /* 0x000fe200078e0a04 */
[----:B------:R-:W-:Y:S01]  /*59e0*/  ISETP.GT.U32.AND P2, PT, R4, R33, PT ;  /* 0x000000210400720c */ /* 0x000fe20003f44070 */
[----:B------:R-:W-:Y:S01]  /*59f0*/  @!P3 IMAD.MOV R41, RZ, RZ, -R41 ;  /* 0x000000ffff29b224 */ /* 0x000fe200078e0a29 */
[----:B------:R-:W-:-:S02]  /*5a00*/  IABS R31, R10 ;  /* 0x0000000a001f7213 */ /* 0x000fc40000000000 */
[----:B------:R-:W-:Y:S01]  /*5a10*/  IABS R29, R11 ;  /* 0x0000000b001d7213 */ /* 0x000fe20000000000 */
[----:B------:R-:W-:Y:S01]  /*5a20*/  @!P0 IMAD.MOV R39, RZ, RZ, -R39 ;  /* 0x000000ffff278224 */ /* 0x000fe200078e0a27 */
[----:B------:R-:W-:Y:S01]  /*5a30*/  ISETP.GE.AND P3, PT, R9, RZ, PT ;  /* 0x000000ff0900720c */ /* 0x000fe20003f66270 */
[--C-:B------:R-:W-:Y:S01]  /*5a40*/  @!P5 IMAD.IADD R35, R35, 0x1, -R4.reuse ;  /* 0x000000012323d824 */ /* 0x100fe200078e0a04 */
[----:B------:R-:W-:Y:S01]  /*5a50*/  LOP3.LUT R9, R7, 0x50, RZ, 0xfc, !PT ;  /* 0x0000005007097812 */ /* 0x000fe200078efcff */
[----:B------:R-:W-:Y:S01]  /*5a60*/  IMAD.HI.U32 R2, R5, R31, RZ ;  /* 0x0000001f05027227 */ /* 0x000fe200078e00ff */
[----:B------:R-:W-:Y:S02]  /*5a70*/  IABS R15, R14 ;  /* 0x0000000e000f7213 */ /* 0x000fe40000000000 */
[----:B------:R-:W-:Y:S01]  /*5a80*/  ISETP.GT.U32.AND P5, PT, R4, R35, PT ;  /* 0x000000230400720c */ /* 0x000fe20003fa4070 */
[--C-:B------:R-:W-:Y:S01]  /*5a90*/  @!P6 IMAD.IADD R37, R37, 0x1, -R4.reuse ;  /* 0x000000012525e824 */ /* 0x100fe200078e0a04 */
[----:B------:R-:W-:Y:S01]  /*5aa0*/  IABS R26, R9 ;  /* 0x00000009001a7213 */ /* 0x000fe20000000000 */
[----:B------:R-:W-:Y:S01]  /*5ab0*/  @!P2 IMAD.IADD R33, R33, 0x1, -R4 ;  /* 0x000000012121a824 */ /* 0x000fe200078e0a04 */
[----:B------:R-:W-:Y:S01]  /*5ac0*/  ISETP.GE.AND P6, PT, R10, RZ, PT ;  /* 0x000000ff0a00720c */ /* 0x000fe20003fc6270 */
[----:B------:R-:W-:Y:S01]  /*5ad0*/  IMAD.MOV R8, RZ, RZ, -R2 ;  /* 0x000000ffff087224 */ /* 0x000fe200078e0a02 */
[----:B------:R-:W-:Y:S01]  /*5ae0*/  IABS R10, R13 ;  /* 0x0000000d000a7213 */ /* 0x000fe20000000000 */
[----:B------:R-:W-:Y:S01]  /*5af0*/  IMAD.HI.U32 R2, R5, R29, RZ ;  /* 0x0000001d05027227 */ /* 0x000fe200078e00ff */
[----:B------:R-:W-:-:S03]  /*5b00*/  ISETP.GE.AND P2, PT, R11, RZ, PT ;  /* 0x000000ff0b00720c */ /* 0x000fc60003f46270 */
[----:B------:R-:W-:Y:S01]  /*5b10*/  @!P4 IMAD.MOV R37, RZ, RZ, -R37 ;  /* 0x000000ffff25c224 */ /* 0x000fe200078e0a25 */
[C---:B------:R-:W-:Y:S01]  /*5b20*/  ISETP.GT.U32.AND P4, PT, R4.reuse, R33, PT ;  /* 0x000000210400720c */ /* 0x040fe20003f84070 */
[----:B------:R-:W-:Y:S02]  /*5b30*/  IMAD R31, R4, R8, R31 ;  /* 0x00000008041f7224 */ /* 0x000fe400078e021f */
[----:B------:R-:W-:-:S03]  /*5b40*/  IMAD.HI.U32 R8, R5, R27, RZ ;  /* 0x0000001b05087227 */ /* 0x000fc600078e00ff */
[C---:B------:R-:W-:Y:S01]  /*5b50*/  ISETP.GT.U32.AND P0, PT, R4.reuse, R31, PT ;  /* 0x0000001f0400720c */ /* 0x040fe20003f04070 */
[----:B------:R-:W-:Y:S02]  /*5b60*/  IMAD.MOV R2, RZ, RZ, -R2 ;  /* 0x000000ffff027224 */ /* 0x000fe400078e0a02 */
[----:B------:R-:W-:Y:S02]  /*5b70*/  IMAD.MOV R8, RZ, RZ, -R8 ;  /* 0x000000ffff087224 */ /* 0x000fe400078e0a08 */
[C---:B------:R-:W-:Y:S02]  /*5b80*/  IMAD R29, R4.reuse, R2, R29 ;  /* 0x00000002041d7224 */ /* 0x040fe400078e021d */
[--C-:B------:R-:W-:Y:S02]  /*5b90*/  @!P5 IMAD.IADD R35, R35, 0x1, -R4.reuse ;  /* 0x000000012323d824 */ /* 0x100fe400078e0a04 */
[C---:B------:R-:W-:Y:S01]  /*5ba0*/  IMAD R27, R4.reuse, R8, R27 ;  /* 0x00000008041b7224 */ /* 0x040fe200078e021b */
[----:B------:R-:W-:Y:S01]  /*5bb0*/  ISETP.GT.U32.AND P5, PT, R4, R29, PT ;  /* 0x0000001d0400720c */ /* 0x000fe20003fa4070 */
[----:B------:R-:W-:-:S02]  /*5bc0*/  @!P4 IMAD.IADD R33, R33, 0x1, -R4 ;  /* 0x000000012121c824 */ /* 0x000fc400078e0a04 */
[----:B------:R-:W-:Y:S01]  /*5bd0*/  IMAD.HI.U32 R2, R5, R26, RZ ;  /* 0x0000001a05027227 */ /* 0x000fe200078e00ff */
[----:B------:R-:W-:-:S03]  /*5be0*/  ISETP.GT.U32.AND P4, PT, R4, R27, PT ;  /* 0x0000001b0400720c */ /* 0x000fc60003f84070 */
[----:B------:R-:W-:Y:S01]  /*5bf0*/  @!P3 IMAD.MOV R33, RZ, RZ, -R33 ;  /* 0x000000ffff21b224 */ /* 0x000fe200078e0a21 */
[----:B------:R-:W-:Y:S01]  /*5c00*/  ISETP.GE.AND P3, PT, R9, RZ, PT ;  /* 0x000000ff0900720c */ /* 0x000fe20003f66270 */
[----:B------:R-:W-:-:S04]  /*5c10*/  IMAD.HI.U32 R8, R5, R10, RZ ;  /* 0x0000000a05087227 */ /* 0x000fc800078e00ff */
[----:B------:R-:W-:Y:S02]  /*5c20*/  @!P5 IMAD.IADD R29, R29, 0x1, -R4 ;  /* 0x000000011d1dd824 */ /* 0x000fe400078e0a04 */
[----:B------:R-:W-:Y:S01]  /*5c30*/  IMAD.MOV R9, RZ, RZ, -R2 ;  /* 0x000000ffff097224 */ /* 0x000fe200078e0a02 */
[----:B------:R-:W-:Y:S01]  /*5c40*/  LOP3.LUT R2, R7, 0x48, RZ, 0xfc, !PT ;  /* 0x0000004807027812 */ /* 0x000fe200078efcff */
[--C-:B------:R-:W-:Y:S01]  /*5c50*/  @!P4 IMAD.IADD R27, R27, 0x1, -R4.reuse ;  /* 0x000000011b1bc824 */ /* 0x100fe200078e0a04 */
[C---:B------:R-:W-:Y:S01]  /*5c60*/  ISETP.GT.U32.AND P5, PT, R4.reuse, R29, PT ;  /* 0x0000001d0400720c */ /* 0x040fe20003fa4070 */
[----:B------:R-:W-:Y:S01]  /*5c70*/  @!P0 IMAD.IADD R31, R31, 0x1, -R4 ;  /* 0x000000011f1f8824 */ /* 0x000fe200078e0a04 */
[----:B------:R-:W-:Y:S01]  /*5c80*/  IABS R24, R2 ;  /* 0x0000000200187213 */ /* 0x000fe20000000000 */
[----:B------:R-:W-:Y:S01]  /*5c90*/  IMAD.MOV R11, RZ, RZ, -R8 ;  /* 0x000000ffff0b7224 */ /* 0x000fe200078e0a08 */
[C---:B------:R-:W-:Y:S01]  /*5ca0*/  ISETP.GT.U32.AND P4, PT, R4.reuse, R27, PT ;  /* 0x0000001b0400720c */ /* 0x040fe20003f84070 */
[C---:B------:R-:W-:Y:S01]  /*5cb0*/  IMAD R26, R4.reuse, R9, R26 ;  /* 0x00000009041a7224 */ /* 0x040fe200078e021a */
[C---:B------:R-:W-:Y:S01]  /*5cc0*/  ISETP.GT.U32.AND P0, PT, R4.reuse, R31, PT ;  /* 0x0000001f0400720c */ /* 0x040fe20003f04070 */
[----:B------:R-:W-:Y:S01]  /*5cd0*/  IMAD R10, R4, R11, R10 ;  /* 0x0000000b040a7224 */ /* 0x000fe200078e020a */
[----:B------:R-:W-:Y:S01]  /*5ce0*/  LOP3.LUT R8, R7, 0x44, RZ, 0xfc, !PT ;  /* 0x0000004407087812 */ /* 0x000fe200078efcff */
[----:B------:R-:W-:Y:S01]  /*5cf0*/  @!P1 IMAD.MOV R35, RZ, RZ, -R35 ;  /* 0x000000ffff239224 */ /* 0x000fe200078e0a23 */
[----:B------:R-:W-:-:S02]  /*5d00*/  ISETP.GE.AND P1, PT, R12, RZ, PT ;  /* 0x000000ff0c00720c */ /* 0x000fc40003f26270 */
[----:B------:R-:W-:Y:S01]  /*5d10*/  LOP3.LUT R9, R7, 0x40, RZ, 0xfc, !PT ;  /* 0x0000004007097812 */ /* 0x000fe200078efcff */
[--C-:B------:R-:W-:Y:S01]  /*5d20*/  @!P5 IMAD.IADD R29, R29, 0x1, -R4.reuse ;  /* 0x000000011d1dd824 */ /* 0x100fe200078e0a04 */
[C---:B------:R-:W-:Y:S02]  /*5d30*/  ISETP.GT.U32.AND P5, PT, R4.reuse, R26, PT ;  /* 0x0000001a0400720c */ /* 0x040fe40003fa4070 */
[----:B------:R-:W-:Y:S01]  /*5d40*/  IABS R23, R8 ;  /* 0x0000000800177213 */ /* 0x000fe20000000000 */
[--C-:B------:R-:W-:Y:S01]  /*5d50*/  @!P4 IMAD.IADD R27, R27, 0x1, -R4.reuse ;  /* 0x000000011b1bc824 */ /* 0x100fe200078e0a04 */
[----:B------:R-:W-:Y:S01]  /*5d60*/  ISETP.GT.U32.AND P4, PT, R4, R10, PT ;  /* 0x0000000a0400720c */ /* 0x000fe20003f84070 */
[----:B------:R-:W-:Y:S01]  /*5d70*/  @!P0 IMAD.IADD R31, R31, 0x1, -R4 ;  /* 0x000000011f1f8824 */ /* 0x000fe200078e0a04 */
[----:B------:R-:W-:Y:S01]  /*5d80*/  IABS R21, R9 ;  /* 0x0000000900157213 */ /* 0x000fe20000000000 */
[----:B------:R-:W-:Y:S01]  /*5d90*/  @!P2 IMAD.MOV R29, RZ, RZ, -R29 ;  /* 0x000000ffff1da224 */ /* 0x000fe200078e0a1d */
[----:B------:R-:W-:Y:S01]  /*5da0*/  LOP3.LUT R11, R7, 0x3c, RZ, 0xfc, !PT ;  /* 0x0000003c070b7812 */ /* 0x000fe200078efcff */
[----:B------:R-:W-:Y:S01]  /*5db0*/  @!P6 IMAD.MOV R31, RZ, RZ, -R31 ;  /* 0x000000ffff1fe224 */ /* 0x000fe200078e0a1f */
[----:B------:R-:W-:Y:S01]  /*5dc0*/  ISETP.GE.AND P6, PT, R2, RZ, PT ;  /* 0x000000ff0200720c */ /* 0x000fe20003fc6270 */
[----:B------:R-:W-:Y:S01]  /*5dd0*/  IMAD.HI.U32 R2, R5, R24, RZ ;  /* 0x0000001805027227 */ /* 0x000fe200078e00ff */
[----:B------:R-:W-:-:S02]  /*5de0*/  IABS R19, R11 ;  /* 0x0000000b00137213 */ /* 0x000fc40000000000 */
[----:B------:R-:W-:Y:S01]  /*5df0*/  ISETP.GE.AND P2, PT, R8, RZ, PT ;  /* 0x000000ff0800720c */ /* 0x000fe20003f46270 */
[--C-:B------:R-:W-:Y:S01]  /*5e00*/  @!P5 IMAD.IADD R26, R26, 0x1, -R4.reuse ;  /* 0x000000011a1ad824 */ /* 0x100fe200078e0a04 */
[----:B------:R-:W-:Y:S01]  /*5e10*/  LOP3.LUT R12, R7, 0x38, RZ, 0xfc, !PT ;  /* 0x00000038070c7812 */ /* 0x000fe200078efcff */
[----:B------:R-:W-:Y:S01]  /*5e20*/  @!P4 IMAD.IADD R10, R10, 0x1, -R4 ;  /* 0x000000010a0ac824 */ /* 0x000fe200078e0a04 */
[----:B------:R-:W-:Y:S01]  /*5e30*/  ISETP.GE.AND P0, PT, R13, RZ, PT ;  /* 0x000000ff0d00720c */ /* 0x000fe20003f06270 */
[----:B------:R-:W-:Y:S01]  /*5e40*/  @!P1 IMAD.MOV R27, RZ, RZ, -R27 ;  /* 0x000000ffff1b9224 */ /* 0x000fe200078e0a1b */
[C---:B------:R-:W-:Y:S01]  /*5e50*/  ISETP.GT.U32.AND P5, PT, R4.reuse, R26, PT ;  /* 0x0000001a0400720c */ /* 0x040fe20003fa4070 */
[----:B------:R-:W-:Y:S01]  /*5e60*/  IMAD.HI.U32 R8, R5, R21, RZ ;  /* 0x0000001505087227 */ /* 0x000fe200078e00ff */
[----:B------:R-:W-:Y:S02]  /*5e70*/  ISETP.GE.AND P1, PT, R9, RZ, PT ;  /* 0x000000ff0900720c */ /* 0x000fe40003f26270 */
[----:B------:R-:W-:Y:S01]  /*5e80*/  ISETP.GT.U32.AND P4, PT, R4, R10, PT ;  /* 0x0000000a0400720c */ /* 0x000fe20003f84070 */
[----:B------:R-:W-:Y:S01]  /*5e90*/  IMAD.MOV R9, RZ, RZ, -R2 ;  /* 0x000000ffff097224 */ /* 0x000fe200078e0a02 */
[----:B------:R-:W-:Y:S01]  /*5ea0*/  IABS R17, R12 ;  /* 0x0000000c00117213 */ /* 0x000fe20000000000 */
[----:B------:R-:W-:Y:S01]  /*5eb0*/  IMAD.HI.U32 R2, R5, R23, RZ ;  /* 0x0000001705027227 */ /* 0x000fe200078e00ff */
[----:B------:R-:W-:-:S03]  /*5ec0*/  IABS R13, R16 ;  /* 0x00000010000d7213 */ /* 0x000fc60000000000 */
[----:B------:R-:W-:Y:S02]  /*5ed0*/  IMAD R24, R4, R9, R24 ;  /* 0x0000000904187224 */ /* 0x000fe400078e0218 */
[----:B------:R-:W-:Y:S02]  /*5ee0*/  IMAD.MOV R9, RZ, RZ, -R2 ;  /* 0x000000ffff097224 */ /* 0x000fe400078e0a02 */
[--C-:B------:R-:W-:Y:S01]  /*5ef0*/  @!P5 IMAD.IADD R26, R26, 0x1, -R4.reuse ;  /* 0x000000011a1ad824 */ /* 0x100fe200078e0a04 */
[C---:B------:R-:W-:Y:S01]  /*5f00*/  ISETP.GT.U32.AND P5, PT, R4.reuse, R24, PT ;  /* 0x000000180400720c */ /* 0x040fe20003fa4070 */
[----:B------:R-:W-:Y:S02]  /*5f10*/  IMAD R23, R4, R9, R23 ;  /* 0x0000000904177224 */ /* 0x000fe400078e0217 */
[----:B------:R-:W-:Y:S02]  /*5f20*/  @!P4 IMAD.IADD R10, R10, 0x1, -R4 ;  /* 0x000000010a0ac824 */ /* 0x000fe400078e0a04 */
[----:B------:R-:W-:Y:S01]  /*5f30*/  IMAD.HI.U32 R2, R5, R19, RZ ;  /* 0x0000001305027227 */ /* 0x000fe200078e00ff */
[----:B------:R-:W-:-:S03]  /*5f40*/  ISETP.GT.U32.AND P4, PT, R4, R23, PT ;  /* 0x000000170400720c */ /* 0x000fc60003f84070 */
[----:B------:R-:W-:Y:S02]  /*5f50*/  IMAD.MOV R2, RZ, RZ, -R2 ;  /* 0x000000ffff027224 */ /* 0x000fe400078e0a02 */
[----:B------:R-:W-:Y:S02]  /*5f60*/  IMAD.MOV R8, RZ, RZ, -R8 ;  /* 0x000000ffff087224 */ /* 0x000fe400078e0a08 */
[--C-:B------:R-:W-:Y:S02]  /*5f70*/  @!P5 IMAD.IADD R24, R24, 0x1, -R4.reuse ;  /* 0x000000011818d824 */ /* 0x100fe400078e0a04 */
[C---:B------:R-:W-:Y:S02]  /*5f80*/  IMAD R19, R4.reuse, R2, R19 ;  /* 0x0000000204137224 */ /* 0x040fe400078e0213 */
[C---:B------:R-:W-:Y:S02]  /*5f90*/  IMAD R21, R4.reuse, R8, R21 ;  /* 0x0000000804157224 */ /* 0x040fe400078e0215 */
[----:B------:R-:W-:Y:S01]  /*5fa0*/  @!P4 IMAD.IADD R23, R23, 0x1, -R4 ;  /* 0x000000011717c824 */ /* 0x000fe200078e0a04 */
[C---:B------:R-:W-:Y:S01]  /*5fb0*/  ISETP.GT.U32.AND P4, PT, R4.reuse, R24, PT ;  /* 0x000000180400720c */ /* 0x040fe20003f84070 */
[----:B------:R-:W-:Y:S01]  /*5fc0*/  IMAD.HI.U32 R2, R5, R17, RZ ;  /* 0x0000001105027227 */ /* 0x000fe200078e00ff */
[----:B------:R-:W-:-:S03]  /*5fd0*/  ISETP.GT.U32.AND P5, PT, R4, R21, PT ;  /* 0x000000150400720c */ /* 0x000fc60003fa4070 */
[----:B------:R-:W-:Y:S02]  /*5fe0*/  IMAD.MOV R9, RZ, RZ, -R2 ;  /* 0x000000ffff097224 */ /* 0x000fe400078e0a02 */
[----:B------:R-:W-:-:S04]  /*5ff0*/  IMAD.HI.U32 R2, R5, R15, RZ ;  /* 0x0000000f05027227 */ /* 0x000fc800078e00ff */
[----:B------:R-:W-:Y:S02]  /*6000*/  IMAD.MOV R2, RZ, RZ, -R2 ;  /* 0x000000ffff027224 */ /* 0x000fe400078e0a02 */
[----:B------:R-:W-:Y:S01]  /*6010*/  @!P4 IMAD.IADD R24, R24, 0x1, -R4 ;  /* 0x000000011818c824 */ /* 0x000fe200078e0a04 */
[C---:B------:R-:W-:Y:S01]  /*6020*/  ISETP.GT.U32.AND P4, PT, R4.reuse, R19, PT ;  /* 0x000000130400720c */ /* 0x040fe20003f84070 */
[C---:B------:R-:W-:Y:S01]  /*6030*/  IMAD R15, R4.reuse, R2, R15 ;  /* 0x00000002040f7224 */ /* 0x040fe200078e020f */
[----:B------:R-:W-:Y:S01]  /*6040*/  IABS R2, R34 ;  /* 0x0000002200027213 */ /* 0x000fe20000000000 */
[----:B------:R-:W-:Y:S01]  /*6050*/  @!P3 IMAD.MOV R26, RZ, RZ, -R26 ;  /* 0x000000ffff1ab224 */ /* 0x000fe200078e0a1a */
[----:B------:R-:W-:Y:S01]  /*6060*/  ISETP.GE.AND P3, PT, R11, RZ, PT ;  /* 0x000000ff0b00720c */ /* 0x000fe20003f66270 */
[----:B------:R-:W-:Y:S01]  /*6070*/  @!P5 IMAD.IADD R21, R21, 0x1, -R4 ;  /* 0x000000011515d824 */ /* 0x000fe200078e0a04 */
[C---:B------:R-:W-:Y:S01]  /*6080*/  ISETP.GT.U32.AND P5, PT, R4.reuse, R23, PT ;  /* 0x000000170400720c */ /* 0x040fe20003fa4070 */
[----:B------:R-:W-:Y:S01]  /*6090*/  IMAD R17, R4, R9, R17 ;  /* 0x0000000904117224 */ /* 0x000fe200078e0211 */
[----:B------:R-:W-:Y:S01]  /*60a0*/  IABS R11, R18 ;  /* 0x00000012000b7213 */ /* 0x000fe20000000000 */
[----:B------:R-:W-:-:S04]  /*60b0*/  IMAD.HI.U32 R8, R5, R13, RZ ;  /* 0x0000000d05087227 */ /* 0x000fc800078e00ff */
[----:B------:R-:W-:Y:S01]  /*60c0*/  @!P4 IMAD.IADD R19, R19, 0x1, -R4 ;  /* 0x000000011313c824 */ /* 0x000fe200078e0a04 */
[----:B------:R-:W-:Y:S01]  /*60d0*/  ISETP.GT.U32.AND P4, PT, R4, R15, PT ;  /* 0x0000000f0400720c */ /* 0x000fe20003f84070 */
[----:B------:R-:W-:-:S04]  /*60e0*/  IMAD.HI.U32 R9, R5, R11, RZ ;  /* 0x0000000b05097227 */ /* 0x000fc800078e00ff */
[----:B------:R-:W-:Y:S02]  /*60f0*/  IMAD.MOV R9, RZ, RZ, -R9 ;  /* 0x000000ffff097224 */ /* 0x000fe400078e0a09 */
[----:B------:R-:W-:Y:S01]  /*6100*/  @!P5 IMAD.IADD R23, R23, 0x1, -R4 ;  /* 0x000000011717d824 */ /* 0x000fe200078e0a04 */
[C---:B------:R-:W-:Y:S01]  /*6110*/  ISETP.GT.U32.AND P5, PT, R4.reuse, R17, PT ;  /* 0x000000110400720c */ /* 0x040fe20003fa4070 */
[C---:B------:R-:W-:Y:S02]  /*6120*/  IMAD R11, R4.reuse, R9, R11 ;  /* 0x00000009040b7224 */ /* 0x040fe400078e020b */
[----:B------:R-:W-:Y:S02]  /*6130*/  IMAD.MOV.U32 R9, RZ, RZ, R2 ;  /* 0x000000ffff097224 */ /* 0x000fe400078e0002 */
[----:B------:R-:W-:Y:S01]  /*6140*/  @!P4 IMAD.IADD R15, R15, 0x1, -R4 ;  /* 0x000000010f0fc824 */ /* 0x000fe200078e0a04 */
[----:B------:R-:W-:Y:S01]  /*6150*/  ISETP.GT.U32.AND P4, PT, R4, R19, PT ;  /* 0x000000130400720c */ /* 0x000fe20003f84070 */
[----:B------:R-:W-:-:S02]  /*6160*/  IMAD.MOV R8, RZ, RZ, -R8 ;  /* 0x000000ffff087224 */ /* 0x000fc400078e0a08 */
[----:B------:R-:W-:-:S04]  /*6170*/  IMAD.HI.U32 R2, R5, R9, RZ ;  /* 0x0000000905027227 */ /* 0x000fc800078e00ff */
[C---:B------:R-:W-:Y:S02]  /*6180*/  IMAD R13, R4.reuse, R8, R13 ;  /* 0x00000008040d7224 */ /* 0x040fe400078e020d */
[----:B------:R-:W-:Y:S02]  /*6190*/  IMAD.MOV R2, RZ, RZ, -R2 ;  /* 0x000000ffff027224 */ /* 0x000fe400078e0a02 */
[--C-:B------:R-:W-:Y:S01]  /*61a0*/  @!P5 IMAD.IADD R17, R17, 0x1, -R4.reuse ;  /* 0x000000011111d824 */ /* 0x100fe200078e0a04 */
[C---:B------:R-:W-:Y:S01]  /*61b0*/  ISETP.GT.U32.AND P5, PT, R4.reuse, R13, PT ;  /* 0x0000000d0400720c */ /* 0x040fe20003fa4070 */
[----:B------:R-:W-:Y:S01]  /*61c0*/  @!P4 IMAD.IADD R19, R19, 0x1, -R4 ;  /* 0x000000011313c824 */ /* 0x000fe200078e0a04 */
[C---:B------:R-:W-:Y:S01]  /*61d0*/  ISETP.GT.U32.AND P4, PT, R4.reuse, R11, PT ;  /* 0x0000000b0400720c */ /* 0x040fe20003f84070 */
[----:B------:R-:W-:Y:S02]  /*61e0*/  IMAD R9, R4, R2, R9 ;  /* 0x0000000204097224 */ /* 0x000fe400078e0209 */
[----:B------:R-:W-:-:S04]  /*61f0*/  IMAD.HI.U32 R2, R5, R233, RZ ;  /* 0x000000e905027227 */ /* 0x000fc800078e00ff */
[----:B------:R-:W-:Y:S02]  /*6200*/  IMAD.MOV R8, RZ, RZ, -R2 ;  /* 0x000000ffff087224 */ /* 0x000fe400078e0a02 */
[----:B------:R-:W-:Y:S01]  /*6210*/  @!P0 IMAD.MOV R10, RZ, RZ, -R10 ;  /* 0x000000ffff0a8224 */ /* 0x000fe200078e0a0a */
[C---:B------:R-:W-:Y:S01]  /*6220*/  ISETP.GT.U32.AND P0, PT, R4.reuse, R21, PT ;  /* 0x000000150400720c */ /* 0x040fe20003f04070 */
[C---:B------:R-:W-:Y:S02]  /*6230*/  IMAD R233, R4.reuse, R8, R233 ;  /* 0x0000000804e97224 */ /* 0x040fe400078e02e9 */
[----:B------:R-:W-:Y:S02]  /*6240*/  @!P4 IMAD.IADD R11, R11, 0x1, -R4 ;  /* 0x000000010b0bc824 */ /* 0x000fe400078e0a04 */
[----:B------:R-:W-:Y:S01]  /*6250*/  @!P6 IMAD.MOV R24, RZ, RZ, -R24 ;  /* 0x000000ffff18e224 */ /* 0x000fe200078e0a18 */
[C---:B------:R-:W-:Y:S01]  /*6260*/  ISETP.GT.U32.AND P4, PT, R4.reuse, R233, PT ;  /* 0x000000e90400720c */ /* 0x040fe20003f84070 */
[----:B------:R-:W-:Y:S01]  /*6270*/  @!P5 IMAD.IADD R13, R13, 0x1, -R4 ;  /* 0x000000010d0dd824 */ /* 0x000fe200078e0a04 */
[----:B------:R-:W-:Y:S01]  /*6280*/  ISETP.GT.U32.AND P6, PT, R4, R17, PT ;  /* 0x000000110400720c */ /* 0x000fe20003fc4070 */
[----:B------:R-:W-:-:S03]  /*6290*/  IMAD.HI.U32 R2, R5, R235, RZ ;  /* 0x000000eb05027227 */ /* 0x000fc600078e00ff */
[----:B------:R-:W-:Y:S01]  /*62a0*/  ISETP.GT.U32.AND P5, PT, R4, R13, PT ;  /* 0x0000000d0400720c */ /* 0x000fe20003fa4070 */
[----:B------:R-:W-:Y:S02]  /*62b0*/  IMAD.MOV R2, RZ, RZ, -R2 ;  /* 0x000000ffff027224 */ /* 0x000fe400078e0a02 */
[--C-:B------:R-:W-:Y:S01]  /*62c0*/  @!P0 IMAD.IADD R21, R21, 0x1, -R4.reuse ;  /* 0x0000000115158824 */ /* 0x100fe200078e0a04 */
[----:B------:R-:W-:Y:S01]  /*62d0*/  ISETP.GE.AND P0, PT, R12, RZ, PT ;  /* 0x000000ff0c00720c */ /* 0x000fe20003f06270 */
[C---:B------:R-:W-:Y:S01]  /*62e0*/  IMAD R235, R4.reuse, R2, R235 ;  /* 0x0000000204eb7224 */ /* 0x040fe200078e02eb */
[----:B------:R-:W-:Y:S01]  /*62f0*/  IABS R12, R40 ;  /* 0x00000028000c7213 */ /* 0x000fe20000000000 */
[----:B------:R-:W-:Y:S01]  /*6300*/  @!P2 IMAD.MOV R23, RZ, RZ, -R23 ;  /* 0x000000ffff17a224 */ /* 0x000fe200078e0a17 */
[C---:B------:R-:W-:Y:S01]  /*6310*/  ISETP.GT.U32.AND P2, PT, R4.reuse, R15, PT ;  /* 0x0000000f0400720c */ /* 0x040fe20003f44070 */
[--C-:B------:R-:W-:Y:S01]  /*6320*/  @!P4 IMAD.IADD R233, R233, 0x1, -R4.reuse ;  /* 0x00000001e9e9c824 */ /* 0x100fe200078e0a04 */
[C---:B------:R-:W-:Y:S01]  /*6330*/  ISETP.GT.U32.AND P4, PT, R4.reuse, R235, PT ;  /* 0x000000eb0400720c */ /* 0x040fe20003f84070 */
[----:B------:R-:W-:Y:S01]  /*6340*/  @!P6 IMAD.IADD R17, R17, 0x1, -R4 ;  /* 0x000000011111e824 */ /* 0x000fe200078e0a04 */
[----:B------:R-:W-:Y:S01]  /*6350*/  ISETP.GT.U32.AND P6, PT, R4, R9, PT ;  /* 0x000000090400720c */ /* 0x000fe20003fc4070 */
[----:B------:R-:W-:-:S04]  /*6360*/  IMAD.HI.U32 R8, R5, R12, RZ ;  /* 0x0000000c05087227 */ /* 0x000fc800078e00ff */
[----:B------:R-:W-:Y:S01]  /*6370*/  @!P5 IMAD.IADD R13, R13, 0x1, -R4 ;  /* 0x000000010d0dd824 */ /* 0x000fe200078e0a04 */
[----:B------:R-:W-:Y:S01]  /*6380*/  ISETP.GE.AND P5, PT, R16, RZ, PT ;  /* 0x000000ff1000720c */ /* 0x000fe20003fa6270 */
[----:B------:R-:W-:Y:S01]  /*6390*/  IMAD.MOV R237, RZ, RZ, -R8 ;  /* 0x000000ffffed7224 */ /* 0x000fe200078e0a08 */
[----:B------:R-:W-:Y:S01]  /*63a0*/  IABS R16, R44 ;  /* 0x0000002c00107213 */ /* 0x000fe20000000000 */
[----:B------:R-:W-:-:S04]  /*63b0*/  IMAD.HI.U32 R2, R5, R239, RZ ;  /* 0x000000ef05027227 */ /* 0x000fc800078e00ff */
[----:B------:R-:W-:Y:S02]  /*63c0*/  IMAD R8, R4, R237, R12 ;  /* 0x000000ed04087224 */ /* 0x000fe400078e020c */
[----:B------:R-:W-:Y:S02]  /*63d0*/  IMAD.MOV R12, RZ, RZ, -R2 ;  /* 0x000000ffff0c7224 */ /* 0x000fe400078e0a02 */
[----:B------:R-:W-:-:S04]  /*63e0*/  IMAD.HI.U32 R2, R5, R16, RZ ;  /* 0x0000001005027227 */ /* 0x000fc800078e00ff */
[--C-:B------:R-:W-:Y:S01]  /*63f0*/  @!P2 IMAD.IADD R15, R15, 0x1, -R4.reuse ;  /* 0x000000010f0fa824 */ /* 0x100fe200078e0a04 */
[----:B------:R-:W-:Y:S01]  /*6400*/  ISETP.GE.AND P2, PT, R14, RZ, PT ;  /* 0x000000ff0e00720c */ /* 0x000fe20003f46270 */
[C---:B------:R-:W-:Y:S02]  /*6410*/  IMAD R239, R4.reuse, R12, R239 ;  /* 0x0000000c04ef7224 */ /* 0x040fe400078e02ef */
[--C-:B------:R-:W-:Y:S01]  /*6420*/  @!P4 IMAD.IADD R235, R235, 0x1, -R4.reuse ;  /* 0x00000001ebebc824 */ /* 0x100fe200078e0a04 */
[C---:B------:R-:W-:Y:S01]  /*6430*/  ISETP.GT.U32.AND P4, PT, R4.reuse, R8, PT ;  /* 0x000000080400720c */ /* 0x040fe20003f84070 */
[----:B------:R-:W-:Y:S01]  /*6440*/  @!P0 IMAD.MOV R17, RZ, RZ, -R17 ;  /* 0x000000ffff118224 */ /* 0x000fe200078e0a11 */
[----:B------:R-:W-:Y:S01]  /*6450*/  ISETP.GT.U32.AND P0, PT, R4, R233, PT ;  /* 0x000000e90400720c */ /* 0x000fe20003f04070 */
[----:B------:R-:W-:Y:S01]  /*6460*/  @!P6 IMAD.IADD R9, R9, 0x1, -R4 ;  /* 0x000000010909e824 */ /* 0x000fe200078e0a04 */
[----:B------:R-:W-:Y:S01]  /*6470*/  ISETP.GE.AND P6, PT, R18, RZ, PT ;  /* 0x000000ff1200720c */ /* 0x000fe20003fc6270 */
[----:B------:R-:W-:Y:S01]  /*6480*/  IMAD.HI.U32 R12, R5, R20, RZ ;  /* 0x00000014050c7227 */ /* 0x000fe200078e00ff */
[----:B------:R-:W-:-:S03]  /*6490*/  LOP3.LUT R18, R7, 0x4, RZ, 0xfc, !PT ;  /* 0x0000000407127812 */ /* 0x000fc600078efcff */
[----:B------:R-:W-:-:S04]  /*64a0*/  IMAD.HI.U32 R14, R5, R28, RZ ;  /* 0x0000001c050e7227 */ /* 0x000fc800078e00ff */
[----:B------:R-:W-:Y:S02]  /*64b0*/  IMAD.MOV R237, RZ, RZ, -R2 ;  /* 0x000000ffffed7224 */ /* 0x000fe400078e0a02 */
[----:B------:R-:W-:Y:S01]  /*64c0*/  @!P1 IMAD.MOV R21, RZ, RZ, -R21 ;  /* 0x000000ffff159224 */ /* 0x000fe200078e0a15 */
[C---:B------:R-:W-:Y:S01]  /*64d0*/  ISETP.GT.U32.AND P1, PT, R4.reuse, R11, PT ;  /* 0x0000000b0400720c */ /* 0x040fe20003f24070 */
[----:B------:R-:W-:Y:S02]  /*64e0*/  IMAD.MOV R7, RZ, RZ, -R12 ;  /* 0x000000ffff077224 */ /* 0x000fe400078e0a0c */
[----:B------:R-:W-:Y:S02]  /*64f0*/  IMAD.MOV R30, RZ, RZ, -R14 ;  /* 0x000000ffff1e7224 */ /* 0x000fe400078e0a0e */
[C---:B------:R-:W-:Y:S01]  /*6500*/  IMAD R12, R4.reuse, R237, R16 ;  /* 0x000000ed040c7224 */ /* 0x040fe200078e0210 */
[----:B------:R-:W-:Y:S01]  /*6510*/  IABS R16, R18 ;  /* 0x0000001200107213 */ /* 0x000fe20000000000 */
[----:B------:R-:W-:-:S02]  /*6520*/  IMAD R237, R4, R30, R28 ;  /* 0x0000001e04ed7224 */ /* 0x000fc400078e021c */
[----:B------:R-:W-:Y:S02]  /*6530*/  @!P4 IMAD.IADD R8, R8, 0x1, -R4 ;  /* 0x000000010808c824 */ /* 0x000fe400078e0a04 */
[----:B------:R-:W-:Y:S02]  /*6540*/  IMAD.MOV.U32 R28, RZ, RZ, R16 ;  /* 0x000000ffff1c7224 */ /* 0x000fe400078e0010 */
[----:B------:R-:W-:Y:S01]  /*6550*/  @!P3 IMAD.MOV R19, RZ, RZ, -R19 ;  /* 0x000000ffff13b224 */ /* 0x000fe200078e0a13 */
[C---:B------:R-:W-:Y:S01]  /*6560*/  ISETP.GT.U32.AND P3, PT, R4.reuse, R9, PT ;  /* 0x000000090400720c */ /* 0x040fe20003f64070 */
[----:B------:R-:W-:Y:S01]  /*6570*/  @!P0 IMAD.IADD R233, R233, 0x1, -R4 ;  /* 0x00000001e9e98824 */ /* 0x000fe200078e0a04 */
[C---:B------:R-:W-:Y:S01]  /*6580*/  ISETP.GT.U32.AND P0, PT, R4.reuse, R237, PT ;  /* 0x000000ed0400720c */ /* 0x040fe20003f04070 */
[----:B------:R-:W-:Y:S01]  /*6590*/  IMAD.HI.U32 R2, R5, R32, RZ ;  /* 0x0000002005027227 */ /* 0x000fe200078e00ff */
[----:B------:R-:W-:-:S03]  /*65a0*/  ISETP.GT.U32.AND P4, PT, R4, R8, PT ;  /* 0x000000080400720c */ /* 0x000fc60003f84070 */
[----:B------:R-:W-:-:S04]  /*65b0*/  IMAD.HI.U32 R5, R5, R28, RZ ;  /* 0x0000001c05057227 */ /* 0x000fc800078e00ff */
[----:B------:R-:W-:Y:S01]  /*65c0*/  @!P1 IMAD.IADD R11, R11, 0x1, -R4 ;  /* 0x000000010b0b9824 */ /* 0x000fe200078e0a04 */
[C---:B------:R-:W-:Y:S01]  /*65d0*/  ISETP.GT.U32.AND P1, PT, R4.reuse, R12, PT ;  /* 0x0000000c0400720c */ /* 0x040fe20003f24070 */
[----:B------:R-:W-:Y:S02]  /*65e0*/  IMAD.MOV R5, RZ, RZ, -R5 ;  /* 0x000000ffff057224 */ /* 0x000fe400078e0a05 */
[----:B------:R-:W-:Y:S01]  /*65f0*/  @!P2 IMAD.MOV R15, RZ, RZ, -R15 ;  /* 0x000000ffff0fa224 */ /* 0x000fe200078e0a0f */
[C---:B------:R-:W-:Y:S01]  /*6600*/  ISETP.GT.U32.AND P2, PT, R4.reuse, R235, PT ;  /* 0x000000eb0400720c */ /* 0x040fe20003f44070 */
[C---:B------:R-:W-:Y:S01]  /*6610*/  IMAD R14, R4.reuse, R7, R20 ;  /* 0x00000007040e7224 */ /* 0x040fe200078e0214 */
[----:B------:R-:W-:Y:S01]  /*6620*/  LOP3.LUT R20, RZ, R245, RZ, 0x33, !PT ;  /* 0x000000f5ff147212 */ /* 0x000fe200078e33ff */
[C---:B------:R-:W-:Y:S02]  /*6630*/  IMAD R28, R4.reuse, R5, R28 ;  /* 0x00000005041c7224 */ /* 0x040fe400078e021c */
[----:B------:R-:W-:Y:S01]  /*6640*/  @!P5 IMAD.MOV R13, RZ, RZ, -R13 ;  /* 0x000000ffff0dd224 */ /* 0x000fe200078e0a0d */
[----:B------:R-:W-:Y:S01]  /*6650*/  ISETP.GT.U32.AND P5, PT, R4, R239, PT ;  /* 0x000000ef0400720c */ /* 0x000fe20003fa4070 */
[----:B------:R-:W-:-:S02]  /*6660*/  IMAD.MOV R7, RZ, RZ, -R2 ;  /* 0x000000ffff077224 */ /* 0x000fc400078e0a02 */
[--C-:B------:R-:W-:Y:S01]  /*6670*/  @!P3 IMAD.IADD R9, R9, 0x1, -R4.reuse ;  /* 0x000000010909b824 */ /* 0x100fe200078e0a04 */
[C---:B------:R-:W-:Y:S01]  /*6680*/  ISETP.GT.U32.AND P3, PT, R4.reuse, R14, PT ;  /* 0x0000000e0400720c */ /* 0x040fe20003f64070 */
[----:B------:R-:W-:Y:S01]  /*6690*/  @!P0 IMAD.IADD R237, R237, 0x1, -R4 ;  /* 0x00000001eded8824 */ /* 0x000fe200078e0a04 */
[C---:B------:R-:W-:Y:S01]  /*66a0*/  ISETP.GT.U32.AND P0, PT, R4.reuse, R28, PT ;  /* 0x0000001c0400720c */ /* 0x040fe20003f04070 */
[----:B------:R-:W-:Y:S02]  /*66b0*/  IMAD R16, R4, R7, R32 ;  /* 0x0000000704107224 */ /* 0x000fe400078e0220 */
[--C-:B------:R-:W-:Y:S01]  /*66c0*/  @!P4 IMAD.IADD R8, R8, 0x1, -R4.reuse ;  /* 0x000000010808c824 */ /* 0x100fe200078e0a04 */
[----:B------:R-:W-:Y:S01]  /*66d0*/  ISETP.GE.AND P4, PT, R34, RZ, PT ;  /* 0x000000ff2200720c */ /* 0x000fe20003f86270 */
[--C-:B------:R-:W-:Y:S01]  /*66e0*/  @!P1 IMAD.IADD R12, R12, 0x1, -R4.reuse ;  /* 0x000000010c0c9824 */ /* 0x100fe200078e0a04 */
[----:B------:R-:W-:Y:S01]  /*66f0*/  ISETP.GE.AND P1, PT, R38, RZ, PT ;  /* 0x000000ff2600720c */ /* 0x000fe20003f26270 */
[--C-:B------:R-:W-:Y:S01]  /*6700*/  @!P2 IMAD.IADD R235, R235, 0x1, -R4.reuse ;  /* 0x00000001ebeba824 */ /* 0x100fe200078e0a04 */
[----:B------:R-:W-:Y:S01]  /*6710*/  ISETP.GT.U32.AND P2, PT, R4, R16, PT ;  /* 0x000000100400720c */ /* 0x000fe20003f44070 */
[--C-:B------:R-:W-:Y:S01]  /*6720*/  @!P5 IMAD.IADD R239, R239, 0x1, -R4.reuse ;  /* 0x00000001efefd824 */ /* 0x100fe200078e0a04 */
[----:B------:R-:W-:Y:S01]  /*6730*/  ISETP.GE.AND P5, PT, R36, RZ, PT ;  /* 0x000000ff2400720c */ /* 0x000fe20003fa6270 */
[----:B------:R-:W-:Y:S01]  /*6740*/  @!P3 IMAD.IADD R14, R14, 0x1, -R4 ;  /* 0x000000010e0eb824 */ /* 0x000fe200078e0a04 */
[----:B------:R-:W-:Y:S01]  /*6750*/  ISETP.GE.AND P3, PT, R40, RZ, PT ;  /* 0x000000ff2800720c */ /* 0x000fe20003f66270 */
[----:B------:R-:W-:-:S02]  /*6760*/  IMAD.MOV.U32 R5, RZ, RZ, R235 ;  /* 0x000000ffff057224 */ /* 0x000fc400078e00eb */
[--C-:B------:R-:W-:Y:S02]  /*6770*/  @!P0 IMAD.IADD R28, R28, 0x1, -R4.reuse ;  /* 0x000000011c1c8824 */ /* 0x100fe400078e0a04 */
[----:B------:R-:W-:Y:S01]  /*6780*/  @!P4 IMAD.MOV R9, RZ, RZ, -R9 ;  /* 0x000000ffff09c224 */ /* 0x000fe200078e0a09 */
[C---:B------:R-:W-:Y:S01]  /*6790*/  ISETP.GT.U32.AND P4, PT, R4.reuse, R12, PT ;  /* 0x0000000c0400720c */ /* 0x040fe20003f84070 */
[----:B------:R-:W-:Y:S01]  /*67a0*/  @!P1 IMAD.MOV R5, RZ, RZ, -R5 ;  /* 0x000000ffff059224 */ /* 0x000fe200078e0a05 */
[----:B------:R-:W-:Y:S01]  /*67b0*/  ISETP.GT.U32.AND P1, PT, R4, R28, PT ;  /* 0x0000001c0400720c */ /* 0x000fe20003f24070 */
[----:B------:R-:W-:Y:S02]  /*67c0*/  IMAD.MOV.U32 R7, RZ, RZ, R233 ;  /* 0x000000ffff077224 */ /* 0x000fe400078e00e9 */
[----:B------:R-:W-:Y:S01]  /*67d0*/  @!P2 IMAD.IADD R16, R16, 0x1, -R4 ;  /* 0x000000011010a824 */ /* 0x000fe200078e0a04 */
[C---:B------:R-:W-:Y:S01]  /*67e0*/  ISETP.GT.U32.AND P2, PT, R4.reuse, R239, PT ;  /* 0x000000ef0400720c */ /* 0x040fe20003f44070 */
[----:B------:R-:W-:Y:S01]  /*67f0*/  @!P6 IMAD.MOV R11, RZ, RZ, -R11 ;  /* 0x000000ffff0be224 */ /* 0x000fe200078e0a0b */
[C---:B------:R-:W-:Y:S01]  /*6800*/  ISETP.GT.U32.AND P6, PT, R4.reuse, R237, PT ;  /* 0x000000ed0400720c */ /* 0x040fe20003fc4070 */
[----:B------:R-:W-:Y:S01]  /*6810*/  @!P5 IMAD.MOV R7, RZ, RZ, -R7 ;  /* 0x000000ffff07d224 */ /* 0x000fe200078e0a07 */
[C---:B------:R-:W-:Y:S01]  /*6820*/  ISETP.GT.U32.AND P5, PT, R4.reuse, R14, PT ;  /* 0x0000000e0400720c */ /* 0x040fe20003fa4070 */
[----:B------:R-:W-:Y:S01]  /*6830*/  @!P3 IMAD.MOV R8, RZ, RZ, -R8 ;  /* 0x000000ffff08b224 */ /* 0x000fe200078e0a08 */
[----:B------:R-:W-:Y:S01]  /*6840*/  ISETP.GT.U32.AND P0, PT, R4, R16, PT ;  /* 0x000000100400720c */ /* 0x000fe20003f04070 */
[--C-:B------:R-:W-:Y:S01]  /*6850*/  @!P4 IMAD.IADD R12, R12, 0x1, -R4.reuse ;  /* 0x000000010c0cc824 */ /* 0x100fe200078e0a04 */
[----:B------:R-:W-:Y:S01]  /*6860*/  ISETP.GE.AND P3, PT, R42, RZ, PT ;  /* 0x000000ff2a00720c */ /* 0x000fe20003f66270 */
[--C-:B------:R-:W-:Y:S01]  /*6870*/  @!P1 IMAD.IADD R28, R28, 0x1, -R4.reuse ;  /* 0x000000011c1c9824 */ /* 0x100fe200078e0a04 */
[----:B------:R-:W-:Y:S01]  /*6880*/  ISETP.GE.AND P4, PT, R46, RZ, PT ;  /* 0x000000ff2e00720c */ /* 0x000fe20003f86270 */
[----:B------:R-:W-:Y:S01]  /*6890*/  IMAD R2, R110, UR7, RZ ;  /* 0x000000076e027c24 */ /* 0x000fe2000f8e02ff */
[----:B------:R-:W-:Y:S01]  /*68a0*/  ISETP.NE.AND P1, PT, R245, RZ, PT ;  /* 0x000000fff500720c */ /* 0x000fe20003f25270 */
[--C-:B------:R-:W-:Y:S01]  /*68b0*/  @!P2 IMAD.IADD R239, R239, 0x1, -R4.reuse ;  /* 0x00000001efefa824 */ /* 0x100fe200078e0a04 */
[----:B------:R-:W-:Y:S01]  /*68c0*/  ISETP.GE.AND P2, PT, R44, RZ, PT ;  /* 0x000000ff2c00720c */ /* 0x000fe20003f46270 */
[--C-:B------:R-:W-:Y:S01]  /*68d0*/  @!P6 IMAD.IADD R237, R237, 0x1, -R4.reuse ;  /* 0x00000001edede824 */ /* 0x100fe200078e0a04 */
[----:B------:R-:W-:Y:S01]  /*68e0*/  SEL R231, R20, R231, !P1 ;  /* 0x000000e714e77207 */ /* 0x000fe20004800000 */
[--C-:B------:R-:W-:Y:S01]  /*68f0*/  @!P5 IMAD.IADD R14, R14, 0x1, -R4.reuse ;  /* 0x000000010e0ed824 */ /* 0x100fe200078e0a04 */
[----:B------:R-:W-:Y:S01]  /*6900*/  ISETP.GE.AND P5, PT, R48, RZ, PT ;  /* 0x000000ff3000720c */ /* 0x000fe20003fa6270 */
[----:B------:R-:W-:Y:S01]  /*6910*/  @!P0 IMAD.IADD R16, R16, 0x1, -R4 ;  /* 0x0000000110108824 */ /* 0x000fe200078e0a04 */
[----:B------:R-:W-:Y:S01]  /*6920*/  ISETP.GE.AND P6, PT, R50, RZ, PT ;  /* 0x000000ff3200720c */ /* 0x000fe20003fc6270 */
[----:B------:R-:W-:Y:S01]  /*6930*/  @!P3 IMAD.MOV R239, RZ, RZ, -R239 ;  /* 0x000000ffffefb224 */ /* 0x000fe200078e0aef */
[----:B------:R-:W-:Y:S01]  /*6940*/  ISETP.GE.AND P0, PT, R18, RZ, PT ;  /* 0x000000ff1200720c */ /* 0x000fe20003f06270 */
[----:B------:R-:W-:Y:S01]  /*6950*/  IMAD R231, R231, UR6, RZ ;  /* 0x00000006e7e77c24 */ /* 0x000fe2000f8e02ff */
[----:B------:R-:W-:Y:S01]  /*6960*/  LEA R4, P3, R2, UR8, 0x1 ;  /* 0x0000000802047c11 */ /* 0x000fe2000f8608ff */
[----:B------:R-:W-:Y:S01]  /*6970*/  IMAD.MOV.U32 R233, RZ, RZ, R28 ;  /* 0x000000ffffe97224 */ /* 0x000fe200078e001c */
[C---:B------:R-:W-:Y:S01]  /*6980*/  SEL R241, R20.reuse, R241, !P1 ;  /* 0x000000f114f17207 */ /* 0x040fe20004800000 */
[----:B------:R-:W-:Y:S01]  /*6990*/  @!P4 IMAD.MOV R14, RZ, RZ, -R14 ;  /* 0x000000ffff0ec224 */ /* 0x000fe200078e0a0e */
[-C--:B------:R-:W-:Y:S01]  /*69a0*/  LEA R28, P4, R231, R4.reuse, 0x1 ;  /* 0x00000004e71c7211 */ /* 0x080fe200078808ff */
[----:B------:R-:W-:Y:S01]  /*69b0*/  IMAD.MOV.U32 R235, RZ, RZ, R16 ;  /* 0x000000ffffeb7224 */ /* 0x000fe200078e0010 */
[C---:B------:R-:W-:Y:S01]  /*69c0*/  SEL R229, R20.reuse, R229, !P1 ;  /* 0x000000e514e57207 */ /* 0x040fe20004800000 */
[----:B------:R-:W-:Y:S01]  /*69d0*/  IMAD R241, R241, UR6, RZ ;  /* 0x00000006f1f17c24 */ /* 0x000fe2000f8e02ff */
[C---:B------:R-:W-:Y:S01]  /*69e0*/  SEL R243, R20.reuse, R243, !P1 ;  /* 0x000000f314f37207 */ /* 0x040fe20004800000 */
[----:B------:R0:W-:Y:S01]  /*69f0*/  STL [R1+0xbc4], R28 ;  /* 0x000bc41c01007387 */ /* 0x0001e20000100800 */
[----:B------:R-:W-:Y:S01]  /*6a00*/  SEL R227, R20, R227, !P1 ;  /* 0x000000e314e37207 */ /* 0x000fe20004800000 */
[----:B------:R-:W-:Y:S01]  /*6a10*/  @!P2 IMAD.MOV R12, RZ, RZ, -R12 ;  /* 0x000000ffff0ca224 */ /* 0x000fe200078e0a0c */
[----:B------:R-:W-:Y:S01]  /*6a20*/  LEA.HI.X.SX32 R2, R2, UR9, 0x1, P3 ;  /* 0x0000000902027c11 */ /* 0x000fe200098f0eff */
[----:B------:R-:W-:Y:S01]  /*6a30*/  @!P5 IMAD.MOV R237, RZ, RZ, -R237 ;  /* 0x000000ffffedd224 */ /* 0x000fe200078e0aed */
[C---:B------:R-:W-:Y:S01]  /*6a40*/  SEL R245, R20.reuse, R25, !P1 ;  /* 0x0000001914f57207 */ /* 0x040fe20004800000 */
[----:B------:R-:W-:Y:S01]  /*6a50*/  @!P6 IMAD.MOV R235, RZ, RZ, -R235 ;  /* 0x000000ffffebe224 */ /* 0x000fe200078e0aeb */
[C---:B------:R-:W-:Y:S01]  /*6a60*/  SEL R225, R20.reuse, R225, !P1 ;  /* 0x000000e114e17207 */ /* 0x040fe20004800000 */
[----:B------:R-:W-:Y:S01]  /*6a70*/  IMAD R229, R229, UR6, RZ ;  /* 0x00000006e5e57c24 */ /* 0x000fe2000f8e02ff */
[----:B------:R-:W-:Y:S01]  /*6a80*/  LEA R242, P3, R241, R4, 0x1 ;  /* 0x00000004f1f27211 */ /* 0x000fe200078608ff */
[----:B------:R-:W-:Y:S01]  /*6a90*/  @!P0 IMAD.MOV R233, RZ, RZ, -R233 ;  /* 0x000000ffffe98224 */ /* 0x000fe200078e0ae9 */
[----:B0-----:R-:W-:Y:S01]  /*6aa0*/  LEA.HI.X.SX32 R28, R231, R2, 0x1, P4 ;  /* 0x00000002e71c7211 */ /* 0x001fe200020f0eff */
[----:B------:R-:W-:Y:S01]  /*6ab0*/  IMAD R243, R243, UR6, RZ ;  /* 0x00000006f3f37c24 */ /* 0x000fe2000f8e02ff */
[C---:B------:R-:W-:Y:S01]  /*6ac0*/  SEL R247, R20.reuse, R247, !P1 ;  /* 0x000000f714f77207 */ /* 0x040fe20004800000 */
[----:B------:R-:W-:Y:S01]  /*6ad0*/  IMAD R227, R227, UR6, RZ ;  /* 0x00000006e3e37c24 */ /* 0x000fe2000f8e02ff */
[C---:B------:R-:W-:Y:S01]  /*6ae0*/  SEL R223, R20.reuse, R223, !P1 ;  /* 0x000000df14df7207 */ /* 0x040fe20004800000 */
[----:B------:R-:W-:Y:S01]  /*6af0*/  IMAD R245, R245, UR6, RZ ;  /* 0x00000006f5f57c24 */ /* 0x000fe2000f8e02ff */
[C---:B------:R-:W-:Y:S01]  /*6b00*/  SEL R249, R20.reuse, R249, !P1 ;  /* 0x000000f914f97207 */ /* 0x040fe20004800000 */
[----:B------:R0:W-:Y:S01]  /*6b10*/  STL [R1+0xbc0], R28 ;  /* 0x000bc01c01007387 */ /* 0x0001e20000100800 */
[C---:B------:R-:W-:Y:S01]  /*6b20*/  SEL R25, R20.reuse, R10, !P1 ;  /* 0x0000000a14197207 */ /* 0x040fe20004800000 */
[----:B------:R-:W-:Y:S01]  /*6b30*/  IMAD R225, R225, UR6, RZ ;  /* 0x00000006e1e17c24 */ /* 0x000fe2000f8e02ff */
        /* <DEDUP_REMOVED lines=202> */
[----:B------:R-:W-:Y:S01]  /*77e0*/  SEL R21, R20, R21, !P1 ;  /* 0x0000001514157207 */ /* 0x000fe20004800000 */
[----:B------:R-:W-:Y:S01]  /*77f0*/  IMAD R26, R26, UR6, RZ ;  /* 0x000000061a1a7c24 */ /* 0x000fe2000f8e02ff */
[C---:B------:R-:W-:Y:S01]  /*7800*/  SEL R19, R20.reuse, R19, !P1 ;  /* 0x0000001314137207 */ /* 0x040fe20004800000 */
[----:B------:R-:W-:Y:S01]  /*7810*/  IMAD R25, R25, UR6, RZ ;  /* 0x0000000619197c24 */ /* 0x000fe2000f8e02ff */
[----:B------:R-:W-:Y:S01]  /*7820*/  SEL R17, R20, R17, !P1 ;  /* 0x0000001114117207 */ /* 0x000fe20004800000 */
        /* <DEDUP_REMOVED lines=23> */
[----:B------:R-:W-:Y:S01]  /*79a0*/  SEL R18, R20, R235, !P1 ;  /* 0x000000eb14127207 */ /* 0x000fe20004800000 */
[----:B------:R-:W-:Y:S01]  /*79b0*/  IMAD R10, R10, UR6, RZ ;  /* 0x000000060a0a7c24 */ /* 0x000fe2000f8e02ff */
[----:B------:R-:W-:Y:S01]  /*79c0*/  LEA R30, P4, R229, R4, 0x1 ;  /* 0x00000004e51e7211 */ /* 0x000fe200078808ff */
[----:B------:R-:W-:Y:S01]  /*79d0*/  IMAD R12, R12, UR6, RZ ;  /* 0x000000060c0c7c24 */ /* 0x000fe2000f8e02ff */
[----:B------:R-:W-:Y:S01]  /*79e0*/  LEA.HI.X.SX32 R241, R241, R2, 0x1, P3 ;  /* 0x00000002f1f17211 */ /* 0x000fe200018f0eff */
[----:B------:R-:W-:Y:S01]  /*79f0*/  IMAD R14, R14, UR6, RZ ;  /* 0x000000060e0e7c24 */ /* 0x000fe2000f8e02ff */
[----:B------:R-:W-:Y:S01]  /*7a00*/  SEL R20, R20, R233, !P1 ;  /* 0x000000e914147207 */ /* 0x000fe20004800000 */
[----:B------:R1:W-:Y:S01]  /*7a10*/  STL [R1+0x604], R30 ;  /* 0x0006041e01007387 */ /* 0x0003e20000100800 */
[-C--:B------:R-:W-:Y:S01]  /*7a20*/  LEA R244, P2, R243, R4.reuse, 0x1 ;  /* 0x00000004f3f47211 */ /* 0x080fe200078408ff */
[----:B------:R-:W-:Y:S01]  /*7a30*/  IMAD R16, R16, UR6, RZ ;  /* 0x0000000610107c24 */ /* 0x000fe2000f8e02ff */
[-C--:B0-----:R-:W-:Y:S01]  /*7a40*/  LEA R28, P3, R227, R4.reuse, 0x1 ;  /* 0x00000004e31c7211 */ /* 0x081fe200078608ff */
[----:B------:R-:W-:Y:S01]  /*7a50*/  IMAD R18, R18, UR6, RZ ;  /* 0x0000000612127c24 */ /* 0x000fe2000f8e02ff */
[----:B------:R-:W-:Y:S01]  /*7a60*/  LEA R246, P1, R245, R4, 0x1 ;  /* 0x00000004f5f67211 */ /* 0x000fe200078208ff */
[----:B------:R-:W-:Y:S01]  /*7a70*/  IMAD R20, R20, UR6, RZ ;  /* 0x0000000614147c24 */ /* 0x000fe2000f8e02ff */
[-C--:B------:R-:W-:Y:S01]  /*7a80*/  LEA.HI.X.SX32 R243, R243, R2.reuse, 0x1, P2 ;  /* 0x00000002f3f37211 */ /* 0x080fe200010f0eff */
[----:B------:R0:W-:Y:S01]  /*7a90*/  STL [R1+0x60c], R28 ;  /* 0x00060c1c01007387 */ /* 0x0001e20000100800 */
[----:B------:R-:W-:Y:S01]  /*7aa0*/  LEA.HI.X.SX32 R245, R245, R2, 0x1, P1 ;  /* 0x00000002f5f57211 */ /* 0x000fe200008f0eff */
[----:B------:R-:W-:Y:S01]  /*7ab0*/  ULDC.64 UR8, c[0x0][0x210] ;  /* 0x0000840000087ab9 */ /* 0x000fe20000000a00 */
[-C--:B-1----:R-:W-:Y:S01]  /*7ac0*/  LEA R30, P2, R225, R4.reuse, 0x1 ;  /* 0x00000004e11e7211 */ /* 0x082fe200078408ff */
[----:B------:R-:W-:Y:S01]  /*7ad0*/  USHF.L.U32 UR7, UR7, 0x6, URZ ;  /* 0x0000000607077899 */ /* 0x000fe2000800063f */
[-C--:B------:R-:W-:Y:S01]  /*7ae0*/  LEA R248, P0, R247, R4.reuse, 0x1 ;  /* 0x00000004f7f87211 */ /* 0x080fe200078008ff */
[----:B------:R-:W-:Y:S01]  /*7af0*/  UMOV UR6, URZ ;  /* 0x0000003f00067c82 */ /* 0x000fe20008000000 */
[----:B------:R-:W-:Y:S01]  /*7b00*/  LEA R250, P6, R249, R4, 0x1 ;  /* 0x00000004f9fa7211 */ /* 0x000fe200078c08ff */
[----:B------:R1:W-:Y:S01]  /*7b10*/  STL [R1+0x614], R30 ;  /* 0x0006141e01007387 */ /* 0x0003e20000100800 */
[----:B------:R-:W-:Y:S01]  /*7b20*/  LEA.HI.X.SX32 R247, R247, R2, 0x1, P0 ;  /* 0x00000002f7f77211 */ /* 0x000fe200000f0eff */
[----:B------:R-:W-:Y:S01]  /*7b30*/  UIADD3.X UR27, UR6, 0x40000040, URZ, UP0, !UPT ;  /* 0x40000040061b7890 */ /* 0x000fe200087fe43f */
[----:B0-----:R-:W-:Y:S01]  /*7b40*/  LEA R28, P1, R223, R4, 0x1 ;  /* 0x00000004df1c7211 */ /* 0x001fe200078208ff */
[----:B------:R-:W-:Y:S01]  /*7b50*/  USHF.L.U32 UR6, UR7, 0x1, URZ ;  /* 0x0000000107067899 */ /* 0x000fe2000800063f */
[----:B------:R-:W-:Y:S01]  /*7b60*/  LEA.HI.X.SX32 R249, R249, R2, 0x1, P6 ;  /* 0x00000002f9f97211 */ /* 0x000fe200030f0eff */
[----:B------:R-:W-:Y:S01]  /*7b70*/  UIADD3.64 UR34, UR26, 0x2, URZ ;  /* 0x000000021a227897 */ /* 0x000fe2000fffe03f */
[-C--:B------:R-:W-:Y:S01]  /*7b80*/  LEA R252, P5, R251, R4.reuse, 0x1 ;  /* 0x00000004fbfc7211 */ /* 0x080fe200078a08ff */
[----:B------:R0:W-:Y:S01]  /*7b90*/  STL [R1+0x61c], R28 ;  /* 0x00061c1c01007387 */ /* 0x0001e20000100800 */
[----:B------:R-:W-:Y:S01]  /*7ba0*/  UIADD3.64 UR38, UR26, 0x4, URZ ;  /* 0x000000041a267897 */ /* 0x000fe2000fffe03f */
[----:B-1----:R-:W-:Y:S01]  /*7bb0*/  LEA R30, P0, R221, R4, 0x1 ;  /* 0x00000004dd1e7211 */ /* 0x002fe200078008ff */
[----:B------:R-:W-:Y:S01]  /*7bc0*/  UIADD3.64 UR10, UR26, 0x7fe, URZ ;  /* 0x000007fe1a0a7897 */ /* 0x000fe2000fffe03f */
[----:B------:R-:W-:Y:S01]  /*7bd0*/  LEA.HI.X.SX32 R251, R251, R2, 0x1, P5 ;  /* 0x00000002fbfb7211 */ /* 0x000fe200028f0eff */
[----:B------:R-:W-:Y:S01]  /*7be0*/  UIADD3.64 UR14, UR26, 0x800, URZ ;  /* 0x000008001a0e7897 */ /* 0x000fe2000fffe03f */
[-C--:B------:R-:W-:Y:S01]  /*7bf0*/  LEA R32, P5, R217, R4.reuse, 0x1 ;  /* 0x00000004d9207211 */ /* 0x080fe200078a08ff */
[----:B------:R-:W-:Y:S01]  /*7c00*/  STL [R1+0x624], R30 ;  /* 0x0006241e01007387 */ /* 0x000fe20000100800 */
[----:B------:R-:W-:Y:S01]  /*7c10*/  UIADD3.64 UR18, UR26, 0x802, URZ ;  /* 0x000008021a127897 */ /* 0x000fe2000fffe03f */
[----:B0-----:R-:W-:Y:S01]  /*7c20*/  LEA R28, P6, R219, R4, 0x1 ;  /* 0x00000004db1c7211 */ /* 0x001fe200078c08ff */
[----:B------:R-:W-:-:S04]  /*7c30*/  UIADD3.64 UR22, UR26, 0x804, URZ ;  /* 0x000008041a167897 */ /* 0x000fc8000fffe03f */
[----:B------:R0:W-:Y:S04]  /*7c40*/  STL [R1+0x62c], R28 ;  /* 0x00062c1c01007387 */ /* 0x0001e80000100800 */
[----:B------:R1:W-:Y:S01]  /*7c50*/  STL [R1+0x634], R32 ;  /* 0x0006342001007387 */ /* 0x0003e20000100800 */
[----:B0-----:R-:W-:Y:S02]  /*7c60*/  LEA.HI.X.SX32 R28, R229, R2, 0x1, P4 ;  /* 0x00000002e51c7211 */ /* 0x001fe400020f0eff */
[----:B------:R-:W-:Y:S02]  /*7c70*/  LEA R30, P4, R215, R4, 0x1 ;  /* 0x00000004d71e7211 */ /* 0x000fe400078808ff */
[----:B-1----:R-:W-:Y:S01]  /*7c80*/  LEA.HI.X.SX32 R32, R227, R2, 0x1, P3 ;  /* 0x00000002e3207211 */ /* 0x002fe200018f0eff */
[----:B------:R0:W-:Y:S04]  /*7c90*/  STL [R1+0x600], R28 ;  /* 0x0006001c01007387 */ /* 0x0001e80000100800 */
[----:B------:R1:W-:Y:S04]  /*7ca0*/  STL [R1+0x63c], R30 ;  /* 0x00063c1e01007387 */ /* 0x0003e80000100800 */
[----:B------:R2:W-:Y:S01]  /*7cb0*/  STL [R1+0x608], R32 ;  /* 0x0006082001007387 */ /* 0x0005e20000100800 */
[----:B0-----:R-:W-:-:S02]  /*7cc0*/  LEA R28, P3, R213, R4, 0x1 ;  /* 0x00000004d51c7211 */ /* 0x001fc400078608ff */
[----:B-1----:R-:W-:-:S03]  /*7cd0*/  LEA.HI.X.SX32 R30, R225, R2, 0x1, P2 ;  /* 0x00000002e11e7211 */ /* 0x002fc600010f0eff */
[----:B------:R0:W-:Y:S01]  /*7ce0*/  STL [R1+0x644], R28 ;  /* 0x0006441c01007387 */ /* 0x0001e20000100800 */
[----:B--2---:R-:W-:-:S03]  /*7cf0*/  LEA R32, P2, R211, R4, 0x1 ;  /* 0x00000004d3207211 */ /* 0x004fc600078408ff */
[----:B------:R1:W-:Y:S04]  /*7d00*/  STL [R1+0x610], R30 ;  /* 0x0006101e01007387 */ /* 0x0003e80000100800 */
[----:B------:R2:W-:Y:S01]  /*7d10*/  STL [R1+0x64c], R32 ;  /* 0x00064c2001007387 */ /* 0x0005e20000100800 */
[----:B0-----:R-:W-:Y:S02]  /*7d20*/  LEA.HI.X.SX32 R28, R223, R2, 0x1, P1 ;  /* 0x00000002df1c7211 */ /* 0x001fe400008f0eff */
[----:B-1----:R-:W-:-:S03]  /*7d30*/  LEA R30, P1, R209, R4, 0x1 ;  /* 0x00000004d11e7211 */ /* 0x002fc600078208ff */
[----:B------:R0:W-:Y:S01]  /*7d40*/  STL [R1+0x618], R28 ;  /* 0x0006181c01007387 */ /* 0x0001e20000100800 */
[----:B--2---:R-:W-:-:S03]  /*7d50*/  LEA.HI.X.SX32 R32, R221, R2, 0x1, P0 ;  /* 0x00000002dd207211 */ /* 0x004fc600000f0eff */
[----:B------:R1:W-:Y:S04]  /*7d60*/  STL [R1+0x654], R30 ;  /* 0x0006541e01007387 */ /* 0x0003e80000100800 */
[----:B------:R2:W-:Y:S01]  /*7d70*/  STL [R1+0x620], R32 ;  /* 0x0006202001007387 */ /* 0x0005e20000100800 */
[----:B0-----:R-:W-:Y:S02]  /*7d80*/  LEA R28, P0, R207, R4, 0x1 ;  /* 0x00000004cf1c7211 */ /* 0x001fe400078008ff */
        /* <DEDUP_REMOVED lines=222> */
[----:B------:R-:W-:Y:S02]  /*8b70*/  CS2R R106, SRZ ;  /* 0x00000000006a7805 */ /* 0x000fe4000001ff00 */
[----:B-1----:R-:W-:Y:S01]  /*8b80*/  LEA R30, P0, R93, R4, 0x1 ;  /* 0x000000045d1e7211 */ /* 0x002fe200078008ff */
[----:B------:R0:W-:Y:S01]  /*8b90*/  STL [R1+0x7e0], R28 ;  /* 0x0007e01c01007387 */ /* 0x0001e20000100800 */
[----:B--2---:R-:W-:-:S03]  /*8ba0*/  LEA.HI.X.SX32 R32, R105, R2, 0x1, P6 ;  /* 0x0000000269207211 */ /* 0x004fc600030f0eff */
[----:B------:R1:W-:Y:S01]  /*8bb0*/  STL [R1+0x81c], R30 ;  /* 0x00081c1e01007387 */ /* 0x0003e20000100800 */
[----:B------:R-:W-:-:S03]  /*8bc0*/  CS2R R104, SRZ ;  /* 0x0000000000687805 */ /* 0x000fc6000001ff00 */
[----:B------:R2:W-:Y:S01]  /*8bd0*/  STL [R1+0x7e8], R32 ;  /* 0x0007e82001007387 */ /* 0x0005e20000100800 */
[----:B0-----:R-:W-:Y:S02]  /*8be0*/  LEA R28, P6, R91, R4, 0x1 ;  /* 0x000000045b1c7211 */ /* 0x001fe400078c08ff */
[----:B-1----:R-:W-:-:S03]  /*8bf0*/  LEA.HI.X.SX32 R30, R103, R2, 0x1, P5 ;  /* 0x00000002671e7211 */ /* 0x002fc600028f0eff */
[----:B------:R0:W-:Y:S01]  /*8c00*/  STL [R1+0x824], R28 ;  /* 0x0008241c01007387 */ /* 0x0001e20000100800 */
[----:B------:R-:W-:Y:S02]  /*8c10*/  CS2R R102, SRZ ;  /* 0x0000000000667805 */ /* 0x000fe4000001ff00 */
[----:B--2---:R-:W-:Y:S01]  /*8c20*/  LEA R32, P5, R89, R4, 0x1 ;  /* 0x0000000459207211 */ /* 0x004fe200078a08ff */
[----:B------:R1:W-:Y:S04]  /*8c30*/  STL [R1+0x7f0], R30 ;  /* 0x0007f01e01007387 */ /* 0x0003e80000100800 */
[----:B------:R2:W-:Y:S01]  /*8c40*/  STL [R1+0x82c], R32 ;  /* 0x00082c2001007387 */ /* 0x0005e20000100800 */
[----:B0-----:R-:W-:Y:S02]  /*8c50*/  LEA.HI.X.SX32 R28, R101, R2, 0x1, P4 ;  /* 0x00000002651c7211 */ /* 0x001fe400020f0eff */
[----:B------:R-:W-:-:S02]  /*8c60*/  CS2R R100, SRZ ;  /* 0x0000000000647805 */ /* 0x000fc4000001ff00 */
        /* <DEDUP_REMOVED lines=160> */
[C---:B--2---:R-:W-:Y:S01]  /*9670*/  LEA R32, P0, R25.reuse, R4, 0x1 ;  /* 0x0000000419207211 */ /* 0x044fe200078008ff */
[----:B------:R1:W-:Y:S03]  /*9680*/  STL [R1+0x8f8], R30 ;  /* 0x0008f81e01007387 */ /* 0x0003e60000100800 */
[-C--:B------:R-:W-:Y:S01]  /*9690*/  LEA.HI.X.SX32 R25, R25, R2.reuse, 0x1, P0 ;  /* 0x0000000219197211 */ /* 0x080fe200000f0eff */
[----:B------:R2:W-:Y:S01]  /*96a0*/  STL [R1+0x934], R32 ;  /* 0x0009342001007387 */ /* 0x0005e20000100800 */
[----:B0-----:R-:W-:Y:S02]  /*96b0*/  LEA.HI.X.SX32 R28, R35, R2, 0x1, P6 ;  /* 0x00000002231c7211 */ /* 0x001fe400030f0eff */
[----:B------:R-:W-:-:S02]  /*96c0*/  CS2R R34, SRZ ;  /* 0x0000000000227805 */ /* 0x000fc4000001ff00 */
[----:B-1----:R-:W-:Y:S01]  /*96d0*/  LEA R30, P6, R24, R4, 0x1 ;  /* 0x00000004181e7211 */ /* 0x002fe200078c08ff */
[----:B------:R0:W-:Y:S01]  /*96e0*/  STL [R1+0x900], R28 ;  /* 0x0009001c01007387 */ /* 0x0001e20000100800 */
[----:B--2---:R-:W-:-:S03]  /*96f0*/  LEA.HI.X.SX32 R32, R33, R2, 0x1, P5 ;  /* 0x0000000221207211 */ /* 0x004fc600028f0eff */
[----:B------:R1:W-:Y:S04]  /*9700*/  STL [R1+0x93c], R30 ;  /* 0x00093c1e01007387 */ /* 0x0003e80000100800 */
[----:B------:R2:W-:Y:S01]  /*9710*/  STL [R1+0x908], R32 ;  /* 0x0009082001007387 */ /* 0x0005e20000100800 */
[----:B0-----:R-:W-:Y:S02]  /*9720*/  LEA R28, P5, R23, R4, 0x1 ;  /* 0x00000004171c7211 */ /* 0x001fe400078a08ff */
[----:B-1----:R-:W-:-:S03]  /*9730*/  LEA.HI.X.SX32 R30, R31, R2, 0x1, P4 ;  /* 0x000000021f1e7211 */ /* 0x002fc600020f0eff */
[----:B------:R0:W-:Y:S01]  /*9740*/  STL [R1+0x944], R28 ;  /* 0x0009441c01007387 */ /* 0x0001e20000100800 */
[C---:B------:R-:W-:Y:S02]  /*9750*/  LEA R31, P4, R21.reuse, R4, 0x1 ;  /* 0x00000004151f7211 */ /* 0x040fe400078808ff */
[----:B--2---:R-:W-:Y:S01]  /*9760*/  CS2R R32, SRZ ;  /* 0x0000000000207805 */ /* 0x004fe2000001ff00 */
[----:B------:R1:W-:Y:S01]  /*9770*/  STL [R1+0x910], R30 ;  /* 0x0009101e01007387 */ /* 0x0003e20000100800 */
[----:B------:R-:W-:-:S03]  /*9780*/  LEA.HI.X.SX32 R21, R21, R2, 0x1, P4 ;  /* 0x0000000215157211 */ /* 0x000fc600020f0eff */
[----:B------:R-:W-:Y:S01]  /*9790*/  STL [R1+0x94c], R31 ;  /* 0x00094c1f01007387 */ /* 0x000fe20000100800 */
[-C--:B0-----:R-:W-:Y:S02]  /*97a0*/  LEA.HI.X.SX32 R28, R29, R2.reuse, 0x1, P3 ;  /* 0x000000021d1c7211 */ /* 0x081fe400018f0eff */
[----:B------:R-:W-:Y:S02]  /*97b0*/  LEA.HI.X.SX32 R29, R27, R2, 0x1, P2 ;  /* 0x000000021b1d7211 */ /* 0x000fe400010f0eff */
[----:B-1----:R-:W-:Y:S01]  /*97c0*/  LEA R30, P3, R19, R4, 0x1 ;  /* 0x00000004131e7211 */ /* 0x002fe200078608ff */
[----:B------:R0:W-:Y:S01]  /*97d0*/  STL [R1+0x918], R28 ;  /* 0x0009181c01007387 */ /* 0x0001e20000100800 */
[----:B------:R-:W-:Y:S02]  /*97e0*/  LEA.HI.X.SX32 R27, R26, R2, 0x1, P1 ;  /* 0x000000021a1b7211 */ /* 0x000fe400008f0eff */
[C---:B------:R-:W-:Y:S01]  /*97f0*/  LEA R26, P1, R15.reuse, R4, 0x1 ;  /* 0x000000040f1a7211 */ /* 0x040fe200078208ff */
[----:B------:R1:W-:Y:S03]  /*9800*/  STL [R1+0x954], R30 ;  /* 0x0009541e01007387 */ /* 0x0003e60000100800 */
[----:B------:R-:W-:Y:S01]  /*9810*/  LEA.HI.X.SX32 R15, R15, R2, 0x1, P1 ;  /* 0x000000020f0f7211 */ /* 0x000fe200008f0eff */
[----:B------:R-:W-:Y:S01]  /*9820*/  STL [R1+0x920], R29 ;  /* 0x0009201d01007387 */ /* 0x000fe20000100800 */
[----:B0-----:R-:W-:-:S02]  /*9830*/  LEA R28, P2, R17, R4, 0x1 ;  /* 0x00000004111c7211 */ /* 0x001fc400078408ff */
[----:B-1----:R-:W-:-:S03]  /*9840*/  CS2R R30, SRZ ;  /* 0x00000000001e7805 */ /* 0x002fc6000001ff00 */
[----:B------:R0:W-:Y:S04]  /*9850*/  STL [R1+0x95c], R28 ;  /* 0x00095c1c01007387 */ /* 0x0001e80000100800 */
[----:B------:R1:W-:Y:S04]  /*9860*/  STL [R1+0x928], R27 ;  /* 0x0009281b01007387 */ /* 0x0003e80000100800 */
[----:B------:R2:W-:Y:S01]  /*9870*/  STL [R1+0x964], R26 ;  /* 0x0009641a01007387 */ /* 0x0005e20000100800 */
[----:B0-----:R-:W-:-:S03]  /*9880*/  CS2R R28, SRZ ;  /* 0x00000000001c7805 */ /* 0x001fc6000001ff00 */
[----:B------:R0:W-:Y:S01]  /*9890*/  STL [R1+0x930], R25 ;  /* 0x0009301901007387 */ /* 0x0001e20000100800 */
[----:B-1----:R-:W-:Y:S02]  /*98a0*/  LEA R27, P0, R13, R4, 0x1 ;  /* 0x000000040d1b7211 */ /* 0x002fe400078008ff */
[----:B--2---:R-:W-:-:S03]  /*98b0*/  LEA.HI.X.SX32 R26, R24, R2, 0x1, P6 ;  /* 0x00000002181a7211 */ /* 0x004fc600030f0eff */
[----:B------:R-:W-:Y:S01]  /*98c0*/  STL [R1+0x96c], R27 ;  /* 0x00096c1b01007387 */ /* 0x000fe20000100800 */
[----:B------:R-:W-:Y:S02]  /*98d0*/  LEA.HI.X.SX32 R24, R23, R2, 0x1, P5 ;  /* 0x0000000217187211 */ /* 0x000fe400028f0eff */
[-C--:B0-----:R-:W-:Y:S01]  /*98e0*/  LEA R25, P6, R11, R4.reuse, 0x1 ;  /* 0x000000040b197211 */ /* 0x081fe200078c08ff */
[----:B------:R0:W-:Y:S01]  /*98f0*/  STL [R1+0x938], R26 ;  /* 0x0009381a01007387 */ /* 0x0001e20000100800 */
[----:B------:R-:W-:-:S03]  /*9900*/  LEA R23, P5, R9, R4, 0x1 ;  /* 0x0000000409177211 */ /* 0x000fc600078a08ff */
[----:B------:R-:W-:Y:S01]  /*9910*/  STL [R1+0x974], R25 ;  /* 0x0009741901007387 */ /* 0x000fe20000100800 */
[----:B------:R-:W-:-:S03]  /*9920*/  LEA.HI.X.SX32 R9, R9, R2, 0x1, P5 ;  /* 0x0000000209097211 */ /* 0x000fc600028f0eff */
[----:B------:R1:W-:Y:S01]  /*9930*/  STL [R1+0x940], R24 ;  /* 0x0009401801007387 */ /* 0x0003e20000100800 */
[----:B0-----:R-:W-:-:S03]  /*9940*/  CS2R R26, SRZ ;  /* 0x00000000001a7805 */ /* 0x001fc6000001ff00 */
[----:B------:R0:W-:Y:S04]  /*9950*/  STL [R1+0x97c], R23 ;  /* 0x00097c1701007387 */ /* 0x0001e80000100800 */
[----:B------:R2:W-:Y:S01]  /*9960*/  STL [R1+0x948], R21 ;  /* 0x0009481501007387 */ /* 0x0005e20000100800 */
[----:B-1----:R-:W-:Y:S02]  /*9970*/  LEA R24, P4, R7, R4, 0x1 ;  /* 0x0000000407187211 */ /* 0x002fe400078808ff */
[----:B0-----:R-:W-:-:S03]  /*9980*/  LEA.HI.X.SX32 R23, R19, R2, 0x1, P3 ;  /* 0x0000000213177211 */ /* 0x001fc600018f0eff */
[----:B------:R0:W-:Y:S01]  /*9990*/  STL [R1+0x984], R24 ;  /* 0x0009841801007387 */ /* 0x0001e20000100800 */
[----:B------:R-:W-:Y:S02]  /*99a0*/  LEA.HI.X.SX32 R19, R17, R2, 0x1, P2 ;  /* 0x0000000211137211 */ /* 0x000fe400010f0eff */
[-C--:B--2---:R-:W-:Y:S01]  /*99b0*/  LEA R21, P3, R5, R4.reuse, 0x1 ;  /* 0x0000000405157211 */ /* 0x084fe200078608ff */
[----:B------:R-:W-:Y:S01]  /*99c0*/  STL [R1+0x950], R23 ;  /* 0x0009501701007387 */ /* 0x000fe20000100800 */
[----:B------:R-:W-:-:S03]  /*99d0*/  LEA R17, P2, R8, R4, 0x1 ;  /* 0x0000000408117211 */ /* 0x000fc600078408ff */
[----:B------:R-:W-:Y:S01]  /*99e0*/  STL [R1+0x98c], R21 ;  /* 0x00098c1501007387 */ /* 0x000fe20000100800 */
[----:B0-----:R-:W-:-:S03]  /*99f0*/  CS2R R24, SRZ ;  /* 0x0000000000187805 */ /* 0x001fc6000001ff00 */
[----:B------:R0:W-:Y:S04]  /*9a00*/  STL [R1+0x958], R19 ;  /* 0x0009581301007387 */ /* 0x0001e80000100800 */
[----:B------:R1:W-:Y:S04]  /*9a10*/  STL [R1+0x994], R17 ;  /* 0x0009941101007387 */ /* 0x0003e80000100800 */
[----:B------:R2:W-:Y:S01]  /*9a20*/  STL [R1+0x960], R15 ;  /* 0x0009600f01007387 */ /* 0x0005e20000100800 */
[----:B0-----:R-:W-:Y:S02]  /*9a30*/  LEA R19, P1, R10, R4, 0x1 ;  /* 0x000000040a137211 */ /* 0x001fe400078208ff */
[----:B-1----:R-:W-:-:S03]  /*9a40*/  LEA.HI.X.SX32 R17, R13, R2, 0x1, P0 ;  /* 0x000000020d117211 */ /* 0x002fc600000f0eff */
[----:B------:R-:W-:Y:S01]  /*9a50*/  STL [R1+0x99c], R19 ;  /* 0x00099c1301007387 */ /* 0x000fe20000100800 */
[----:B------:R-:W-:Y:S02]  /*9a60*/  LEA.HI.X.SX32 R13, R11, R2, 0x1, P6 ;  /* 0x000000020b0d7211 */ /* 0x000fe400030f0eff */
[-C--:B--2---:R-:W-:Y:S01]  /*9a70*/  LEA R15, P0, R12, R4.reuse, 0x1 ;  /* 0x000000040c0f7211 */ /* 0x084fe200078008ff */
[----:B------:R-:W-:Y:S01]  /*9a80*/  STL [R1+0x968], R17 ;  /* 0x0009681101007387 */ /* 0x000fe20000100800 */
[----:B------:R-:W-:-:S03]  /*9a90*/  LEA R11, P6, R14, R4, 0x1 ;  /* 0x000000040e0b7211 */ /* 0x000fc600078c08ff */
[----:B------:R-:W-:Y:S04]  /*9aa0*/  STL [R1+0x9a4], R15 ;  /* 0x0009a40f01007387 */ /* 0x000fe80000100800 */
[----:B------:R0:W-:Y:S04]  /*9ab0*/  STL [R1+0x970], R13 ;  /* 0x0009700d01007387 */ /* 0x0001e80000100800 */
[----:B------:R1:W-:Y:S04]  /*9ac0*/  STL [R1+0x9ac], R11 ;  /* 0x0009ac0b01007387 */ /* 0x0003e80000100800 */
[----:B------:R2:W-:Y:S01]  /*9ad0*/  STL [R1+0x978], R9 ;  /* 0x0009780901007387 */ /* 0x0005e20000100800 */
[----:B0-----:R-:W-:-:S02]  /*9ae0*/  LEA R13, P5, R16, R4, 0x1 ;  /* 0x00000004100d7211 */ /* 0x001fc400078a08ff */
[----:B-1----:R-:W-:-:S03]  /*9af0*/  LEA.HI.X.SX32 R11, R7, R2, 0x1, P4 ;  /* 0x00000002070b7211 */ /* 0x002fc600020f0eff */
[----:B------:R-:W-:Y:S01]  /*9b00*/  STL [R1+0xbb0], R13 ;  /* 0x000bb00d01007387 */ /* 0x000fe20000100800 */
[----:B------:R-:W-:Y:S02]  /*9b10*/  LEA.HI.X.SX32 R7, R5, R2, 0x1, P3 ;  /* 0x0000000205077211 */ /* 0x000fe400018f0eff */
[-C--:B--2---:R-:W-:Y:S01]  /*9b20*/  LEA R9, P4, R18, R4.reuse, 0x1 ;  /* 0x0000000412097211 */ /* 0x084fe200078808ff */
[----:B------:R-:W-:Y:S01]  /*9b30*/  STL [R1+0x980], R11 ;  /* 0x0009800b01007387 */ /* 0x000fe20000100800 */
[----:B------:R-:W-:Y:S02]  /*9b40*/  LEA R5, P3, R20, R4, 0x1 ;  /* 0x0000000414057211 */ /* 0x000fe400078608ff */
[-C--:B------:R-:W-:Y:S01]  /*9b50*/  LEA.HI.X.SX32 R4, R8, R2.reuse, 0x1, P2 ;  /* 0x0000000208047211 */ /* 0x080fe200010f0eff */
[----:B------:R-:W-:Y:S01]  /*9b60*/  STL [R1+0xbb8], R9 ;  /* 0x000bb80901007387 */ /* 0x000fe20000100800 */
[----:B------:R-:W-:-:S03]  /*9b70*/  LEA.HI.X.SX32 R8, R14, R2, 0x1, P6 ;  /* 0x000000020e087211 */ /* 0x000fc600030f0eff */
[----:B------:R0:W-:Y:S04]  /*9b80*/  STL [R1+0x988], R7 ;  /* 0x0009880701007387 */ /* 0x0001e80000100800 */
[----:B------:R1:W-:Y:S04]  /*9b90*/  STL [R1+0xbbc], R5 ;  /* 0x000bbc0501007387 */ /* 0x0003e80000100800 */
[----:B------:R2:W-:Y:S01]  /*9ba0*/  STL [R1+0x990], R4 ;  /* 0x0009900401007387 */ /* 0x0005e20000100800 */
[----:B0-----:R-:W-:Y:S01]  /*9bb0*/  LEA R7, P2, R6, UR8, 0x1 ;  /* 0x0000000806077c11 */ /* 0x001fe2000f8408ff */
[----:B------:R-:W-:Y:S01]  /*9bc0*/  USHF.R.S32.HI UR8, URZ, 0x1f, UR7 ;  /* 0x0000001f3f087899 */ /* 0x000fe20008011407 */
[----:B-1----:R-:W-:-:S03]  /*9bd0*/  LEA.HI.X.SX32 R5, R10, R2, 0x1, P1 ;  /* 0x000000020a057211 */ /* 0x002fc600008f0eff */
[----:B------:R-:W-:Y:S01]  /*9be0*/  USHF.L.U64.HI UR7, UR7, 0x1, UR8 ;  /* 0x0000000107077899 */ /* 0x000fe20008010208 */
[----:B------:R-:W-:Y:S02]  /*9bf0*/  LEA.HI.X.SX32 R6, R6, UR9, 0x1, P2 ;  /* 0x0000000906067c11 */ /* 0x000fe400090f0eff */
[-C--:B--2---:R-:W-:Y:S01]  /*9c00*/  LEA.HI.X.SX32 R4, R12, R2.reuse, 0x1, P0 ;  /* 0x000000020c047211 */ /* 0x084fe200000f0eff */
[----:B------:R0:W-:Y:S04]  /*9c10*/  STL [R1+0x998], R5 ;  /* 0x0009980501007387 */ /* 0x0001e80000100800 */
[----:B------:R1:W-:Y:S04]  /*9c20*/  STL [R1+0x9a0], R4 ;  /* 0x0009a00401007387 */ /* 0x0003e80000100800 */
[----:B------:R-:W-:Y:S01]  /*9c30*/  STL [R1+0x9a8], R8 ;  /* 0x0009a80801007387 */ /* 0x000fe20000100800 */
[----:B0-----:R-:W-:-:S02]  /*9c40*/  LEA.HI.X.SX32 R5, R16, R2, 0x1, P5 ;  /* 0x0000000210057211 */ /* 0x001fc400028f0eff */
[----:B-1----:R-:W-:-:S03]  /*9c50*/  LEA.HI.X.SX32 R4, R18, R2, 0x1, P4 ;  /* 0x0000000212047211 */ /* 0x002fc600020f0eff */
[----:B------:R0:W-:Y:S01]  /*9c60*/  STL [R1+0xbac], R5 ;  /* 0x000bac0501007387 */ /* 0x0001e20000100800 */
[----:B------:R-:W-:-:S03]  /*9c70*/  LEA.HI.X.SX32 R2, R20, R2, 0x1, P3 ;  /* 0x0000000214027211 */ /* 0x000fc600018f0eff */
[----:B------:R1:W-:Y:S04]  /*9c80*/  STL [R1+0xbb4], R4 ;  /* 0x000bb40401007387 */ /* 0x0003e80000100800 */
[----:B------:R2:W-:Y:S01]  /*9c90*/  STL [R1+0x9b0], R2 ;  /* 0x0009b00201007387 */ /* 0x0005e20000100800 */
[----:B0-----:R-:W0:Y:S03]  /*9ca0*/  LDC R5, c[0x0][0x238] ;  /* 0x00008e00ff057b82 */ /* 0x001e260000000800 */
[----:B------:R-:W-:Y:S01]  /*9cb0*/  STL [R1+0x400], RZ ;  /* 0x000400ff01007387 */ /* 0x000fe20000100800 */
[----:B-1----:R-:W-:-:S03]  /*9cc0*/  IMAD R4, R109, 0x40, R110 ;  /* 0x000000406d047824 */ /* 0x002fc600078e026e */
[----:B------:R-:W-:Y:S01]  /*9cd0*/  STL [R1+0x404], RZ ;  /* 0x000404ff01007387 */ /* 0x000fe20000100800 */
[----:B------:R-:W-:-:S03]  /*9ce0*/  IMAD.SHL.U32 R4, R4, 0x2, RZ ;  /* 0x0000000204047824 */ /* 0x000fc600078e00ff */
[----:B------:R-:W-:Y:S04]  /*9cf0*/  STL [R1+0x408], RZ ;  /* 0x000408ff01007387 */ /* 0x000fe80000100800 */
[----:B------:R-:W-:Y:S04]  /*9d00*/  STL [R1+0x40c], RZ ;  /* 0x00040cff01007387 */ /* 0x000fe80000100800 */
[----:B------:R-:W-:Y:S04]  /*9d10*/  STL [R1+0x410], RZ ;  /* 0x000410ff01007387 */ /* 0x000fe80000100800 */
[----:B------:R-:W-:Y:S01]  /*9d20*/  STL [R1+0x414], RZ ;  /* 0x000414ff01007387 */ /* 0x000fe20000100800 */
[----:B0-----:R-:W-:-:S03]  /*9d30*/  IMAD R122, R5, 0x7e, RZ ;  /* 0x0000007e057a7824 */ /* 0x001fc600078e02ff */
[----:B------:R-:W-:Y:S01]  /*9d40*/  STL [R1+0x418], RZ ;  /* 0x000418ff01007387 */ /* 0x000fe20000100800 */
[C---:B------:R-:W-:Y:S02]  /*9d50*/  IMAD R123, R5.reuse, 0x7a, RZ ;  /* 0x0000007a057b7824 */ /* 0x040fe400078e02ff */
[C---:B------:R-:W-:Y:S01]  /*9d60*/  IMAD R124, R5.reuse, 0x76, RZ ;  /* 0x00000076057c7824 */ /* 0x040fe200078e02ff */
[----:B------:R-:W-:Y:S01]  /*9d70*/  STL [R1+0x41c], RZ ;  /* 0x00041cff01007387 */ /* 0x000fe20000100800 */
[-C--:B------:R-:W-:Y:S01]  /*9d80*/  IADD3 R122, P0, R122, R7.reuse, RZ ;  /* 0x000000077a7a7210 */ /* 0x080fe20007f1e0ff */
[----:B------:R-:W-:Y:S01]  /*9d90*/  IMAD R125, R5, 0x72, RZ ;  /* 0x00000072057d7824 */ /* 0x000fe200078e02ff */
[----:B------:R-:W-:Y:S01]  /*9da0*/  IADD3 R123, P5, R123, R7, RZ ;  /* 0x000000077b7b7210 */ /* 0x000fe20007fbe0ff */
[----:B------:R-:W-:Y:S01]  /*9db0*/  STL [R1+0x420], RZ ;  /* 0x000420ff01007387 */ /* 0x000fe20000100800 */
[C---:B------:R-:W-:Y:S02]  /*9dc0*/  IMAD R126, R5.reuse, 0x6e, RZ ;  /* 0x0000006e057e7824 */ /* 0x040fe400078e02ff */
[C---:B------:R-:W-:Y:S01]  /*9dd0*/  IMAD R127, R5.reuse, 0x6a, RZ ;  /* 0x0000006a057f7824 */ /* 0x040fe200078e02ff */
[----:B------:R-:W-:Y:S01]  /*9de0*/  STL [R1+0x424], RZ ;  /* 0x000424ff01007387 */ /* 0x000fe20000100800 */
[----:B------:R-:W-:-:S02]  /*9df0*/  IMAD R128, R5, 0x66, RZ ;  /* 0x0000006605807824 */ /* 0x000fc400078e02ff */
[C---:B------:R-:W-:Y:S01]  /*9e00*/  IMAD R129, R5.reuse, 0x3f, RZ ;  /* 0x0000003f05817824 */ /* 0x040fe200078e02ff */
[----:B------:R-:W-:Y:S01]  /*9e10*/  STL [R1+0x428], RZ ;  /* 0x000428ff01007387 */ /* 0x000fe20000100800 */
[C---:B------:R-:W-:Y:S02]  /*9e20*/  IMAD R130, R5.reuse, 0x62, RZ ;  /* 0x0000006205827824 */ /* 0x040fe400078e02ff */
[C---:B------:R-:W-:Y:S01]  /*9e30*/  IMAD R131, R5.reuse, 0x3d, RZ ;  /* 0x0000003d05837824 */ /* 0x040fe200078e02ff */
        /* <DEDUP_REMOVED lines=116> */
[C---:B------:R-:W-:Y:S01]  /*a580*/  IMAD.SHL.U32 R121, R5.reuse, 0x2, RZ ;  /* 0x0000000205797824 */ /* 0x040fe200078e00ff */
[----:B------:R-:W-:Y:S01]  /*a590*/  STL [R1+0x4c8], RZ ;  /* 0x0004c8ff01007387 */ /* 0x000fe20000100800 */
[C---:B------:R-:W-:Y:S02]  /*a5a0*/  IMAD R183, R5.reuse, 0x3, RZ ;  /* 0x0000000305b77824 */ /* 0x040fe400078e02ff */
[C---:B------:R-:W-:Y:S01]  /*a5b0*/  IMAD.SHL.U32 R184, R5.reuse, 0x20, RZ ;  /* 0x0000002005b87824 */ /* 0x040fe200078e00ff */
[----:B------:R-:W-:Y:S01]  /*a5c0*/  STL [R1+0x4cc], RZ ;  /* 0x0004ccff01007387 */ /* 0x000fe20000100800 */
[----:B------:R-:W-:-:S02]  /*a5d0*/  IMAD.SHL.U32 R185, R5, 0x10, RZ ;  /* 0x0000001005b97824 */ /* 0x000fc400078e00ff */
[C---:B------:R-:W-:Y:S01]  /*a5e0*/  IMAD.SHL.U32 R186, R5.reuse, 0x8, RZ ;  /* 0x0000000805ba7824 */ /* 0x040fe200078e00ff */
[----:B------:R-:W-:Y:S01]  /*a5f0*/  STL [R1+0x4d0], RZ ;  /* 0x0004d0ff01007387 */ /* 0x000fe20000100800 */
[C---:B------:R-:W-:Y:S02]  /*a600*/  IMAD.SHL.U32 R187, R5.reuse, 0x4, RZ ;  /* 0x0000000405bb7824 */ /* 0x040fe400078e00ff */
[----:B------:R-:W-:Y:S01]  /*a610*/  IMAD.SHL.U32 R10, R5, 0x40, RZ ;  /* 0x00000040050a7824 */ /* 0x000fe200078e00ff */
[----:B------:R-:W-:Y:S04]  /*a620*/  STL [R1+0x4d4], RZ ;  /* 0x0004d4ff01007387 */ /* 0x000fe80000100800 */
[----:B------:R-:W-:Y:S01]  /*a630*/  STL [R1+0x4d8], RZ ;  /* 0x0004d8ff01007387 */ /* 0x000fe20000100800 */
[----:B--2---:R-:W-:-:S03]  /*a640*/  SHF.R.S32.HI R2, RZ, 0x1f, R10 ;  /* 0x0000001fff027819 */ /* 0x004fc6000001140a */
[----:B------:R-:W-:Y:S01]  /*a650*/  STL [R1+0x4dc], RZ ;  /* 0x0004dcff01007387 */ /* 0x000fe20000100800 */
[C---:B------:R-:W-:Y:S01]  /*a660*/  SHF.L.U64.HI R2, R10.reuse, 0x1, R2 ;  /* 0x000000010a027819 */ /* 0x040fe20000010202 */
[----:B------:R-:W-:Y:S02]  /*a670*/  IMAD.SHL.U32 R10, R10, 0x2, RZ ;  /* 0x000000020a0a7824 */ /* 0x000fe400078e00ff */
[----:B------:R-:W-:Y:S04]  /*a680*/  STL [R1+0x4e0], RZ ;  /* 0x0004e0ff01007387 */ /* 0x000fe80000100800 */
        /* <DEDUP_REMOVED lines=199> */
[----:B------:R-:W-:Y:S04]  /*b300*/  STL [R1], RZ ;  /* 0x000000ff01007387 */ /* 0x000fe80000100800 */
        /* <DEDUP_REMOVED lines=127> */
[----:B------:R0:W-:Y:S04]  /*bb00*/  STL [R1+0xbcc], R22 ;  /* 0x000bcc1601007387 */ /* 0x0001e80000100800 */
[----:B------:R1:W-:Y:S04]  /*bb10*/  STL [R1+0x9b8], R122 ;  /* 0x0009b87a01007387 */ /* 0x0003e80000100800 */
[----:B------:R2:W-:Y:S01]  /*bb20*/  STL [R1+0x9c8], R123 ;  /* 0x0009c87b01007387 */ /* 0x0005e20000100800 */
[----:B0-----:R-:W-:-:S02]  /*bb30*/  IADD3 R22, P1, R124, R7, RZ ;  /* 0x000000077c167210 */ /* 0x001fc40007f3e0ff */
[----:B-1----:R-:W-:-:S03]  /*bb40*/  IADD3 R122, P2, R125, R7, RZ ;  /* 0x000000077d7a7210 */ /* 0x002fc60007f5e0ff */
[----:B------:R0:W-:Y:S01]  /*bb50*/  STL [R1+0x9d8], R22 ;  /* 0x0009d81601007387 */ /* 0x0001e20000100800 */
[----:B------:R-:W-:Y:S02]  /*bb60*/  CS2R R124, SRZ ;  /* 0x00000000007c7805 */ /* 0x000fe4000001ff00 */
[-C--:B--2---:R-:W-:Y:S01]  /*bb70*/  IADD3 R123, P3, R126, R7.reuse, RZ ;  /* 0x000000077e7b7210 */ /* 0x084fe20007f7e0ff */
[----:B------:R1:W-:Y:S04]  /*bb80*/  STL [R1+0x9e8], R122 ;  /* 0x0009e87a01007387 */ /* 0x0003e80000100800 */
[----:B------:R2:W-:Y:S01]  /*bb90*/  STL [R1+0x9f8], R123 ;  /* 0x0009f87b01007387 */ /* 0x0005e20000100800 */
[----:B0-----:R-:W-:Y:S02]  /*bba0*/  IADD3 R22, P4, R127, R7, RZ ;  /* 0x000000077f167210 */ /* 0x001fe40007f9e0ff */
[----:B------:R-:W-:-:S02]  /*bbb0*/  CS2R R126, SRZ ;  /* 0x00000000007e7805 */ /* 0x000fc4000001ff00 */
[----:B-1----:R-:W-:Y:S01]  /*bbc0*/  IADD3 R122, P6, R128, R7, RZ ;  /* 0x00000007807a7210 */ /* 0x002fe20007fde0ff */
[----:B------:R0:W-:Y:S01]  /*bbd0*/  STL [R1+0xa08], R22 ;  /* 0x000a081601007387 */ /* 0x0001e20000100800 */
[----:B--2---:R-:W-:-:S03]  /*bbe0*/  LEA.HI.X.SX32 R123, R129, R6, 0x1, P0 ;  /* 0x00000006817b7211 */ /* 0x004fc600000f0eff */
[----:B------:R1:W-:Y:S01]  /*bbf0*/  STL [R1+0xa18], R122 ;  /* 0x000a187a01007387 */ /* 0x0003e20000100800 */
[----:B------:R-:W-:-:S03]  /*bc00*/  CS2R R128, SRZ ;  /* 0x0000000000807805 */ /* 0x000fc6000001ff00 */
[----:B------:R2:W-:Y:S01]  /*bc10*/  STL [R1+0x9b4], R123 ;  /* 0x0009b47b01007387 */ /* 0x0005e20000100800 */
[----:B0-----:R-:W-:Y:S02]  /*bc20*/  IADD3 R22, P0, R130, R7, RZ ;  /* 0x0000000782167210 */ /* 0x001fe40007f1e0ff */
[----:B-1----:R-:W-:-:S03]  /*bc30*/  LEA.HI.X.SX32 R122, R131, R6, 0x1, P5 ;  /* 0x00000006837a7211 */ /* 0x002fc600028f0eff */
[----:B------:R0:W-:Y:S01]  /*bc40*/  STL [R1+0xa28], R22 ;  /* 0x000a281601007387 */ /* 0x0001e20000100800 */
[----:B------:R-:W-:Y:S02]  /*bc50*/  CS2R R130, SRZ ;  /* 0x0000000000827805 */ /* 0x000fe4000001ff00 */
[----:B--2---:R-:W-:Y:S01]  /*bc60*/  IADD3 R123, P5, R132, R7, RZ ;  /* 0x00000007847b7210 */ /* 0x004fe20007fbe0ff */
[----:B------:R1:W-:Y:S04]  /*bc70*/  STL [R1+0x9c4], R122 ;  /* 0x0009c47a01007387 */ /* 0x0003e80000100800 */
[----:B------:R2:W-:Y:S01]  /*bc80*/  STL [R1+0xa38], R123 ;  /* 0x000a387b01007387 */ /* 0x0005e20000100800 */
[----:B0-----:R-:W-:Y:S02]  /*bc90*/  LEA.HI.X.SX32 R22, R133, R6, 0x1, P1 ;  /* 0x0000000685167211 */ /* 0x001fe400008f0eff */
        /* <DEDUP_REMOVED lines=49> */
[----:B------:R1:W-:Y:S04]  /*bfb0*/  STL [R1+0xa00], R122 ;  /* 0x000a007a01007387 */ /* 0x0003e80000100800 */
[----:B------:R2:W-:Y:S01]  /*bfc0*/  STL [R1+0xa74], R123 ;  /* 0x000a747b01007387 */ /* 0x0005e20000100800 */
[----:B0-----:R-:W-:Y:S02]  /*bfd0*/  IADD3 R22, P4, R154, R7, RZ ;  /* 0x000000079a167210 */ /* 0x001fe40007f9e0ff */
[----:B-1----:R-:W-:-:S03]  /*bfe0*/  LEA.HI.X.SX32 R122, R155, R6, 0x1, P6 ;  /* 0x000000069b7a7211 */ /* 0x002fc600030f0eff */
[----:B------:R0:W-:Y:S01]  /*bff0*/  STL [R1+0xa20], R22 ;  /* 0x000a201601007387 */ /* 0x0001e20000100800 */
[----:B--2---:R-:W-:-:S03]  /*c000*/  IADD3 R123, P6, R156, R7, RZ ;  /* 0x000000079c7b7210 */ /* 0x004fc60007fde0ff */
[----:B------:R1:W-:Y:S04]  /*c010*/  STL [R1+0xa84], R122 ;  /* 0x000a847a01007387 */ /* 0x0003e80000100800 */
[----:B------:R2:W-:Y:S01]  /*c020*/  STL [R1+0xa40], R123 ;  /* 0x000a407b01007387 */ /* 0x0005e20000100800 */
[----:B0-----:R-:W-:Y:S02]  /*c030*/  LEA.HI.X.SX32 R22, R157, R6, 0x1, P0 ;  /* 0x000000069d167211 */ /* 0x001fe400000f0eff */
[----:B-1----:R-:W-:-:S03]  /*c040*/  IADD3 R122, P0, R8, R7, RZ ;  /* 0x00000007087a7210 */ /* 0x002fc60007f1e0ff */
[----:B------:R0:W-:Y:S01]  /*c050*/  STL [R1+0xa94], R22 ;  /* 0x000a941601007387 */ /* 0x0001e20000100800 */
[----:B--2---:R-:W-:-:S03]  /*c060*/  LEA.HI.X.SX32 R123, R158, R6, 0x1, P5 ;  /* 0x000000069e7b7211 */ /* 0x004fc600028f0eff */
[----:B------:R1:W-:Y:S04]  /*c070*/  STL [R1+0xab8], R122 ;  /* 0x000ab87a01007387 */ /* 0x0003e80000100800 */
[----:B------:R-:W-:Y:S01]  /*c080*/  STL [R1+0xaa4], R123 ;  /* 0x000aa47b01007387 */ /* 0x000fe20000100800 */
[----:B0-----:R-:W-:Y:S02]  /*c090*/  IADD3 R22, P5, R159, R7, RZ ;  /* 0x000000079f167210 */ /* 0x001fe40007fbe0ff */
[----:B-1----:R-:W-:-:S03]  /*c0a0*/  LEA.HI.X.SX32 R122, R8, R6, 0x1, P1 ;  /* 0x00000006087a7211 */ /* 0x002fc600008f0eff */
[----:B------:R0:W-:Y:S01]  /*c0b0*/  STL [R1+0xa60], R22 ;  /* 0x000a601601007387 */ /* 0x0001e20000100800 */
[----:B------:R-:W-:-:S03]  /*c0c0*/  IADD3 R8, P1, R9, R7, RZ ;  /* 0x0000000709087210 */ /* 0x000fc60007f3e0ff */
[----:B------:R1:W-:Y:S04]  /*c0d0*/  STL [R1+0x9bc], R122 ;  /* 0x0009bc7a01007387 */ /* 0x0003e80000100800 */
[----:B------:R2:W-:Y:S01]  /*c0e0*/  STL [R1+0xac8], R8 ;  /* 0x000ac80801007387 */ /* 0x0005e20000100800 */
[----:B0-----:R-:W-:Y:S02]  /*c0f0*/  LEA.HI.X.SX32 R22, R160, R6, 0x1, P0 ;  /* 0x00000006a0167211 */ /* 0x001fe400000f0eff */
[----:B-1----:R-:W-:-:S03]  /*c100*/  IADD3 R122, P0, R161, R7, RZ ;  /* 0x00000007a17a7210 */ /* 0x002fc60007f1e0ff */
[----:B------:R0:W-:Y:S01]  /*c110*/  STL [R1+0xab4], R22 ;  /* 0x000ab41601007387 */ /* 0x0001e20000100800 */
[----:B--2---:R-:W-:-:S03]  /*c120*/  LEA.HI.X.SX32 R8, R9, R6, 0x1, P2 ;  /* 0x0000000609087211 */ /* 0x004fc600010f0eff */
[----:B------:R1:W-:Y:S01]  /*c130*/  STL [R1+0xa80], R122 ;  /* 0x000a807a01007387 */ /* 0x0003e20000100800 */
[----:B------:R-:W-:-:S03]  /*c140*/  LEA.HI.X.SX32 R9, R162, R6, 0x1, P1 ;  /* 0x00000006a2097211 */ /* 0x000fc600008f0eff */
[----:B------:R2:W-:Y:S01]  /*c150*/  STL [R1+0x9dc], R8 ;  /* 0x0009dc0801007387 */ /* 0x0005e20000100800 */
[CC--:B0-----:R-:W-:Y:S02]  /*c160*/  IADD3 R22, P2, R11.reuse, R7.reuse, RZ ;  /* 0x000000070b167210 */ /* 0x0c1fe40007f5e0ff */
[----:B------:R-:W-:Y:S02]  /*c170*/  LEA.HI.X.SX32 R11, R11, R6, 0x1, P3 ;  /* 0x000000060b0b7211 */ /* 0x000fe400018f0eff */
[----:B-1----:R-:W-:Y:S01]  /*c180*/  CS2R R122, SRZ ;  /* 0x00000000007a7805 */ /* 0x002fe2000001ff00 */
[----:B------:R-:W-:Y:S01]  /*c190*/  STL [R1+0xad8], R22 ;  /* 0x000ad81601007387 */ /* 0x000fe20000100800 */
[----:B--2---:R-:W-:-:S03]  /*c1a0*/  IADD3 R8, P1, R163, R7, RZ ;  /* 0x00000007a3087210 */ /* 0x004fc60007f3e0ff */
[----:B------:R0:W-:Y:S04]  /*c1b0*/  STL [R1+0xac4], R9 ;  /* 0x000ac40901007387 */ /* 0x0001e80000100800 */
        /* <DEDUP_REMOVED lines=106> */
[-C--:B0-----:R-:W-:Y:S02]  /*c860*/  LEA.HI.X.SX32 R9, R113, R6.reuse, 0x1, P6 ;  /* 0x0000000671097211 */ /* 0x081fe400030f0eff */
[----:B------:R-:W-:Y:S02]  /*c870*/  CS2R R112, SRZ ;  /* 0x0000000000707805 */ /* 0x000fe4000001ff00 */
        /* <DEDUP_REMOVED lines=24> */
[-C--:B0-----:R-:W-:Y:S02]  /*ca00*/  LEA.HI.X.SX32 R9, R117, R6.reuse, 0x1, P3 ;  /* 0x0000000675097211 */ /* 0x081fe400018f0eff */
[----:B------:R-:W-:Y:S02]  /*ca10*/  CS2R R116, SRZ ;  /* 0x0000000000747805 */ /* 0x000fe4000001ff00 */
        /* <DEDUP_REMOVED lines=8> */
[----:B------:R-:W-:Y:S02]  /*caa0*/  CS2R R118, SRZ ;  /* 0x0000000000767805 */ /* 0x000fe4000001ff00 */
[-C--:B--2---:R-:W-:Y:S01]  /*cab0*/  IADD3 R11, P4, R121, R7.reuse, RZ ;  /* 0x00000007790b7210 */ /* 0x084fe20007f9e0ff */
        /* <DEDUP_REMOVED lines=8> */
[-C--:B0-----:R-:W-:Y:S02]  /*cb40*/  LEA.HI.X.SX32 R9, R184, R6.reuse, 0x1, P5 ;  /* 0x00000006b8097211 */ /* 0x081fe400028f0eff */
[----:B-1----:R-:W-:-:S03]  /*cb50*/  LEA.HI.X.SX32 R8, R185, R6, 0x1, P0 ;  /* 0x00000006b9087211 */ /* 0x002fc600000f0eff */
[----:B------:R0:W-:Y:S01]  /*cb60*/  STL [R1+0xaac], R9 ;  /* 0x000aac0901007387 */ /* 0x0001e20000100800 */
[----:B--2---:R-:W-:-:S03]  /*cb70*/  LEA.HI.X.SX32 R11, R186, R6, 0x1, P3 ;  /* 0x00000006ba0b7211 */ /* 0x004fc600018f0eff */
[----:B------:R1:W-:Y:S04]  /*cb80*/  STL [R1+0xb2c], R8 ;  /* 0x000b2c0801007387 */ /* 0x0003e80000100800 */
[----:B------:R-:W-:Y:S01]  /*cb90*/  STL [R1+0xb6c], R11 ;  /* 0x000b6c0b01007387 */ /* 0x000fe20000100800 */
[-C--:B0-----:R-:W-:Y:S02]  /*cba0*/  LEA.HI.X.SX32 R9, R187, R6.reuse, 0x1, P6 ;  /* 0x00000006bb097211 */ /* 0x081fe400030f0eff */
[----:B-1----:R-:W-:-:S03]  /*cbb0*/  LEA.HI.X.SX32 R8, R5, R6, 0x1, P4 ;  /* 0x0000000605087211 */ /* 0x002fc600020f0eff */
[----:B------:R0:W-:Y:S01]  /*cbc0*/  STL [R1+0xb8c], R9 ;  /* 0x000b8c0901007387 */ /* 0x0001e20000100800 */
[----:B------:R-:W-:Y:S02]  /*cbd0*/  LEA.HI.X.SX32 R5, R121, R6, 0x1, P2 ;  /* 0x0000000679057211 */ /* 0x000fe400010f0eff */
[----:B------:R-:W-:Y:S01]  /*cbe0*/  CS2R R120, SRZ ;  /* 0x0000000000787805 */ /* 0x000fe2000001ff00 */
[----:B------:R1:W-:Y:S04]  /*cbf0*/  STL [R1+0xba4], R8 ;  /* 0x000ba40801007387 */ /* 0x0003e80000100800 */
[----:B------:R2:W-:Y:S01]  /*cc00*/  STL [R1+0xb9c], R5 ;  /* 0x000b9c0501007387 */ /* 0x0005e20000100800 */
[C---:B0-----:R-:W-:Y:S02]  /*cc10*/  LOP3.LUT R9, R4.reuse, 0x30, RZ, 0x3c, !PT ;  /* 0x0000003004097812 */ /* 0x041fe400078e3cff */
[----:B------:R-:W-:-:S02]  /*cc20*/  LOP3.LUT R9, R4, 0x60, RZ, 0x3c, !PT ;  /* 0x0000006004097812 */ /* 0x000fc400078e3cff */
[C---:B-1----:R-:W-:Y:S02]  /*cc30*/  LOP3.LUT R8, R4.reuse, 0x10, RZ, 0x3c, !PT ;  /* 0x0000001004087812 */ /* 0x042fe400078e3cff */
[C---:B------:R-:W-:Y:S02]  /*cc40*/  LOP3.LUT R8, R4.reuse, 0x40, RZ, 0x3c, !PT ;  /* 0x0000004004087812 */ /* 0x040fe400078e3cff */
[C---:B--2---:R-:W-:Y:S02]  /*cc50*/  LOP3.LUT R5, R4.reuse, 0x20, RZ, 0x3c, !PT ;  /* 0x0000002004057812 */ /* 0x044fe400078e3cff */
[C---:B------:R-:W-:Y:S02]  /*cc60*/  LOP3.LUT R5, R4.reuse, 0x50, RZ, 0x3c, !PT ;  /* 0x0000005004057812 */ /* 0x040fe400078e3cff */
[----:B------:R-:W-:Y:S02]  /*cc70*/  LOP3.LUT R8, R4, 0x70, RZ, 0x3c, !PT ;  /* 0x0000007004087812 */ /* 0x000fe400078e3cff */
[----:B------:R-:W-:-:S07]  /*cc80*/  LOP3.LUT R5, R0, 0x40, RZ, 0x3c, !PT ;  /* 0x0000004000057812 */ /* 0x000fce00078e3cff */
.L_x_1:
[----:B------:R0:W-:Y:S01]  /*cc90*/  STL.64 [R1+0xea8], R150 ;  /* 0x000ea89601007387 */ /* 0x0001e20000100a00 */
[----:B-----5:R-:W1:Y:S03]  /*cca0*/  LDC R5, c[0x0][0x230] ;  /* 0x00008c00ff057b82 */ /* 0x020e660000000800 */
[----:B0-----:R-:W2:Y:S04]  /*ccb0*/  LDL R150, [R1+0xb84] ;  /* 0x000b840001967983 */ /* 0x001ea80000100800 */
[----:B------:R-:W3:Y:S04]  /*ccc0*/  LDL.LU R151, [R1+0xba0] ;  /* 0x000ba00001977983 */ /* 0x000ee80000300800 */
[----:B------:R0:W-:Y:S04]  /*ccd0*/  STL.64 [R1+0xea0], R148 ;  /* 0x000ea09401007387 */ /* 0x0001e80000100a00 */
[----:B0-----:R-:W4:Y:S04]  /*cce0*/  LDL R148, [R1+0xb98] ;  /* 0x000b980001947983 */ /* 0x001f280000100800 */
[----:B------:R-:W2:Y:S04]  /*ccf0*/  LDL R149, [R1+0xb8c] ;  /* 0x000b8c0001957983 */ /* 0x000ea80000100800 */
[----:B------:R0:W-:Y:S04]  /*cd00*/  STL.64 [R1+0xe98], R146 ;  /* 0x000e989201007387 */ /* 0x0001e80000100a00 */
[----:B0-----:R-:W4:Y:S04]  /*cd10*/  LDL R146, [R1+0xb9c] ;  /* 0x000b9c0001927983 */ /* 0x001f280000100800 */
[----:B------:R-:W2:Y:S04]  /*cd20*/  LDL R147, [R1+0xb94] ;  /* 0x000b940001937983 */ /* 0x000ea80000100800 */
[----:B------:R0:W-:Y:S04]  /*cd30*/  STL.64 [R1+0xe90], R144 ;  /* 0x000e909001007387 */ /* 0x0001e80000100a00 */
[----:B0-----:R-:W3:Y:S04]  /*cd40*/  LDL R144, [R1+0xba4] ;  /* 0x000ba40001907983 */ /* 0x001ee80000100800 */
[----:B------:R-:W4:Y:S04]  /*cd50*/  LDL R145, [R1+0xba8] ;  /* 0x000ba80001917983 */ /* 0x000f280000100800 */
[----:B------:R-:W-:Y:S04]  /*cd60*/  STL.64 [R1+0xe88], R142 ;  /* 0x000e888e01007387 */ /* 0x000fe80000100a00 */
        /* <DEDUP_REMOVED lines=40> */
[----:B------:R-:W-:Y:S01]  /*cff0*/  STL.64 [R1+0xd40], R60 ;  /* 0x000d403c01007387 */ /* 0x000fe20000100a00 */
[----:B-1----:R-:W-:-:S03]  /*d000*/  IMAD R5, R214, -0x40, R5 ;  /* 0xffffffc0d6057824 */ /* 0x002fc600078e0205 */
[----:B------:R-:W-:Y:S04]  /*d010*/  STL.64 [R1+0xd38], R58 ;  /* 0x000d383a01007387 */ /* 0x000fe80000100a00 */
[----:B------:R-:W-:Y:S04]  /*d020*/  STL.64 [R1+0xd30], R56 ;  /* 0x000d303801007387 */ /* 0x000fe80000100a00 */
[----:B------:R-:W-:Y:S04]  /*d030*/  STL.64 [R1+0xd28], R54 ;  /* 0x000d283601007387 */ /* 0x000fe80000100a00 */
[----:B------:R-:W-:Y:S04]  /*d040*/  STL.64 [R1+0xd20], R52 ;  /* 0x000d203401007387 */ /* 0x000fe80000100a00 */
[----:B------:R-:W-:Y:S01]  /*d050*/  STL.64 [R1+0xd18], R50 ;  /* 0x000d183201007387 */ /* 0x000fe20000100a00 */
[----:B------:R-:W-:-:S03]  /*d060*/  ISETP.GT.AND P0, PT, R5, RZ, PT ;  /* 0x000000ff0500720c */ /* 0x000fc60003f04270 */
        /* <DEDUP_REMOVED lines=13> */
[----:B------:R-:W-:-:S03]  /*d140*/  @P0 IMAD.MOV.U32 R9, RZ, RZ, R6 ;  /* 0x000000ffff090224 */ /* 0x000fc600078e0006 */
[----:B------:R0:W-:Y:S04]  /*d150*/  STL [R1+0xca4], R2 ;  /* 0x000ca40201007387 */ /* 0x0001e80000100800 */
[----:B0-----:R-:W2:Y:S01]  /*d160*/  LDL.LU R2, [R1+0xb88] ;  /* 0x000b880001027983 */ /* 0x001ea20000300800 */
[C---:B------:R-:W-:Y:S01]  /*d170*/  ISETP.GT.AND P1, PT, R5.reuse, 0x1, PT ;  /* 0x000000010500780c */ /* 0x040fe20003f24270 */
[----:B------:R-:W-:Y:S01]  /*d180*/  @P0 IMAD.MOV.U32 R8, RZ, RZ, R7 ;  /* 0x000000ffff080224 */ /* 0x000fe200078e0007 */
[C---:B------:R-:W-:Y:S01]  /*d190*/  ISETP.GT.AND P2, PT, R5.reuse, 0x2, PT ;  /* 0x000000020500780c */ /* 0x040fe20003f44270 */
[----:B------:R-:W-:Y:S01]  /*d1a0*/  STL [R1+0xc04], R3 ;  /* 0x000c040301007387 */ /* 0x000fe20000100800 */
[----:B------:R-:W-:Y:S02]  /*d1b0*/  PRMT R171, RZ, 0x7610, R171 ;  /* 0x00007610ffab7816 */ /* 0x000fe400000000ab */
[----:B------:R-:W-:Y:S01]  /*d1c0*/  PRMT R182, RZ, 0x7610, R182 ;  /* 0x00007610ffb67816 */ /* 0x000fe200000000b6 */
[----:B------:R0:W-:Y:S01]  /*d1d0*/  STL [R1+0xca8], R6 ;  /* 0x000ca80601007387 */ /* 0x0001e20000100800 */
[----:B------:R-:W-:-:S03]  /*d1e0*/  ISETP.GT.AND P3, PT, R5, 0x3, PT ;  /* 0x000000030500780c */ /* 0x000fc60003f64270 */
[----:B------:R4:W2:Y:S04]  /*d1f0*/  @P0 LDG.E.U16 R171, desc[UR46][R8.64] ;  /* 0x0000002e08ab0981 */ /* 0x0008a8000c1e1500 */
[----:B0-----:R-:W2:Y:S04]  /*d200*/  LDL.LU R6, [R1+0xb90] ;  /* 0x000b900001067983 */ /* 0x001ea80000300800 */
[----:B------:R-:W2:Y:S04]  /*d210*/  LDL R35, [R1+0xb7c] ;  /* 0x000b7c0001237983 */ /* 0x000ea80000100800 */
[----:B------:R-:W2:Y:S04]  /*d220*/  LDL R34, [R1+0xb80] ;  /* 0x000b800001227983 */ /* 0x000ea80000100800 */
[----:B------:R-:W2:Y:S04]  /*d230*/  LDL R31, [R1+0xb74] ;  /* 0x000b7400011f7983 */ /* 0x000ea80000100800 */
[----:B------:R-:W2:Y:S04]  /*d240*/  LDL R29, [R1+0xb78] ;  /* 0x000b7800011d7983 */ /* 0x000ea80000100800 */
[----:B------:R-:W2:Y:S04]  /*d250*/  LDL R28, [R1+0xb6c] ;  /* 0x000b6c00011c7983 */ /* 0x000ea80000100800 */
[----:B------:R-:W2:Y:S04]  /*d260*/  LDL R27, [R1+0xb70] ;  /* 0x000b7000011b7983 */ /* 0x000ea80000100800 */
[----:B------:R-:W2:Y:S04]  /*d270*/  LDL R26, [R1+0xb64] ;  /* 0x000b6400011a7983 */ /* 0x000ea80000100800 */
[----:B------:R-:W2:Y:S01]  /*d280*/  LDL R25, [R1+0xb68] ;  /* 0x000b680001197983 */ /* 0x000ea20000100800 */
[----:B----4-:R-:W-:-:S02]  /*d290*/  @P1 IMAD.MOV.U32 R8, RZ, RZ, R145 ;  /* 0x000000ffff081224 */ /* 0x010fc400078e0091 */
[----:B---3--:R-:W-:Y:S01]  /*d2a0*/  @P1 IMAD.MOV.U32 R9, RZ, RZ, R144 ;  /* 0x000000ffff091224 */ /* 0x008fe200078e0090 */
[----:B------:R-:W-:Y:S01]  /*d2b0*/  PRMT R192, RZ, 0x7610, R192 ;  /* 0x00007610ffc07816 */ /* 0x000fe200000000c0 */
[----:B------:R-:W3:Y:S01]  /*d2c0*/  LDL R32, [R1+0xb5c] ;  /* 0x000b5c0001207983 */ /* 0x000ee20000100800 */
[----:B------:R-:W-:-:S03]  /*d2d0*/  ISETP.GT.AND P4, PT, R5, 0x4, PT ;  /* 0x000000040500780c */ /* 0x000fc60003f84270 */
[----:B------:R0:W4:Y:S01]  /*d2e0*/  @P1 LDG.E.U16 R182, desc[UR46][R8.64] ;  /* 0x0000002e08b61981 */ /* 0x000122000c1e1500 */
[----:B------:R-:W-:-:S03]  /*d2f0*/  PRMT R196, RZ, 0x7610, R196 ;  /* 0x00007610ffc47816 */ /* 0x000fc600000000c4 */
[----:B------:R-:W3:Y:S01]  /*d300*/  LDL R24, [R1+0xb60] ;  /* 0x000b600001187983 */ /* 0x000ee20000100800 */
[----:B0-----:R-:W-:Y:S02]  /*d310*/  @P2 IMAD.MOV.U32 R8, RZ, RZ, R151 ;  /* 0x000000ffff082224 */ /* 0x001fe400078e0097 */
[----:B------:R-:W-:-:S05]  /*d320*/  @P2 IMAD.MOV.U32 R9, RZ, RZ, R146 ;  /* 0x000000ffff092224 */ /* 0x000fca00078e0092 */
[----:B------:R0:W4:Y:S02]  /*d330*/  @P2 LDG.E.U16 R192, desc[UR46][R8.64] ;  /* 0x0000002e08c02981 */ /* 0x000124000c1e1500 */
[----:B0-----:R-:W-:Y:S02]  /*d340*/  @P3 IMAD.MOV.U32 R8, RZ, RZ, R148 ;  /* 0x000000ffff083224 */ /* 0x001fe400078e0094 */
[----:B--2---:R-:W-:-:S05]  /*d350*/  @P3 IMAD.MOV.U32 R9, RZ, RZ, R147 ;  /* 0x000000ffff093224 */ /* 0x004fca00078e0093 */
[----:B------:R0:W2:Y:S01]  /*d360*/  @P3 LDG.E.U16 R196, desc[UR46][R8.64] ;  /* 0x0000002e08c43981 */ /* 0x0000a2000c1e1500 */
[C---:B------:R-:W-:Y:S02]  /*d370*/  ISETP.GT.AND P1, PT, R5.reuse, 0x5, PT ;  /* 0x000000050500780c */ /* 0x040fe40003f24270 */
[----:B------:R-:W-:Y:S02]  /*d380*/  PRMT R200, RZ, 0x7610, R200 ;  /* 0x00007610ffc87816 */ /* 0x000fe400000000c8 */
[----:B------:R-:W-:Y:S01]  /*d390*/  ISETP.GT.AND P0, PT, R5, 0x6, PT ;  /* 0x000000060500780c */ /* 0x000fe20003f04270 */
[----:B0-----:R-:W-:Y:S01]  /*d3a0*/  @P4 IMAD.MOV.U32 R8, RZ, RZ, R6 ;  /* 0x000000ffff084224 */ /* 0x001fe200078e0006 */
[----:B------:R0:W-:Y:S01]  /*d3b0*/  STL [R1+0xcac], R6 ;  /* 0x000cac0601007387 */ /* 0x0001e20000100800 */
[----:B------:R-:W-:-:S03]  /*d3c0*/  @P4 IMAD.MOV.U32 R9, RZ, RZ, R149 ;  /* 0x000000ffff094224 */ /* 0x000fc600078e0095 */
[----:B------:R-:W4:Y:S01]  /*d3d0*/  LDL R3, [R1+0xb58] ;  /* 0x000b580001037983 */ /* 0x000f220000100800 */
[----:B------:R-:W-:Y:S02]  /*d3e0*/  PRMT R209, RZ, 0x7610, R209 ;  /* 0x00007610ffd17816 */ /* 0x000fe400000000d1 */
[----:B------:R-:W-:Y:S01]  /*d3f0*/  ISETP.GT.AND P2, PT, R5, 0x7, PT ;  /* 0x000000070500780c */ /* 0x000fe20003f44270 */
[----:B------:R1:W2:Y:S04]  /*d400*/  @P4 LDG.E.U16 R200, desc[UR46][R8.64] ;  /* 0x0000002e08c84981 */ /* 0x0002a8000c1e1500 */
[----:B0-----:R-:W4:Y:S01]  /*d410*/  LDL R6, [R1+0xb54] ;  /* 0x000b540001067983 */ /* 0x001f220000100800 */
[----:B------:R-:W-:-:S03]  /*d420*/  PRMT R223, RZ, 0x7610, R223 ;  /* 0x00007610ffdf7816 */ /* 0x000fc600000000df */
[----:B------:R-:W2:Y:S01]  /*d430*/  LDL R33, [R1+0xb4c] ;  /* 0x000b4c0001217983 */ /* 0x000ea20000100800 */
[----:B-1----:R-:W-:Y:S02]  /*d440*/  @P1 IMAD.MOV.U32 R8, RZ, RZ, R2 ;  /* 0x000000ffff081224 */ /* 0x002fe400078e0002 */
[----:B------:R-:W-:Y:S01]  /*d450*/  @P1 IMAD.MOV.U32 R9, RZ, RZ, R150 ;  /* 0x000000ffff091224 */ /* 0x000fe200078e0096 */
[----:B------:R-:W2:Y:S04]  /*d460*/  LDL R30, [R1+0xb50] ;  /* 0x000b5000011e7983 */ /* 0x000ea80000100800 */
[----:B------:R0:W2:Y:S01]  /*d470*/  @P1 LDG.E.U16 R209, desc[UR46][R8.64] ;  /* 0x0000002e08d11981 */ /* 0x0000a2000c1e1500 */
[----:B------:R-:W-:Y:S01]  /*d480*/  ISETP.GT.AND P3, PT, R5, 0x8, PT ;  /* 0x000000080500780c */ /* 0x000fe20003f64270 */
[----:B0-----:R-:W-:-:S02]  /*d490*/  @P0 IMAD.MOV.U32 R8, RZ, RZ, R34 ;  /* 0x000000ffff080224 */ /* 0x001fc400078e0022 */
[----:B------:R-:W-:-:S05]  /*d4a0*/  @P0 IMAD.MOV.U32 R9, RZ, RZ, R35 ;  /* 0x000000ffff090224 */ /* 0x000fca00078e0023 */
[----:B------:R0:W2:Y:S01]  /*d4b0*/  @P0 LDG.E.U16 R223, desc[UR46][R8.64] ;  /* 0x0000002e08df0981 */ /* 0x0000a2000c1e1500 */
[----:B------:R-:W-:Y:S02]  /*d4c0*/  PRMT R239, RZ, 0x7610, R239 ;  /* 0x00007610ffef7816 */ /* 0x000fe400000000ef */
[----:B------:R-:W-:Y:S01]  /*d4d0*/  ISETP.GT.AND P1, PT, R5, 0x9, PT ;  /* 0x000000090500780c */ /* 0x000fe20003f24270 */
[----:B0-----:R-:W-:Y:S02]  /*d4e0*/  @P2 IMAD.MOV.U32 R8, RZ, RZ, R29 ;  /* 0x000000ffff082224 */ /* 0x001fe400078e001d */
[----:B------:R-:W-:Y:S01]  /*d4f0*/  @P2 IMAD.MOV.U32 R9, RZ, RZ, R31 ;  /* 0x000000ffff092224 */ /* 0x000fe200078e001f */
[----:B------:R-:W2:Y:S04]  /*d500*/  LDL R29, [R1+0xb48] ;  /* 0x000b4800011d7983 */ /* 0x000ea80000100800 */
[----:B------:R-:W2:Y:S01]  /*d510*/  LDL R31, [R1+0xb44] ;  /* 0x000b4400011f7983 */ /* 0x000ea20000100800 */
[----:B------:R-:W-:-:S03]  /*d520*/  PRMT R165, RZ, 0x7610, R165 ;  /* 0x00007610ffa57816 */ /* 0x000fc600000000a5 */
[----:B------:R0:W2:Y:S02]  /*d530*/  @P2 LDG.E.U16 R239, desc[UR46][R8.64] ;  /* 0x0000002e08ef2981 */ /* 0x0000a4000c1e1500 */
[----:B0-----:R-:W-:Y:S02]  /*d540*/  @P3 IMAD.MOV.U32 R8, RZ, RZ, R27 ;  /* 0x000000ffff083224 */ /* 0x001fe400078e001b */
[----:B------:R-:W-:Y:S01]  /*d550*/  @P3 IMAD.MOV.U32 R9, RZ, RZ, R28 ;  /* 0x000000ffff093224 */ /* 0x000fe200078e001c */
[----:B------:R-:W2:Y:S04]  /*d560*/  LDL R27, [R1+0xb40] ;  /* 0x000b4000011b7983 */ /* 0x000ea80000100800 */
[----:B------:R-:W2:Y:S04]  /*d570*/  LDL R28, [R1+0xb3c] ;  /* 0x000b3c00011c7983 */ /* 0x000ea80000100800 */
[----:B------:R0:W2:Y:S02]  /*d580*/  @P3 LDG.E.U16 R165, desc[UR46][R8.64] ;  /* 0x0000002e08a53981 */ /* 0x0000a4000c1e1500 */
[----:B0-----:R-:W-:-:S02]  /*d590*/  @P1 IMAD.MOV.U32 R8, RZ, RZ, R25 ;  /* 0x000000ffff081224 */ /* 0x001fc400078e0019 */
[----:B------:R-:W-:Y:S01]  /*d5a0*/  @P1 IMAD.MOV.U32 R9, RZ, RZ, R26 ;  /* 0x000000ffff091224 */ /* 0x000fe200078e001a */
[----:B------:R-:W2:Y:S04]  /*d5b0*/  LDL R25, [R1+0xb38] ;  /* 0x000b380001197983 */ /* 0x000ea80000100800 */
[----:B------:R-:W2:Y:S01]  /*d5c0*/  LDL R26, [R1+0xb34] ;  /* 0x000b3400011a7983 */ /* 0x000ea20000100800 */
[C---:B------:R-:W-:Y:S02]  /*d5d0*/  ISETP.GT.AND P4, PT, R5.reuse, 0xa, PT ;  /* 0x0000000a0500780c */ /* 0x040fe40003f84270 */
[----:B------:R-:W-:Y:S02]  /*d5e0*/  PRMT R174, RZ, 0x7610, R174 ;  /* 0x00007610ffae7816 */ /* 0x000fe400000000ae */
[----:B------:R-:W-:-:S02]  /*d5f0*/  ISETP.GT.AND P0, PT, R5, 0xb, PT ;  /* 0x0000000b0500780c */ /* 0x000fc40003f04270 */
[----:B------:R-:W-:Y:S02]  /*d600*/  PRMT R188, RZ, 0x7610, R188 ;  /* 0x00007610ffbc7816 */ /* 0x000fe400000000bc */
[----:B------:R3:W2:Y:S05]  /*d610*/  @P1 LDG.E.U16 R174, desc[UR46][R8.64] ;  /* 0x0000002e08ae1981 */ /* 0x0006aa000c1e1500 */
[----:B---3--:R-:W-:Y:S02]  /*d620*/  @P4 IMAD.MOV.U32 R8, RZ, RZ, R24 ;  /* 0x000000ffff084224 */ /* 0x008fe400078e0018 */
[----:B------:R-:W-:Y:S01]  /*d630*/  @P4 IMAD.MOV.U32 R9, RZ, RZ, R32 ;  /* 0x000000ffff094224 */ /* 0x000fe200078e0020 */
[----:B------:R-:W3:Y:S04]  /*d640*/  LDL R24, [R1+0xb30] ;  /* 0x000b300001187983 */ /* 0x000ee80000100800 */
[----:B------:R-:W3:Y:S04]  /*d650*/  LDL R32, [R1+0xb2c] ;  /* 0x000b2c0001207983 */ /* 0x000ee80000100800 */
[----:B------:R4:W3:Y:S02]  /*d660*/  @P4 LDG.E.U16 R188, desc[UR46][R8.64] ;  /* 0x0000002e08bc4981 */ /* 0x0008e4000c1e1500 */
[----:B----4-:R-:W-:-:S02]  /*d670*/  @P0 IMAD.MOV.U32 R9, RZ, RZ, R6 ;  /* 0x000000ffff090224 */ /* 0x010fc400078e0006 */
[----:B------:R-:W4:Y:S01]  /*d680*/  LDL R6, [R1+0xb24] ;  /* 0x000b240001067983 */ /* 0x000f220000100800 */
[----:B------:R-:W-:Y:S01]  /*d690*/  PRMT R194, RZ, 0x7610, R194 ;  /* 0x00007610ffc27816 */ /* 0x000fe200000000c2 */
[----:B------:R-:W-:Y:S01]  /*d6a0*/  @P0 IMAD.MOV.U32 R8, RZ, RZ, R3 ;  /* 0x000000ffff080224 */ /* 0x000fe200078e0003 */
[C---:B------:R-:W-:Y:S01]  /*d6b0*/  ISETP.GT.AND P1, PT, R5.reuse, 0xc, PT ;  /* 0x0000000c0500780c */ /* 0x040fe20003f24270 */
[----:B------:R-:W4:Y:S04]  /*d6c0*/  LDL R3, [R1+0xb28] ;  /* 0x000b280001037983 */ /* 0x000f280000100800 */
[----:B------:R2:W4:Y:S01]  /*d6d0*/  @P0 LDG.E.U16 R194, desc[UR46][R8.64] ;  /* 0x0000002e08c20981 */ /* 0x000522000c1e1500 */
[----:B------:R-:W-:Y:S02]  /*d6e0*/  ISETP.GT.AND P0, PT, R5, 0xd, PT ;  /* 0x0000000d0500780c */ /* 0x000fe40003f04270 */
[----:B------:R-:W-:-:S02]  /*d6f0*/  PRMT R198, RZ, 0x7610, R198 ;  /* 0x00007610ffc67816 */ /* 0x000fc400000000c6 */
[----:B------:R-:W-:-:S03]  /*d700*/  PRMT R202, RZ, 0x7610, R202 ;  /* 0x00007610ffca7816 */ /* 0x000fc600000000ca */
[----:B--2---:R-:W-:Y:S02]  /*d710*/  @P1 IMAD.MOV.U32 R8, RZ, RZ, R30 ;  /* 0x000000ffff081224 */ /* 0x004fe400078e001e */
[----:B------:R-:W-:Y:S01]  /*d720*/  @P1 IMAD.MOV.U32 R9, RZ, RZ, R33 ;  /* 0x000000ffff091224 */ /* 0x000fe200078e0021 */
[----:B------:R-:W2:Y:S04]  /*d730*/  LDL R30, [R1+0xb20] ;  /* 0x000b2000011e7983 */ /* 0x000ea80000100800 */
[----:B------:R-:W2:Y:S04]  /*d740*/  LDL R33, [R1+0xb1c] ;  /* 0x000b1c0001217983 */ /* 0x000ea80000100800 */
[----:B------:R0:W2:Y:S01]  /*d750*/  @P1 LDG.E.U16 R198, desc[UR46][R8.64] ;  /* 0x0000002e08c61981 */ /* 0x0000a2000c1e1500 */
[----:B------:R-:W-:Y:S01]  /*d760*/  ISETP.GT.AND P1, PT, R5, 0xe, PT ;  /* 0x0000000e0500780c */ /* 0x000fe20003f24270 */
[----:B0-----:R-:W-:-:S02]  /*d770*/  @P0 IMAD.MOV.U32 R8, RZ, RZ, R29 ;  /* 0x000000ffff080224 */ /* 0x001fc400078e001d */
[----:B------:R-:W2:Y:S01]  /*d780*/  LDL R29, [R1+0xb18] ;  /* 0x000b1800011d7983 */ /* 0x000ea20000100800 */
[----:B------:R-:W-:-:S03]  /*d790*/  @P0 IMAD.MOV.U32 R9, RZ, RZ, R31 ;  /* 0x000000ffff090224 */ /* 0x000fc600078e001f */
[----:B------:R-:W2:Y:S04]  /*d7a0*/  LDL R31, [R1+0xb14] ;  /* 0x000b1400011f7983 */ /* 0x000ea80000100800 */
[----:B------:R0:W2:Y:S01]  /*d7b0*/  @P0 LDG.E.U16 R202, desc[UR46][R8.64] ;  /* 0x0000002e08ca0981 */ /* 0x0000a2000c1e1500 */
[----:B------:R-:W-:Y:S02]  /*d7c0*/  ISETP.GT.AND P0, PT, R5, 0xf, PT ;  /* 0x0000000f0500780c */ /* 0x000fe40003f04270 */
[----:B------:R-:W-:Y:S01]  /*d7d0*/  PRMT R213, RZ, 0x7610, R213 ;  /* 0x00007610ffd57816 */ /* 0x000fe200000000d5 */
[----:B0-----:R-:W-:Y:S02]  /*d7e0*/  @P1 IMAD.MOV.U32 R8, RZ, RZ, R27 ;  /* 0x000000ffff081224 */ /* 0x001fe400078e001b */
[----:B------:R-:W2:Y:S01]  /*d7f0*/  LDL R27, [R1+0xb10] ;  /* 0x000b1000011b7983 */ /* 0x000ea20000100800 */
[----:B------:R-:W-:-:S03]  /*d800*/  @P1 IMAD.MOV.U32 R9, RZ, RZ, R28 ;  /* 0x000000ffff091224 */ /* 0x000fc600078e001c */
[----:B------:R-:W2:Y:S04]  /*d810*/  LDL R28, [R1+0xb0c] ;  /* 0x000b0c00011c7983 */ /* 0x000ea80000100800 */
[----:B------:R0:W2:Y:S02]  /*d820*/  @P1 LDG.E.U16 R213, desc[UR46][R8.64] ;  /* 0x0000002e08d51981 */ /* 0x0000a4000c1e1500 */
[----:B0-----:R-:W-:Y:S02]  /*d830*/  @P0 IMAD.MOV.U32 R8, RZ, RZ, R25 ;  /* 0x000000ffff080224 */ /* 0x001fe400078e0019 */
[----:B------:R-:W2:Y:S01]  /*d840*/  LDL R25, [R1+0xb08] ;  /* 0x000b080001197983 */ /* 0x000ea20000100800 */
[----:B------:R-:W-:-:S03]  /*d850*/  @P0 IMAD.MOV.U32 R9, RZ, RZ, R26 ;  /* 0x000000ffff090224 */ /* 0x000fc600078e001a */
[----:B------:R-:W2:Y:S01]  /*d860*/  LDL R26, [R1+0xb04] ;  /* 0x000b0400011a7983 */ /* 0x000ea20000100800 */
[----:B------:R-:W-:Y:S02]  /*d870*/  PRMT R238, RZ, 0x7610, R238 ;  /* 0x00007610ffee7816 */ /* 0x000fe400000000ee */
[----:B------:R-:W-:-:S04]  /*d880*/  ISETP.GT.AND P1, PT, R5, 0x10, PT ;  /* 0x000000100500780c */ /* 0x000fc80003f24270 */
[----:B------:R3:W2:Y:S01]  /*d890*/  @P0 LDG.E.U16 R238, desc[UR46][R8.64] ;  /* 0x0000002e08ee0981 */ /* 0x0006a2000c1e1500 */
[----:B------:R-:W-:Y:S02]  /*d8a0*/  ISETP.GT.AND P0, PT, R5, 0x11, PT ;  /* 0x000000110500780c */ /* 0x000fe40003f04270 */
[----:B------:R-:W-:-:S06]  /*d8b0*/  PRMT R159, RZ, 0x7610, R159 ;  /* 0x00007610ff9f7816 */ /* 0x000fcc000000009f */
[----:B---3--:R-:W-:Y:S02]  /*d8c0*/  @P1 IMAD.MOV.U32 R8, RZ, RZ, R24 ;  /* 0x000000ffff081224 */ /* 0x008fe400078e0018 */
[----:B------:R-:W3:Y:S01]  /*d8d0*/  LDL R24, [R1+0xb00] ;  /* 0x000b000001187983 */ /* 0x000ee20000100800 */
[----:B------:R-:W-:-:S03]  /*d8e0*/  @P1 IMAD.MOV.U32 R9, RZ, RZ, R32 ;  /* 0x000000ffff091224 */ /* 0x000fc600078e0020 */
[----:B------:R-:W3:Y:S04]  /*d8f0*/  LDL R32, [R1+0xafc] ;  /* 0x000afc0001207983 */ /* 0x000ee80000100800 */
[----:B------:R4:W3:Y:S02]  /*d900*/  @P1 LDG.E.U16 R159, desc[UR46][R8.64] ;  /* 0x0000002e089f1981 */ /* 0x0008e4000c1e1500 */
[----:B----4-:R-:W-:Y:S02]  /*d910*/  @P0 IMAD.MOV.U32 R9, RZ, RZ, R6 ;  /* 0x000000ffff090224 */ /* 0x010fe400078e0006 */
[----:B------:R-:W4:Y:S01]  /*d920*/  LDL R6, [R1+0xaf4] ;  /* 0x000af40001067983 */ /* 0x000f220000100800 */
[----:B------:R-:W-:Y:S01]  /*d930*/  PRMT R164, RZ, 0x7610, R164 ;  /* 0x00007610ffa47816 */ /* 0x000fe200000000a4 */
[----:B------:R-:W-:Y:S01]  /*d940*/  @P0 IMAD.MOV.U32 R8, RZ, RZ, R3 ;  /* 0x000000ffff080224 */ /* 0x000fe200078e0003 */
[C---:B------:R-:W-:Y:S01]  /*d950*/  ISETP.GT.AND P1, PT, R5.reuse, 0x12, PT ;  /* 0x000000120500780c */ /* 0x040fe20003f24270 */
[----:B------:R-:W4:Y:S04]  /*d960*/  LDL R3, [R1+0xaf8] ;  /* 0x000af80001037983 */ /* 0x000f280000100800 */
[----:B------:R2:W4:Y:S01]  /*d970*/  @P0 LDG.E.U16 R164, desc[UR46][R8.64] ;  /* 0x0000002e08a40981 */ /* 0x000522000c1e1500 */
[----:B------:R-:W-:-:S02]  /*d980*/  ISETP.GT.AND P0, PT, R5, 0x13, PT ;  /* 0x000000130500780c */ /* 0x000fc40003f04270 */
[----:B------:R-:W-:Y:S02]  /*d990*/  PRMT R170, RZ, 0x7610, R170 ;  /* 0x00007610ffaa7816 */ /* 0x000fe400000000aa */
[----:B------:R-:W-:-:S03]  /*d9a0*/  PRMT R191, RZ, 0x7610, R191 ;  /* 0x00007610ffbf7816 */ /* 0x000fc600000000bf */
[----:B--2---:R-:W-:Y:S02]  /*d9b0*/  @P1 IMAD.MOV.U32 R8, RZ, RZ, R30 ;  /* 0x000000ffff081224 */ /* 0x004fe400078e001e */
[----:B------:R-:W2:Y:S01]  /*d9c0*/  LDL R30, [R1+0xaf0] ;  /* 0x000af000011e7983 */ /* 0x000ea20000100800 */
[----:B------:R-:W-:-:S03]  /*d9d0*/  @P1 IMAD.MOV.U32 R9, RZ, RZ, R33 ;  /* 0x000000ffff091224 */ /* 0x000fc600078e0021 */
[----:B------:R-:W2:Y:S04]  /*d9e0*/  LDL R33, [R1+0xaec] ;  /* 0x000aec0001217983 */ /* 0x000ea80000100800 */
[----:B------:R0:W2:Y:S01]  /*d9f0*/  @P1 LDG.E.U16 R170, desc[UR46][R8.64] ;  /* 0x0000002e08aa1981 */ /* 0x0000a2000c1e1500 */
[----:B------:R-:W-:Y:S01]  /*da00*/  ISETP.GT.AND P1, PT, R5, 0x14, PT ;  /* 0x000000140500780c */ /* 0x000fe20003f24270 */
[----:B0-----:R-:W-:Y:S02]  /*da10*/  @P0 IMAD.MOV.U32 R8, RZ, RZ, R29 ;  /* 0x000000ffff080224 */ /* 0x001fe400078e001d */
        /* <DEDUP_REMOVED lines=125> */
[----:B0-----:R-:W-:Y:S01]  /*e1f0*/  @P0 IMAD.MOV.U32 R8, RZ, RZ, R29 ;  /* 0x000000ffff080224 */ /* 0x001fe200078e001d */
[----:B------:R-:W-:Y:S01]  /*e200*/  PRMT R162, RZ, 0x7610, R162 ;  /* 0x00007610ffa27816 */ /* 0x000fe200000000a2 */
[----:B------:R-:W2:Y:S01]  /*e210*/  LDL R29, [R1+0x9e8] ;  /* 0x0009e800011d7983 */ /* 0x000ea20000100800 */
[----:B------:R-:W-:-:S05]  /*e220*/  @P0 IMAD.MOV.U32 R9, RZ, RZ, R31 ;  /* 0x000000ffff090224 */ /* 0x000fca00078e001f */
[----:B------:R0:W2:Y:S01]  /*e230*/  @P0 LDG.E.U16 R156, desc[UR46][R8.64] ;  /* 0x0000002e089c0981 */ /* 0x0000a2000c1e1500 */
[----:B------:R-:W-:-:S03]  /*e240*/  ISETP.GT.AND P0, PT, R5, 0x24, PT ;  /* 0x000000240500780c */ /* 0x000fc60003f04270 */
        /* <DEDUP_REMOVED lines=8> */
[----:B------:R-:W2:Y:S04]  /*e2d0*/  LDL R26, [R1+0xa74] ;  /* 0x000a7400011a7983 */ /* 0x000ea80000100800 */
[----:B------:R-:W2:Y:S01]  /*e2e0*/  LDL.LU R31, [R1+0x9e4] ;  /* 0x0009e400011f7983 */ /* 0x000ea20000300800 */
[----:B------:R-:W-:Y:S02]  /*e2f0*/  PRMT R168, RZ, 0x7610, R168 ;  /* 0x00007610ffa87816 */ /* 0x000fe400000000a8 */
[C---:B------:R-:W-:Y:S01]  /*e300*/  ISETP.GT.AND P1, PT, R5.reuse, 0x25, PT ;  /* 0x000000250500780c */ /* 0x040fe20003f24270 */
[----:B------:R-:W2:Y:S04]  /*e310*/  LDL R34, [R1+0xa4c] ;  /* 0x000a4c0001227983 */ /* 0x000ea80000100800 */
[----:B------:R3:W2:Y:S01]  /*e320*/  @P0 LDG.E.U16 R168, desc[UR46][R8.64] ;  /* 0x0000002e08a80981 */ /* 0x0006a2000c1e1500 */
[----:B------:R-:W-:-:S02]  /*e330*/  ISETP.GT.AND P0, PT, R5, 0x29, PT ;  /* 0x000000290500780c */ /* 0x000fc40003f04270 */
[----:B------:R-:W-:Y:S01]  /*e340*/  PRMT R180, RZ, 0x7610, R180 ;  /* 0x00007610ffb47816 */ /* 0x000fe200000000b4 */
[----:B------:R-:W2:Y:S01]  /*e350*/  LDL R36, [R1+0xa14] ;  /* 0x000a140001247983 */ /* 0x000ea20000100800 */
[----:B------:R-:W-:Y:S02]  /*e360*/  PRMT R18, RZ, 0x7610, R18 ;  /* 0x00007610ff127816 */ /* 0x000fe40000000012 */
[----:B------:R-:W-:Y:S01]  /*e370*/  ISETP.GT.AND P2, PT, R5, 0x39, PT ;  /* 0x000000390500780c */ /* 0x000fe20003f44270 */
[----:B------:R-:W2:Y:S01]  /*e380*/  LDL R35, [R1+0xa18] ;  /* 0x000a180001237983 */ /* 0x000ea20000100800 */
[----:B---3--:R-:W-:Y:S02]  /*e390*/  @P1 IMAD.MOV.U32 R8, RZ, RZ, R24 ;  /* 0x000000ffff081224 */ /* 0x008fe400078e0018 */
[----:B------:R-:W-:Y:S01]  /*e3a0*/  @P1 IMAD.MOV.U32 R9, RZ, RZ, R32 ;  /* 0x000000ffff091224 */ /* 0x000fe200078e0020 */
[----:B------:R-:W3:Y:S04]  /*e3b0*/  LDL R24, [R1+0xa60] ;  /* 0x000a600001187983 */ /* 0x000ee80000100800 */
[----:B------:R-:W3:Y:S04]  /*e3c0*/  LDL R32, [R1+0xa5c] ;  /* 0x000a5c0001207983 */ /* 0x000ee80000100800 */
[----:B------:R4:W3:Y:S01]  /*e3d0*/  @P1 LDG.E.U16 R180, desc[UR46][R8.64] ;  /* 0x0000002e08b41981 */ /* 0x0008e2000c1e1500 */
[----:B------:R-:W-:-:S02]  /*e3e0*/  PRMT R17, RZ, 0x7610, R17 ;  /* 0x00007610ff117816 */ /* 0x000fc40000000011 */
[----:B------:R-:W-:Y:S02]  /*e3f0*/  PRMT R15, RZ, 0x7610, R15 ;  /* 0x00007610ff0f7816 */ /* 0x000fe4000000000f */
[----:B------:R-:W-:Y:S02]  /*e400*/  PRMT R193, RZ, 0x7610, R193 ;  /* 0x00007610ffc17816 */ /* 0x000fe400000000c1 */
[----:B------:R-:W-:Y:S02]  /*e410*/  PRMT R235, RZ, 0x7610, R235 ;  /* 0x00007610ffeb7816 */ /* 0x000fe400000000eb */
[----:B------:R-:W-:Y:S02]  /*e420*/  PRMT R21, RZ, 0x7610, R21 ;  /* 0x00007610ff157816 */ /* 0x000fe40000000015 */
[----:B------:R-:W-:Y:S02]  /*e430*/  PRMT R154, RZ, 0x7610, R154 ;  /* 0x00007610ff9a7816 */ /* 0x000fe4000000009a */
        /* <DEDUP_REMOVED lines=11> */
[----:B------:R-:W-:Y:S01]  /*e4f0*/  PRMT R189, RZ, 0x7610, R189 ;  /* 0x00007610ffbd7816 */ /* 0x000fe200000000bd */
[----:B------:R-:W0:Y:S01]  /*e500*/  S2R R150, SR_TID.X ;  /* 0x0000000000967919 */ /* 0x000e220000002100 */
[----:B------:R-:W-:-:S02]  /*e510*/  PRMT R23, RZ, 0x7610, R23 ;  /* 0x00007610ff177816 */ /* 0x000fc40000000017 */
[----:B------:R-:W-:Y:S01]  /*e520*/  PRMT R157, RZ, 0x7610, R157 ;  /* 0x00007610ff9d7816 */ /* 0x000fe2000000009d */
[----:B------:R-:W3:Y:S01]  /*e530*/  LDL R37, [R1+0x968] ;  /* 0x0009680001257983 */ /* 0x000ee20000100800 */
[----:B----4-:R-:W-:-:S03]  /*e540*/  @P0 IMAD.MOV.U32 R9, RZ, RZ, R6 ;  /* 0x000000ffff090224 */ /* 0x010fc600078e0006 */
[----:B------:R-:W4:Y:S01]  /*e550*/  LDL R6, [R1+0xa54] ;  /* 0x000a540001067983 */ /* 0x000f220000100800 */
[C---:B------:R-:W-:Y:S01]  /*e560*/  ISETP.GT.AND P1, PT, R5.reuse, 0x31, PT ;  /* 0x000000310500780c */ /* 0x040fe20003f24270 */
[----:B------:R-:W-:Y:S02]  /*e570*/  @P0 IMAD.MOV.U32 R8, RZ, RZ, R3 ;  /* 0x000000ffff080224 */ /* 0x000fe400078e0003 */
[----:B------:R-:W4:Y:S04]  /*e580*/  LDL R3, [R1+0xa58] ;  /* 0x000a580001037983 */ /* 0x000f280000100800 */
[----:B------:R2:W4:Y:S01]  /*e590*/  @P0 LDG.E.U16 R18, desc[UR46][R8.64] ;  /* 0x0000002e08120981 */ /* 0x000522000c1e1500 */
[----:B------:R-:W-:-:S05]  /*e5a0*/  ISETP.GT.AND P0, PT, R5, 0x26, PT ;  /* 0x000000260500780c */ /* 0x000fca0003f04270 */
[----:B--2---:R-:W-:Y:S02]  /*e5b0*/  @P1 IMAD.MOV.U32 R8, RZ, RZ, R30 ;  /* 0x000000ffff081224 */ /* 0x004fe400078e001e */
[----:B------:R-:W2:Y:S01]  /*e5c0*/  LDL R30, [R1+0xa44] ;  /* 0x000a4400011e7983 */ /* 0x000ea20000100800 */
[----:B------:R-:W-:-:S03]  /*e5d0*/  @P1 IMAD.MOV.U32 R9, RZ, RZ, R33 ;  /* 0x000000ffff091224 */ /* 0x000fc600078e0021 */
[----:B------:R-:W2:Y:S04]  /*e5e0*/  LDL R33, [R1+0xa50] ;  /* 0x000a500001217983 */ /* 0x000ea80000100800 */
[----:B------:R1:W2:Y:S01]  /*e5f0*/  @P1 LDG.E.U16 R17, desc[UR46][R8.64] ;  /* 0x0000002e08111981 */ /* 0x0002a2000c1e1500 */
[----:B------:R-:W-:Y:S01]  /*e600*/  ISETP.GT.AND P1, PT, R5, 0x27, PT ;  /* 0x000000270500780c */ /* 0x000fe20003f24270 */
[----:B-1----:R-:W-:Y:S02]  /*e610*/  @P2 IMAD.MOV.U32 R8, RZ, RZ, R29 ;  /* 0x000000ffff082224 */ /* 0x002fe400078e001d */
[----:B------:R-:W2:Y:S01]  /*e620*/  LDL R29, [R1+0xa48] ;  /* 0x000a4800011d7983 */ /* 0x000ea20000100800 */
[----:B------:R-:W-:-:S05]  /*e630*/  @P2 IMAD.MOV.U32 R9, RZ, RZ, R31 ;  /* 0x000000ffff092224 */ /* 0x000fca00078e001f */
[----:B------:R1:W2:Y:S02]  /*e640*/  @P2 LDG.E.U16 R15, desc[UR46][R8.64] ;  /* 0x0000002e080f2981 */ /* 0x0002a4000c1e1500 */
[----:B-1----:R-:W-:Y:S02]  /*e650*/  @P0 IMAD.MOV.U32 R8, RZ, RZ, R27 ;  /* 0x000000ffff080224 */ /* 0x002fe400078e001b */
[----:B------:R-:W-:Y:S01]  /*e660*/  @P0 IMAD.MOV.U32 R9, RZ, RZ, R28 ;  /* 0x000000ffff090224 */ /* 0x000fe200078e001c */
[----:B------:R-:W2:Y:S04]  /*e670*/  LDL R27, [R1+0xa20] ;  /* 0x000a2000011b7983 */ /* 0x000ea80000100800 */
[----:B------:R-:W2:Y:S04]  /*e680*/  LDL R28, [R1+0xa1c] ;  /* 0x000a1c00011c7983 */ /* 0x000ea80000100800 */
[----:B------:R1:W2:Y:S02]  /*e690*/  @P0 LDG.E.U16 R193, desc[UR46][R8.64] ;  /* 0x0000002e08c10981 */ /* 0x0002a4000c1e1500 */
[----:B-1----:R-:W-:-:S02]  /*e6a0*/  @P1 IMAD.MOV.U32 R8, RZ, RZ, R25 ;  /* 0x000000ffff081224 */ /* 0x002fc400078e0019 */
[----:B------:R-:W-:Y:S01]  /*e6b0*/  @P1 IMAD.MOV.U32 R9, RZ, RZ, R26 ;  /* 0x000000ffff091224 */ /* 0x000fe200078e001a */
[----:B------:R-:W2:Y:S04]  /*e6c0*/  LDL R25, [R1+0x9e0] ;  /* 0x0009e00001197983 */ /* 0x000ea80000100800 */
[----:B------:R-:W2:Y:S01]  /*e6d0*/  LDL R26, [R1+0x9dc] ;  /* 0x0009dc00011a7983 */ /* 0x000ea20000100800 */
[----:B------:R-:W-:-:S03]  /*e6e0*/  ISETP.GT.AND P0, PT, R5, 0x2a, PT ;  /* 0x0000002a0500780c */ /* 0x000fc60003f04270 */
[----:B------:R3:W2:Y:S01]  /*e6f0*/  @P1 LDG.E.U16 R235, desc[UR46][R8.64] ;  /* 0x0000002e08eb1981 */ /* 0x0006a2000c1e1500 */
[----:B------:R-:W-:-:S09]  /*e700*/  ISETP.GT.AND P1, PT, R5, 0x2b, PT ;  /* 0x0000002b0500780c */ /* 0x000fd20003f24270 */
[----:B---3--:R-:W-:Y:S02]  /*e710*/  @P0 IMAD.MOV.U32 R8, RZ, RZ, R24 ;  /* 0x000000ffff080224 */ /* 0x008fe400078e0018 */
[----:B------:R-:W-:Y:S01]  /*e720*/  @P0 IMAD.MOV.U32 R9, RZ, RZ, R32 ;  /* 0x000000ffff090224 */ /* 0x000fe200078e0020 */
[----:B------:R-:W3:Y:S04]  /*e730*/  LDL R24, [R1+0xa40] ;  /* 0x000a400001187983 */ /* 0x000ee80000100800 */
[----:B------:R-:W3:Y:S04]  /*e740*/  LDL R32, [R1+0xa3c] ;  /* 0x000a3c0001207983 */ /* 0x000ee80000100800 */
[----:B------:R4:W3:Y:S02]  /*e750*/  @P0 LDG.E.U16 R21, desc[UR46][R8.64] ;  /* 0x0000002e08150981 */ /* 0x0008e4000c1e1500 */
[----:B----4-:R-:W-:-:S02]  /*e760*/  @P1 IMAD.MOV.U32 R9, RZ, RZ, R6 ;  /* 0x000000ffff091224 */ /* 0x010fc400078e0006 */
[----:B------:R-:W4:Y:S01]  /*e770*/  LDL R6, [R1+0xa34] ;  /* 0x000a340001067983 */ /* 0x000f220000100800 */
[C---:B------:R-:W-:Y:S01]  /*e780*/  ISETP.GT.AND P0, PT, R5.reuse, 0x2c, PT ;  /* 0x0000002c0500780c */ /* 0x040fe20003f04270 */
[----:B------:R-:W-:Y:S02]  /*e790*/  @P1 IMAD.MOV.U32 R8, RZ, RZ, R3 ;  /* 0x000000ffff081224 */ /* 0x000fe400078e0003 */
[----:B------:R-:W4:Y:S04]  /*e7a0*/  LDL R3, [R1+0xa38] ;  /* 0x000a380001037983 */ /* 0x000f280000100800 */
[----:B------:R1:W4:Y:S01]  /*e7b0*/  @P1 LDG.E.U16 R154, desc[UR46][R8.64] ;  /* 0x0000002e089a1981 */ /* 0x000322000c1e1500 */
[----:B------:R-:W-:-:S05]  /*e7c0*/  ISETP.GT.AND P1, PT, R5, 0x2d, PT ;  /* 0x0000002d0500780c */ /* 0x000fca0003f24270 */
[----:B-1----:R-:W-:Y:S02]  /*e7d0*/  @P0 IMAD.MOV.U32 R9, RZ, RZ, R34 ;  /* 0x000000ffff090224 */ /* 0x002fe400078e0022 */
[----:B------:R-:W4:Y:S01]  /*e7e0*/  LDL R34, [R1+0x9d4] ;  /* 0x0009d40001227983 */ /* 0x000f220000100800 */
[----:B--2---:R-:W-:-:S03]  /*e7f0*/  @P0 IMAD.MOV.U32 R8, RZ, RZ, R33 ;  /* 0x000000ffff080224 */ /* 0x004fc600078e0021 */
[----:B------:R-:W2:Y:S04]  /*e800*/  LDL R33, [R1+0x9d8] ;  /* 0x0009d80001217983 */ /* 0x000ea80000100800 */
[----:B------:R1:W2:Y:S01]  /*e810*/  @P0 LDG.E.U16 R160, desc[UR46][R8.64] ;  /* 0x0000002e08a00981 */ /* 0x0002a2000c1e1500 */
[C---:B------:R-:W-:Y:S01]  /*e820*/  ISETP.GT.AND P0, PT, R5.reuse, 0x32, PT ;  /* 0x000000320500780c */ /* 0x040fe20003f04270 */
[----:B-1----:R-:W-:Y:S02]  /*e830*/  @P1 IMAD.MOV.U32 R9, RZ, RZ, R30 ;  /* 0x000000ffff091224 */ /* 0x002fe400078e001e */
[----:B------:R-:W-:Y:S01]  /*e840*/  @P1 IMAD.MOV.U32 R8, RZ, RZ, R29 ;  /* 0x000000ffff081224 */ /* 0x000fe200078e001d */
[----:B------:R-:W2:Y:S04]  /*e850*/  LDL R30, [R1+0xa0c] ;  /* 0x000a0c00011e7983 */ /* 0x000ea80000100800 */
[----:B------:R-:W2:Y:S04]  /*e860*/  LDL R29, [R1+0xa10] ;  /* 0x000a1000011d7983 */ /* 0x000ea80000100800 */
[----:B------:R1:W2:Y:S01]  /*e870*/  @P1 LDG.E.U16 R166, desc[UR46][R8.64] ;  /* 0x0000002e08a61981 */ /* 0x0002a2000c1e1500 */
[----:B------:R-:W-:Y:S01]  /*e880*/  ISETP.GT.AND P1, PT, R5, 0x3a, PT ;  /* 0x0000003a0500780c */ /* 0x000fe20003f24270 */
[----:B-1----:R-:W-:-:S02]  /*e890*/  @P0 IMAD.MOV.U32 R8, RZ, RZ, R27 ;  /* 0x000000ffff080224 */ /* 0x002fc400078e001b */
[----:B------:R-:W2:Y:S01]  /*e8a0*/  LDL R27, [R1+0xa08] ;  /* 0x000a0800011b7983 */ /* 0x000ea20000100800 */
[----:B------:R-:W-:-:S03]  /*e8b0*/  @P0 IMAD.MOV.U32 R9, RZ, RZ, R28 ;  /* 0x000000ffff090224 */ /* 0x000fc600078e001c */
[----:B------:R-:W2:Y:S04]  /*e8c0*/  LDL R28, [R1+0xa04] ;  /* 0x000a0400011c7983 */ /* 0x000ea80000100800 */
[----:B------:R1:W2:Y:S02]  /*e8d0*/  @P0 LDG.E.U16 R16, desc[UR46][R8.64] ;  /* 0x0000002e08100981 */ /* 0x0002a4000c1e1500 */
[----:B-1----:R-:W-:Y:S02]  /*e8e0*/  @P1 IMAD.MOV.U32 R8, RZ, RZ, R25 ;  /* 0x000000ffff081224 */ /* 0x002fe400078e0019 */
[----:B------:R-:W2:Y:S01]  /*e8f0*/  LDL R25, [R1+0xa00] ;  /* 0x000a000001197983 */ /* 0x000ea20000100800 */
[----:B------:R-:W-:-:S03]  /*e900*/  @P1 IMAD.MOV.U32 R9, RZ, RZ, R26 ;  /* 0x000000ffff091224 */ /* 0x000fc600078e001a */
[----:B------:R-:W2:Y:S01]  /*e910*/  LDL R26, [R1+0x9fc] ;  /* 0x0009fc00011a7983 */ /* 0x000ea20000100800 */
[----:B------:R-:W-:-:S03]  /*e920*/  ISETP.GT.AND P0, PT, R5, 0x2e, PT ;  /* 0x0000002e0500780c */ /* 0x000fc60003f04270 */
[----:B------:R3:W2:Y:S01]  /*e930*/  @P1 LDG.E.U16 R14, desc[UR46][R8.64] ;  /* 0x0000002e080e1981 */ /* 0x0006a2000c1e1500 */
[----:B------:R-:W-:-:S09]  /*e940*/  ISETP.GT.AND P1, PT, R5, 0x2f, PT ;  /* 0x0000002f0500780c */ /* 0x000fd20003f24270 */
[----:B---3--:R-:W-:Y:S02]  /*e950*/  @P0 IMAD.MOV.U32 R8, RZ, RZ, R24 ;  /* 0x000000ffff080224 */ /* 0x008fe400078e0018 */
[----:B------:R-:W3:Y:S01]  /*e960*/  LDL R24, [R1+0x9f8] ;  /* 0x0009f80001187983 */ /* 0x000ee20000100800 */
[----:B------:R-:W-:-:S03]  /*e970*/  @P0 IMAD.MOV.U32 R9, RZ, RZ, R32 ;  /* 0x000000ffff090224 */ /* 0x000fc600078e0020 */
[----:B------:R-:W3:Y:S04]  /*e980*/  LDL R32, [R1+0x9f4] ;  /* 0x0009f40001207983 */ /* 0x000ee80000100800 */
[----:B------:R4:W3:Y:S02]  /*e990*/  @P0 LDG.E.U16 R173, desc[UR46][R8.64] ;  /* 0x0000002e08ad0981 */ /* 0x0008e4000c1e1500 */
[----:B----4-:R-:W-:Y:S02]  /*e9a0*/  @P1 IMAD.MOV.U32 R9, RZ, RZ, R6 ;  /* 0x000000ffff091224 */ /* 0x010fe400078e0006 */
[----:B------:R-:W4:Y:S01]  /*e9b0*/  LDL R6, [R1+0x9cc] ;  /* 0x0009cc0001067983 */ /* 0x000f220000100800 */
[----:B------:R-:W-:Y:S01]  /*e9c0*/  ISETP.GT.AND P0, PT, R5, 0x33, PT ;  /* 0x000000330500780c */ /* 0x000fe20003f04270 */
[----:B------:R-:W-:-:S02]  /*e9d0*/  @P1 IMAD.MOV.U32 R8, RZ, RZ, R3 ;  /* 0x000000ffff081224 */ /* 0x000fc400078e0003 */
[----:B------:R-:W4:Y:S04]  /*e9e0*/  LDL R3, [R1+0x9d0] ;  /* 0x0009d00001037983 */ /* 0x000f280000100800 */
[----:B------:R1:W4:Y:S01]  /*e9f0*/  @P1 LDG.E.U16 R234, desc[UR46][R8.64] ;  /* 0x0000002e08ea1981 */ /* 0x000322000c1e1500 */
[----:B------:R-:W-:-:S05]  /*ea00*/  ISETP.GT.AND P1, PT, R5, 0x34, PT ;  /* 0x000000340500780c */ /* 0x000fca0003f24270 */
[----:B-1----:R-:W-:Y:S02]  /*ea10*/  @P0 IMAD.MOV.U32 R8, RZ, RZ, R35 ;  /* 0x000000ffff080224 */ /* 0x002fe400078e0023 */
[----:B------:R-:W-:Y:S01]  /*ea20*/  @P0 IMAD.MOV.U32 R9, RZ, RZ, R36 ;  /* 0x000000ffff090224 */ /* 0x000fe200078e0024 */
[C---:B------:R-:W-:Y:S01]  /*ea30*/  ISETP.GT.AND P2, PT, R5.reuse, 0x3b, PT ;  /* 0x0000003b0500780c */ /* 0x040fe20003f44270 */
[----:B------:R-:W4:Y:S04]  /*ea40*/  LDL R35, [R1+0xbb4] ;  /* 0x000bb40001237983 */ /* 0x000f280000100800 */
[----:B------:R2:W4:Y:S01]  /*ea50*/  @P0 LDG.E.U16 R22, desc[UR46][R8.64] ;  /* 0x0000002e08160981 */ /* 0x000522000c1e1500 */
[----:B------:R-:W-:Y:S02]  /*ea60*/  ISETP.GT.AND P0, PT, R5, 0x35, PT ;  /* 0x000000350500780c */ /* 0x000fe40003f04270 */
[----:B------:R-:W-:Y:S01]  /*ea70*/  PRMT R176, RZ, 0x7610, R176 ;  /* 0x00007610ffb07816 */ /* 0x000fe200000000b0 */
[----:B------:R-:W4:Y:S01]  /*ea80*/  LDL R36, [R1+0x96c] ;  /* 0x00096c0001247983 */ /* 0x000f220000100800 */
[----:B--2---:R-:W-:-:S03]  /*ea90*/  @P1 IMAD.MOV.U32 R9, RZ, RZ, R30 ;  /* 0x000000ffff091224 */ /* 0x004fc600078e001e */
[----:B------:R-:W2:Y:S01]  /*eaa0*/  LDL R30, [R1+0x9c4] ;  /* 0x0009c400011e7983 */ /* 0x000ea20000100800 */
[----:B------:R-:W-:-:S03]  /*eab0*/  @P1 IMAD.MOV.U32 R8, RZ, RZ, R29 ;  /* 0x000000ffff081224 */ /* 0x000fc600078e001d */
[----:B------:R-:W2:Y:S04]  /*eac0*/  LDL R29, [R1+0x9c8] ;  /* 0x0009c800011d7983 */ /* 0x000ea80000100800 */
[----:B------:R1:W2:Y:S01]  /*ead0*/  @P1 LDG.E.U16 R155, desc[UR46][R8.64] ;  /* 0x0000002e089b1981 */ /* 0x0002a2000c1e1500 */
[----:B------:R-:W-:Y:S01]  /*eae0*/  ISETP.GT.AND P1, PT, R5, 0x36, PT ;  /* 0x000000360500780c */ /* 0x000fe20003f24270 */
[----:B-1----:R-:W-:Y:S02]  /*eaf0*/  @P0 IMAD.MOV.U32 R8, RZ, RZ, R27 ;  /* 0x000000ffff080224 */ /* 0x002fe400078e001b */
        /* <DEDUP_REMOVED lines=10> */
[----:B------:R-:W-:Y:S01]  /*eba0*/  ISETP.GT.AND P1, PT, R5, 0x3c, PT ;  /* 0x0000003c0500780c */ /* 0x000fe20003f24270 */
[----:B-1----:R-:W-:Y:S02]  /*ebb0*/  @P2 IMAD.MOV.U32 R8, RZ, RZ, R33 ;  /* 0x000000ffff082224 */ /* 0x002fe400078e0021 */
[----:B------:R-:W-:Y:S01]  /*ebc0*/  @P2 IMAD.MOV.U32 R9, RZ, RZ, R34 ;  /* 0x000000ffff092224 */ /* 0x000fe200078e0022 */
[----:B------:R-:W2:Y:S04]  /*ebd0*/  LDL R33, [R1+0x9a8] ;  /* 0x0009a80001217983 */ /* 0x000ea80000100800 */
[----:B------:R3:W2:Y:S04]  /*ebe0*/  @P2 LDG.E.U16 R20, desc[UR46][R8.64] ;  /* 0x0000002e08142981 */ /* 0x0006a8000c1e1500 */
[----:B------:R-:W2:Y:S01]  /*ebf0*/  LDL R34, [R1+0xbb8] ;  /* 0x000bb80001227983 */ /* 0x000ea20000100800 */
[----:B---3--:R-:W-:-:S02]  /*ec00*/  @P0 IMAD.MOV.U32 R8, RZ, RZ, R24 ;  /* 0x000000ffff080224 */ /* 0x008fc400078e0018 */
[----:B------:R-:W-:Y:S01]  /*ec10*/  @P0 IMAD.MOV.U32 R9, RZ, RZ, R32 ;  /* 0x000000ffff090224 */ /* 0x000fe200078e0020 */
[C---:B------:R-:W-:Y:S01]  /*ec20*/  ISETP.GT.AND P2, PT, R5.reuse, 0x3f, PT ;  /* 0x0000003f0500780c */ /* 0x040fe20003f44270 */
[----:B------:R-:W3:Y:S04]  /*ec30*/  LDL R32, [R1+0x9ac] ;  /* 0x0009ac0001207983 */ /* 0x000ee80000100800 */
[----:B------:R4:W3:Y:S02]  /*ec40*/  @P0 LDG.E.U16 R189, desc[UR46][R8.64] ;  /* 0x0000002e08bd0981 */ /* 0x0008e4000c1e1500 */
[----:B----4-:R-:W-:Y:S02]  /*ec50*/  @P1 IMAD.MOV.U32 R9, RZ, RZ, R6 ;  /* 0x000000ffff091224 */ /* 0x010fe400078e0006 */
[----:B------:R-:W4:Y:S01]  /*ec60*/  LDL R6, [R1+0xbc0] ;  /* 0x000bc00001067983 */ /* 0x000f220000100800 */
[----:B------:R-:W-:Y:S01]  /*ec70*/  ISETP.GT.AND P0, PT, R5, 0x3d, PT ;  /* 0x0000003d0500780c */ /* 0x000fe20003f04270 */
[----:B------:R-:W-:-:S02]  /*ec80*/  @P1 IMAD.MOV.U32 R8, RZ, RZ, R3 ;  /* 0x000000ffff081224 */ /* 0x000fc400078e0003 */
[----:B------:R-:W3:Y:S04]  /*ec90*/  LDL R3, [R1+0xbc4] ;  /* 0x000bc40001037983 */ /* 0x000ee80000100800 */
[----:B------:R2:W3:Y:S01]  /*eca0*/  @P1 LDG.E.U16 R23, desc[UR46][R8.64] ;  /* 0x0000002e08171981 */ /* 0x0004e2000c1e1500 */
[----:B------:R-:W-:Y:S02]  /*ecb0*/  ISETP.GT.AND P1, PT, R5, 0x3e, PT ;  /* 0x0000003e0500780c */ /* 0x000fe40003f24270 */
[----:B0-----:R-:W-:-:S03]  /*ecc0*/  LOP3.LUT R24, R150, 0x3f, RZ, 0xc0, !PT ;  /* 0x0000003f96187812 */ /* 0x001fc600078ec0ff */
[----:B--2---:R-:W-:Y:S02]  /*ecd0*/  @P0 IMAD.MOV.U32 R9, RZ, RZ, R30 ;  /* 0x000000ffff090224 */ /* 0x004fe400078e001e */
[----:B------:R-:W2:Y:S01]  /*ece0*/  LDL R30, [R1+0x988] ;  /* 0x00098800011e7983 */ /* 0x000ea20000100800 */
[----:B------:R-:W-:-:S03]  /*ecf0*/  @P0 IMAD.MOV.U32 R8, RZ, RZ, R29 ;  /* 0x000000ffff080224 */ /* 0x000fc600078e001d */
[----:B------:R-:W2:Y:S04]  /*ed00*/  LDL R29, [R1+0x978] ;  /* 0x00097800011d7983 */ /* 0x000ea80000100800 */
[----:B------:R0:W2:Y:S01]  /*ed10*/  @P0 LDG.E.U16 R157, desc[UR46][R8.64] ;  /* 0x0000002e089d0981 */ /* 0x0000a2000c1e1500 */
[----:B------:R-:W-:Y:S02]  /*ed20*/  ISETP.GE.AND P0, PT, R24, R5, PT ;  /* 0x000000051800720c */ /* 0x000fe40003f06270 */
[----:B------:R-:W-:Y:S02]  /*ed30*/  PRMT R5, RZ, 0x7610, R5 ;  /* 0x00007610ff057816 */ /* 0x000fe40000000005 */
[----:B------:R-:W-:Y:S01]  /*ed40*/  PRMT R240, RZ, 0x7610, R240 ;  /* 0x00007610fff07816 */ /* 0x000fe200000000f0 */
[----:B0-----:R-:W-:-:S02]  /*ed50*/  @P1 IMAD.MOV.U32 R8, RZ, RZ, R27 ;  /* 0x000000ffff081224 */ /* 0x001fc400078e001b */
        /* <DEDUP_REMOVED lines=8> */
[----:B------:R0:W2:Y:S01]  /*ede0*/  @P2 LDG.E.U16 R176, desc[UR46][R8.64] ;  /* 0x0000002e08b02981 */ /* 0x0000a2000c1e1500 */
[----:B------:R-:W-:Y:S01]  /*edf0*/  BAR.SYNC.DEFER_BLOCKING 0x0 ;  /* 0x0000000000007b1d */ /* 0x000fe20000010000 */
[----:B0-----:R-:W-:Y:S02]  /*ee00*/  @!P0 IMAD.MOV.U32 R8, RZ, RZ, R242 ;  /* 0x000000ffff088224 */ /* 0x001fe400078e00f2 */
[----:B------:R-:W-:-:S03]  /*ee10*/  @!P0 IMAD.MOV.U32 R9, RZ, RZ, R241 ;  /* 0x000000ffff098224 */ /* 0x000fc600078e00f1 */
[----:B------:R-:W-:Y:S04]  /*ee20*/  STL [R1+0xc0c], R242 ;  /* 0x000c0cf201007387 */ /* 0x000fe80000100800 */
[----:B------:R-:W-:Y:S04]  /*ee30*/  STL [R1+0xc08], R241 ;  /* 0x000c08f101007387 */ /* 0x000fe80000100800 */
[----:B------:R4:W2:Y:S02]  /*ee40*/  @!P0 LDG.E.U16 R240, desc[UR46][R8.64] ;  /* 0x0000002e08f08981 */ /* 0x0008a4000c1e1500 */
[----:B----4-:R-:W-:-:S02]  /*ee50*/  @!P0 IMAD.MOV.U32 R9, RZ, RZ, R6 ;  /* 0x000000ffff098224 */ /* 0x010fc400078e0006 */
[----:B------:R-:W4:Y:S01]  /*ee60*/  LDL R6, [R1+0x958] ;  /* 0x0009580001067983 */ /* 0x000f220000100800 */
[----:B------:R-:W-:Y:S01]  /*ee70*/  PRMT R172, RZ, 0x7610, R172 ;  /* 0x00007610ffac7816 */ /* 0x000fe200000000ac */
[----:B---3--:R-:W-:Y:S02]  /*ee80*/  @!P0 IMAD.MOV.U32 R8, RZ, RZ, R3 ;  /* 0x000000ffff088224 */ /* 0x008fe400078e0003 */
[----:B------:R-:W3:Y:S01]  /*ee90*/  LDL R3, [R1+0x95c] ;  /* 0x00095c0001037983 */ /* 0x000ee20000100800 */
[----:B------:R-:W-:-:S03]  /*eea0*/  PRMT R175, RZ, 0x7610, R175 ;  /* 0x00007610ffaf7816 */ /* 0x000fc600000000af */
[----:B------:R0:W3:Y:S01]  /*eeb0*/  @!P0 LDG.E.U16 R172, desc[UR46][R8.64] ;  /* 0x0000002e08ac8981 */ /* 0x0000e2000c1e1500 */
[----:B------:R-:W-:Y:S01]  /*eec0*/  PRMT R177, RZ, 0x7610, R177 ;  /* 0x00007610ffb17816 */ /* 0x000fe200000000b1 */
[----:B0-----:R-:W-:Y:S02]  /*eed0*/  @!P0 IMAD.MOV.U32 R8, RZ, RZ, R34 ;  /* 0x000000ffff088224 */ /* 0x001fe400078e0022 */
[----:B------:R-:W-:Y:S01]  /*eee0*/  @!P0 IMAD.MOV.U32 R9, RZ, RZ, R35 ;  /* 0x000000ffff098224 */ /* 0x000fe200078e0023 */
[----:B------:R-:W3:Y:S04]  /*eef0*/  LDL R34, [R1+0x94c] ;  /* 0x00094c0001227983 */ /* 0x000ee80000100800 */
[----:B------:R-:W3:Y:S04]  /*ef00*/  LDL R35, [R1+0x948] ;  /* 0x0009480001237983 */ /* 0x000ee80000100800 */
[----:B------:R0:W3:Y:S02]  /*ef10*/  @!P0 LDG.E.U16 R175, desc[UR46][R8.64] ;  /* 0x0000002e08af8981 */ /* 0x0000e4000c1e1500 */
[----:B0-----:R-:W-:-:S02]  /*ef20*/  @!P0 IMAD.MOV.U32 R8, RZ, RZ, R32 ;  /* 0x000000ffff088224 */ /* 0x001fc400078e0020 */
[----:B------:R-:W-:Y:S01]  /*ef30*/  @!P0 IMAD.MOV.U32 R9, RZ, RZ, R33 ;  /* 0x000000ffff098224 */ /* 0x000fe200078e0021 */
[----:B------:R-:W3:Y:S04]  /*ef40*/  LDL R32, [R1+0x93c] ;  /* 0x00093c0001207983 */ /* 0x000ee80000100800 */
[----:B------:R-:W3:Y:S04]  /*ef50*/  LDL R33, [R1+0x938] ;  /* 0x0009380001217983 */ /* 0x000ee80000100800 */
[----:B------:R2:W3:Y:S01]  /*ef60*/  @!P0 LDG.E.U16 R177, desc[UR46][R8.64] ;  /* 0x0000002e08b18981 */ /* 0x0004e2000c1e1500 */
[----:B------:R-:W-:-:S02]  /*ef70*/  PRMT R178, RZ, 0x7610, R178 ;  /* 0x00007610ffb27816 */ /* 0x000fc400000000b2 */
[----:B------:R-:W-:Y:S02]  /*ef80*/  PRMT R179, RZ, 0x7610, R179 ;  /* 0x00007610ffb37816 */ /* 0x000fe400000000b3 */
[----:B------:R-:W-:Y:S02]  /*ef90*/  PRMT R181, RZ, 0x7610, R181 ;  /* 0x00007610ffb57816 */ /* 0x000fe400000000b5 */
[----:B------:R-:W-:Y:S01]  /*efa0*/  PRMT R187, RZ, 0x7610, R187 ;  /* 0x00007610ffbb7816 */ /* 0x000fe200000000bb */
[----:B--2---:R-:W-:Y:S02]  /*efb0*/  @!P0 IMAD.MOV.U32 R8, RZ, RZ, R27 ;  /* 0x000000ffff088224 */ /* 0x004fe400078e001b */
[----:B------:R-:W2:Y:S01]  /*efc0*/  LDL R27, [R1+0x92c] ;  /* 0x00092c00011b7983 */ /* 0x000ea20000100800 */
[----:B------:R-:W-:-:S03]  /*efd0*/  @!P0 IMAD.MOV.U32 R9, RZ, RZ, R28 ;  /* 0x000000ffff098224 */ /* 0x000fc600078e001c */
[----:B------:R-:W2:Y:S04]  /*efe0*/  LDL R28, [R1+0x928] ;  /* 0x00092800011c7983 */ /* 0x000ea80000100800 */
[----:B------:R0:W2:Y:S02]  /*eff0*/  @!P0 LDG.E.U16 R178, desc[UR46][R8.64] ;  /* 0x0000002e08b28981 */ /* 0x0000a4000c1e1500 */
[----:B0-----:R-:W-:Y:S02]  /*f000*/  @!P0 IMAD.MOV.U32 R9, RZ, RZ, R30 ;  /* 0x000000ffff098224 */ /* 0x001fe400078e001e */
[----:B------:R-:W2:Y:S01]  /*f010*/  LDL R30, [R1+0x918] ;  /* 0x00091800011e7983 */ /* 0x000ea20000100800 */
[----:B------:R-:W-:-:S03]  /*f020*/  @!P0 IMAD.MOV.U32 R8, RZ, RZ, R26 ;  /* 0x000000ffff088224 */ /* 0x000fc600078e001a */
[----:B------:R-:W2:Y:S04]  /*f030*/  LDL R26, [R1+0x91c] ;  /* 0x00091c00011a7983 */ /* 0x000ea80000100800 */
[----:B------:R0:W2:Y:S02]  /*f040*/  @!P0 LDG.E.U16 R179, desc[UR46][R8.64] ;  /* 0x0000002e08b38981 */ /* 0x0000a4000c1e1500 */
[----:B0-----:R-:W-:Y:S02]  /*f050*/  @!P0 IMAD.MOV.U32 R8, RZ, RZ, R25 ;  /* 0x000000ffff088224 */ /* 0x001fe400078e0019 */
[----:B------:R-:W-:Y:S01]  /*f060*/  @!P0 IMAD.MOV.U32 R9, RZ, RZ, R29 ;  /* 0x000000ffff098224 */ /* 0x000fe200078e001d */
[----:B------:R-:W2:Y:S04]  /*f070*/  LDL R25, [R1+0x90c] ;  /* 0x00090c0001197983 */ /* 0x000ea80000100800 */
[----:B------:R0:W2:Y:S04]  /*f080*/  @!P0 LDG.E.U16 R181, desc[UR46][R8.64] ;  /* 0x0000002e08b58981 */ /* 0x0000a8000c1e1500 */
[----:B------:R-:W2:Y:S01]  /*f090*/  LDL R29, [R1+0x908] ;  /* 0x00090800011d7983 */ /* 0x000ea20000100800 */
[----:B0-----:R-:W-:-:S02]  /*f0a0*/  @!P0 IMAD.MOV.U32 R8, RZ, RZ, R36 ;  /* 0x000000ffff088224 */ /* 0x001fc400078e0024 */
[----:B------:R-:W-:Y:S01]  /*f0b0*/  @!P0 IMAD.MOV.U32 R9, RZ, RZ, R37 ;  /* 0x000000ffff098224 */ /* 0x000fe200078e0025 */
[----:B------:R-:W-:Y:S01]  /*f0c0*/  PRMT R186, RZ, 0x7610, R186 ;  /* 0x00007610ffba7816 */ /* 0x000fe200000000ba */
[----:B------:R-:W2:Y:S04]  /*f0d0*/  LDL R36, [R1+0x8d8] ;  /* 0x0008d80001247983 */ /* 0x000ea80000100800 */
[----:B------:R4:W2:Y:S02]  /*f0e0*/  @!P0 LDG.E.U16 R187, desc[UR46][R8.64] ;  /* 0x0000002e08bb8981 */ /* 0x0008a4000c1e1500 */
[----:B----4-:R-:W-:Y:S02]  /*f0f0*/  @!P0 IMAD.MOV.U32 R9, RZ, RZ, R6 ;  /* 0x000000ffff098224 */ /* 0x010fe400078e0006 */
[----:B------:R-:W4:Y:S01]  /*f100*/  LDL R6, [R1+0x8f8] ;  /* 0x0008f80001067983 */ /* 0x000f220000100800 */
[----:B---3--:R-:W-:Y:S01]  /*f110*/  @!P0 IMAD.MOV.U32 R8, RZ, RZ, R3 ;  /* 0x000000ffff088224 */ /* 0x008fe200078e0003 */
[----:B------:R-:W-:-:S02]  /*f120*/  PRMT R185, RZ, 0x7610, R185 ;  /* 0x00007610ffb97816 */ /* 0x000fc400000000b9 */
[----:B------:R-:W3:Y:S04]  /*f130*/  LDL R3, [R1+0x8fc] ;  /* 0x0008fc0001037983 */ /* 0x000ee80000100800 */
[----:B------:R0:W3:Y:S01]  /*f140*/  @!P0 LDG.E.U16 R186, desc[UR46][R8.64] ;  /* 0x0000002e08ba8981 */ /* 0x0000e2000c1e1500 */
[----:B------:R-:W-:Y:S01]  /*f150*/  PRMT R184, RZ, 0x7610, R184 ;  /* 0x00007610ffb87816 */ /* 0x000fe200000000b8 */
[----:B0-----:R-:W-:Y:S01]  /*f160*/  @!P0 IMAD.MOV.U32 R8, RZ, RZ, R34 ;  /* 0x000000ffff088224 */ /* 0x001fe200078e0022 */
[----:B------:R-:W-:Y:S01]  /*f170*/  PRMT R183, RZ, 0x7610, R183 ;  /* 0x00007610ffb77816 */ /* 0x000fe200000000b7 */
[----:B------:R-:W3:Y:S01]  /*f180*/  LDL R34, [R1+0x8cc] ;  /* 0x0008cc0001227983 */ /* 0x000ee20000100800 */
[----:B------:R-:W-:Y:S01]  /*f190*/  @!P0 IMAD.MOV.U32 R9, RZ, RZ, R35 ;  /* 0x000000ffff098224 */ /* 0x000fe200078e0023 */
[----:B------:R-:W-:-:S02]  /*f1a0*/  PRMT R206, RZ, 0x7610, R206 ;  /* 0x00007610ffce7816 */ /* 0x000fc400000000ce */
[----:B------:R-:W3:Y:S04]  /*f1b0*/  LDL R35, [R1+0x8c8] ;  /* 0x0008c80001237983 */ /* 0x000ee80000100800 */
[----:B------:R0:W3:Y:S02]  /*f1c0*/  @!P0 LDG.E.U16 R185, desc[UR46][R8.64] ;  /* 0x0000002e08b98981 */ /* 0x0000e4000c1e1500 */
[----:B0-----:R-:W-:Y:S02]  /*f1d0*/  @!P0 IMAD.MOV.U32 R8, RZ, RZ, R32 ;  /* 0x000000ffff088224 */ /* 0x001fe400078e0020 */
[----:B------:R-:W-:-:S05]  /*f1e0*/  @!P0 IMAD.MOV.U32 R9, RZ, RZ, R33 ;  /* 0x000000ffff098224 */ /* 0x000fca00078e0021 */
[----:B------:R2:W3:Y:S01]  /*f1f0*/  @!P0 LDG.E.U16 R184, desc[UR46][R8.64] ;  /* 0x0000002e08b88981 */ /* 0x0004e2000c1e1500 */
        /* <DEDUP_REMOVED lines=16> */
[----:B----4-:R-:W-:Y:S02]  /*f300*/  @!P0 IMAD.MOV.U32 R9, RZ, RZ, R6 ;  /* 0x000000ffff098224 */ /* 0x010fe400078e0006 */
[----:B------:R-:W4:Y:S01]  /*f310*/  LDL R6, [R1+0x8ac] ;  /* 0x0008ac0001067983 */ /* 0x000f220000100800 */
[----:B------:R-:W-:Y:S01]  /*f320*/  PRMT R204, RZ, 0x7610, R204 ;  /* 0x00007610ffcc7816 */ /* 0x000fe200000000cc */
[----:B---3--:R-:W-:-:S02]  /*f330*/  @!P0 IMAD.MOV.U32 R8, RZ, RZ, R3 ;  /* 0x000000ffff088224 */ /* 0x008fc400078e0003 */
[----:B------:R-:W-:Y:S04]  /*f340*/  STL [R1+0xc10], R4 ;  /* 0x000c100401007387 */ /* 0x000fe80000100800 */
[----:B------:R-:W3:Y:S04]  /*f350*/  LDL R33, [R1+0x898] ;  /* 0x0008980001217983 */ /* 0x000ee80000100800 */
[----:B------:R-:W3:Y:S04]  /*f360*/  LDL R32, [R1+0x89c] ;  /* 0x00089c0001207983 */ /* 0x000ee80000100800 */
[----:B------:R2:W3:Y:S01]  /*f370*/  @!P0 LDG.E.U16 R204, desc[UR46][R8.64] ;  /* 0x0000002e08cc8981 */ /* 0x0004e2000c1e1500 */
[----:B------:R-:W-:-:S03]  /*f380*/  PRMT R203, RZ, 0x7610, R203 ;  /* 0x00007610ffcb7816 */ /* 0x000fc600000000cb */
[----:B------:R0:W-:Y:S04]  /*f390*/  STS.U16 [R4+UR44+0x10000], R171 ;  /* 0x010000ab04007988 */ /* 0x0001e8000800042c */
[----:B------:R-:W-:Y:S04]  /*f3a0*/  STS.U16 [R4+UR44+0x10400], R165 ;  /* 0x010400a504007988 */ /* 0x000fe8000800042c */
[----:B------:R-:W-:Y:S04]  /*f3b0*/  STS.U16 [R4+UR44+0x10800], R159 ;  /* 0x0108009f04007988 */ /* 0x000fe8000800042c */
[----:B------:R-:W-:Y:S04]  /*f3c0*/  STS.U16 [R4+UR44+0x10c00], R153 ;  /* 0x010c009904007988 */ /* 0x000fe8000800042c */
[----:B------:R-:W-:Y:S04]  /*f3d0*/  STS.U16 [R4+UR44+0x11000], R19 ;  /* 0x0110001304007988 */ /* 0x000fe8000800042c */
[----:B------:R-:W-:Y:S04]  /*f3e0*/  STS.U16 [R4+UR44+0x11400], R13 ;  /* 0x0114000d04007988 */ /* 0x000fe8000800042c */
[----:B------:R-:W-:Y:S04]  /*f3f0*/  STS.U16 [R4+UR44+0x11800], R12 ;  /* 0x0118000c04007988 */ /* 0x000fe8000800042c */
[----:B------:R1:W-:Y:S01]  /*f400*/  STS.U16 [R4+UR44+0x11c00], R11 ;  /* 0x011c000b04007988 */ /* 0x0003e2000800042c */
[----:B0-----:R-:W-:-:S03]  /*f410*/  PRMT R171, RZ, 0x7610, R171 ;  /* 0x00007610ffab7816 */ /* 0x001fc600000000ab */
[----:B-1----:R-:W3:Y:S01]  /*f420*/  LDL R4, [R1+0x87c] ;  /* 0x00087c0001047983 */ /* 0x002ee20000100800 */
        /* <DEDUP_REMOVED lines=8> */
[----:B------:R-:W-:Y:S02]  /*f4b0*/  @!P0 IMAD.MOV.U32 R8, RZ, RZ, R26 ;  /* 0x000000ffff088224 */ /* 0x000fe400078e001a */
[----:B------:R-:W2:Y:S04]  /*f4c0*/  LDL R26, [R1+0x878] ;  /* 0x00087800011a7983 */ /* 0x000ea80000100800 */
[----:B------:R0:W2:Y:S02]  /*f4d0*/  @!P0 LDG.E.U16 R171, desc[UR46][R8.64] ;  /* 0x0000002e08ab8981 */ /* 0x0000a4000c1e1500 */
[----:B0-----:R-:W-:-:S02]  /*f4e0*/  @!P0 IMAD.MOV.U32 R8, RZ, RZ, R34 ;  /* 0x000000ffff088224 */ /* 0x001fc400078e0022 */
[----:B------:R-:W-:Y:S01]  /*f4f0*/  @!P0 IMAD.MOV.U32 R9, RZ, RZ, R35 ;  /* 0x000000ffff098224 */ /* 0x000fe200078e0023 */
[----:B------:R-:W-:Y:S01]  /*f500*/  PRMT R153, RZ, 0x7610, R153 ;  /* 0x00007610ff997816 */ /* 0x000fe20000000099 */
[----:B------:R-:W2:Y:S04]  /*f510*/  LDL R35, [R1+0x848] ;  /* 0x0008480001237983 */ /* 0x000ea80000100800 */
[----:B------:R0:W2:Y:S01]  /*f520*/  @!P0 LDG.E.U16 R165, desc[UR46][R8.64] ;  /* 0x0000002e08a58981 */ /* 0x0000a2000c1e1500 */
[----:B------:R-:W-:-:S03]  /*f530*/  PRMT R19, RZ, 0x7610, R19 ;  /* 0x00007610ff137816 */ /* 0x000fc60000000013 */
[----:B------:R-:W2:Y:S01]  /*f540*/  LDL R34, [R1+0x84c] ;  /* 0x00084c0001227983 */ /* 0x000ea20000100800 */
[----:B0-----:R-:W-:Y:S02]  /*f550*/  @!P0 IMAD.MOV.U32 R8, RZ, RZ, R29 ;  /* 0x000000ffff088224 */ /* 0x001fe400078e001d */
[----:B------:R-:W-:Y:S01]  /*f560*/  @!P0 IMAD.MOV.U32 R9, RZ, RZ, R30 ;  /* 0x000000ffff098224 */ /* 0x000fe200078e001e */
[----:B------:R-:W2:Y:S04]  /*f570*/  LDL R29, [R1+0x86c] ;  /* 0x00086c00011d7983 */ /* 0x000ea80000100800 */
[----:B------:R-:W2:Y:S04]  /*f580*/  LDL R30, [R1+0x868] ;  /* 0x00086800011e7983 */ /* 0x000ea80000100800 */
[----:B------:R0:W2:Y:S02]  /*f590*/  @!P0 LDG.E.U16 R159, desc[UR46][R8.64] ;  /* 0x0000002e089f8981 */ /* 0x0000a4000c1e1500 */
[----:B0-----:R-:W-:-:S02]  /*f5a0*/  @!P0 IMAD.MOV.U32 R9, RZ, RZ, R25 ;  /* 0x000000ffff098224 */ /* 0x001fc400078e0019 */
[----:B------:R-:W2:Y:S01]  /*f5b0*/  LDL R25, [R1+0x858] ;  /* 0x0008580001197983 */ /* 0x000ea20000100800 */
[----:B----4-:R-:W-:-:S03]  /*f5c0*/  @!P0 IMAD.MOV.U32 R8, RZ, RZ, R6 ;  /* 0x000000ffff088224 */ /* 0x010fc600078e0006 */
[----:B------:R-:W4:Y:S04]  /*f5d0*/  LDL R6, [R1+0x85c] ;  /* 0x00085c0001067983 */ /* 0x000f280000100800 */
[----:B------:R3:W4:Y:S01]  /*f5e0*/  @!P0 LDG.E.U16 R153, desc[UR46][R8.64] ;  /* 0x0000002e08998981 */ /* 0x000722000c1e1500 */
[----:B------:R-:W-:Y:S01]  /*f5f0*/  PRMT R13, RZ, 0x7610, R13 ;  /* 0x00007610ff0d7816 */ /* 0x000fe2000000000d */
[----:B---3--:R-:W-:Y:S02]  /*f600*/  @!P0 IMAD.MOV.U32 R8, RZ, RZ, R32 ;  /* 0x000000ffff088224 */ /* 0x008fe400078e0020 */
[----:B------:R-:W-:Y:S01]  /*f610*/  @!P0 IMAD.MOV.U32 R9, RZ, RZ, R33 ;  /* 0x000000ffff098224 */ /* 0x000fe200078e0021 */
[----:B------:R-:W-:Y:S01]  /*f620*/  PRMT R12, RZ, 0x7610, R12 ;  /* 0x00007610ff0c7816 */ /* 0x000fe2000000000c */
[----:B------:R-:W3:Y:S04]  /*f630*/  LDL R33, [R1+0x818] ;  /* 0x0008180001217983 */ /* 0x000ee80000100800 */
[----:B------:R2:W3:Y:S04]  /*f640*/  @!P0 LDG.E.U16 R19, desc[UR46][R8.64] ;  /* 0x0000002e08138981 */ /* 0x0004e8000c1e1500 */
[----:B------:R-:W3:Y:S01]  /*f650*/  LDL R32, [R1+0x81c] ;  /* 0x00081c0001207983 */ /* 0x000ee20000100800 */
[----:B------:R-:W-:Y:S01]  /*f660*/  PRMT R11, RZ, 0x7610, R11 ;  /* 0x00007610ff0b7816 */ /* 0x000fe2000000000b */
[----:B--2---:R-:W-:-:S02]  /*f670*/  @!P0 IMAD.MOV.U32 R8, RZ, RZ, R27 ;  /* 0x000000ffff088224 */ /* 0x004fc400078e001b */
[----:B------:R-:W2:Y:S01]  /*f680*/  LDL R27, [R1+0x83c] ;  /* 0x00083c00011b7983 */ /* 0x000ea20000100800 */
[----:B------:R-:W-:-:S03]  /*f690*/  @!P0 IMAD.MOV.U32 R9, RZ, RZ, R28 ;  /* 0x000000ffff098224 */ /* 0x000fc600078e001c */
[----:B------:R-:W3:Y:S04]  /*f6a0*/  LDL R28, [R1+0x838] ;  /* 0x00083800011c7983 */ /* 0x000ee80000100800 */
[----:B------:R0:W3:Y:S02]  /*f6b0*/  @!P0 LDG.E.U16 R13, desc[UR46][R8.64] ;  /* 0x0000002e080d8981 */ /* 0x0000e4000c1e1500 */
[----:B0-----:R-:W-:Y:S02]  /*f6c0*/  @!P0 IMAD.MOV.U32 R8, RZ, RZ, R4 ;  /* 0x000000ffff088224 */ /* 0x001fe400078e0004 */
[----:B------:R-:W3:Y:S01]  /*f6d0*/  LDL R4, [R1+0x82c] ;  /* 0x00082c0001047983 */ /* 0x000ee20000100800 */
        /* <DEDUP_REMOVED lines=10> */
[----:B----4-:R-:W-:-:S03]  /*f780*/  @!P0 IMAD.MOV.U32 R8, RZ, RZ, R6 ;  /* 0x000000ffff088224 */ /* 0x010fc600078e0006 */
[----:B------:R-:W4:Y:S01]  /*f790*/  LDL R6, [R1+0x7fc] ;  /* 0x0007fc0001067983 */ /* 0x000f220000100800 */
[----:B------:R-:W0:Y:S01]  /*f7a0*/  S2R R148, SR_TID.X ;  /* 0x0000000000947919 */ /* 0x000e220000002100 */
[----:B------:R-:W-:-:S06]  /*f7b0*/  PRMT R207, RZ, 0x7610, R207 ;  /* 0x00007610ffcf7816 */ /* 0x000fcc00000000cf */
[----:B------:R1:W4:Y:S01]  /*f7c0*/  @!P0 LDG.E.U16 R207, desc[UR46][R8.64] ;  /* 0x0000002e08cf8981 */ /* 0x000322000c1e1500 */
[C---:B0-----:R-:W-:Y:S02]  /*f7d0*/  LOP3.LUT R149, R148.reuse, 0x3f, RZ, 0xc0, !PT ;  /* 0x0000003f94957812 */ /* 0x041fe400078ec0ff */
[----:B------:R-:W-:-:S05]  /*f7e0*/  LOP3.LUT R3, R148, 0xc0, RZ, 0xc0, !PT ;  /* 0x000000c094037812 */ /* 0x000fca00078ec0ff */
[----:B------:R-:W-:-:S04]  /*f7f0*/  IMAD R3, R3, 0x40, R149 ;  /* 0x0000004003037824 */ /* 0x000fc800078e0295 */
[----:B------:R-:W-:-:S05]  /*f800*/  IMAD.SHL.U32 R3, R3, 0x2, RZ ;  /* 0x0000000203037824 */ /* 0x000fca00078e00ff */
[----:B------:R-:W-:Y:S01]  /*f810*/  LOP3.LUT R3, R3, 0x10, RZ, 0x3c, !PT ;  /* 0x0000001003037812 */ /* 0x000fe200078e3cff */
[----:B-1----:R-:W-:Y:S02]  /*f820*/  @!P0 IMAD.MOV.U32 R8, RZ, RZ, R34 ;  /* 0x000000ffff088224 */ /* 0x002fe400078e0022 */
[----:B------:R-:W-:Y:S01]  /*f830*/  @!P0 IMAD.MOV.U32 R9, RZ, RZ, R35 ;  /* 0x000000ffff098224 */ /* 0x000fe200078e0023 */
[----:B------:R-:W4:Y:S04]  /*f840*/  LDL R34, [R1+0x7cc] ;  /* 0x0007cc0001227983 */ /* 0x000f280000100800 */
[----:B------:R-:W-:Y:S04]  /*f850*/  STS.U16 [R3+UR44+0x10080], R182 ;  /* 0x010080b603007988 */ /* 0x000fe8000800042c */
[----:B------:R-:W-:Y:S04]  /*f860*/  STS.U16 [R3+UR44+0x10480], R174 ;  /* 0x010480ae03007988 */ /* 0x000fe8000800042c */
[----:B------:R0:W-:Y:S04]  /*f870*/  STS.U16 [R3+UR44+0x10880], R164 ;  /* 0x010880a403007988 */ /* 0x0001e8000800042c */
[----:B------:R1:W-:Y:S04]  /*f880*/  STS.U16 [R3+UR44+0x10c80], R158 ;  /* 0x010c809e03007988 */ /* 0x0003e8000800042c */
[----:B------:R-:W4:Y:S01]  /*f890*/  LDL R35, [R1+0x7c8] ;  /* 0x0007c80001237983 */ /* 0x000f220000100800 */
[----:B0-----:R-:W-:-:S02]  /*f8a0*/  PRMT R164, RZ, 0x7610, R164 ;  /* 0x00007610ffa47816 */ /* 0x001fc400000000a4 */
[----:B-1----:R-:W-:-:S04]  /*f8b0*/  PRMT R158, RZ, 0x7610, R158 ;  /* 0x00007610ff9e7816 */ /* 0x002fc8000000009e */
[----:B------:R2:W4:Y:S04]  /*f8c0*/  @!P0 LDG.E.U16 R164, desc[UR46][R8.64] ;  /* 0x0000002e08a48981 */ /* 0x000528000c1e1500 */
[----:B------:R0:W-:Y:S01]  /*f8d0*/  STS.U16 [R3+UR44+0x11080], R152 ;  /* 0x0110809803007988 */ /* 0x0001e2000800042c */
[----:B--2---:R-:W-:-:S03]  /*f8e0*/  @!P0 IMAD.MOV.U32 R8, RZ, RZ, R27 ;  /* 0x000000ffff088224 */ /* 0x004fc600078e001b */
[----:B------:R-:W2:Y:S01]  /*f8f0*/  LDL R27, [R1+0x7ec] ;  /* 0x0007ec00011b7983 */ /* 0x000ea20000100800 */
[----:B---3--:R-:W-:-:S03]  /*f900*/  @!P0 IMAD.MOV.U32 R9, RZ, RZ, R28 ;  /* 0x000000ffff098224 */ /* 0x008fc600078e001c */
[----:B------:R-:W3:Y:S04]  /*f910*/  LDL R28, [R1+0x7e8] ;  /* 0x0007e800011c7983 */ /* 0x000ee80000100800 */
[----:B------:R1:W3:Y:S01]  /*f920*/  @!P0 LDG.E.U16 R158, desc[UR46][R8.64] ;  /* 0x0000002e089e8981 */ /* 0x0002e2000c1e1500 */
[----:B0-----:R-:W-:Y:S01]  /*f930*/  PRMT R152, RZ, 0x7610, R152 ;  /* 0x00007610ff987816 */ /* 0x001fe20000000098 */
[----:B-1----:R-:W-:Y:S02]  /*f940*/  @!P0 IMAD.MOV.U32 R8, RZ, RZ, R4 ;  /* 0x000000ffff088224 */ /* 0x002fe400078e0004 */
[----:B------:R-:W3:Y:S01]  /*f950*/  LDL R4, [R1+0x7dc] ;  /* 0x0007dc0001047983 */ /* 0x000ee20000100800 */
[----:B------:R-:W-:-:S03]  /*f960*/  @!P0 IMAD.MOV.U32 R9, RZ, RZ, R26 ;  /* 0x000000ffff098224 */ /* 0x000fc600078e001a */
[----:B------:R-:W3:Y:S04]  /*f970*/  LDL R26, [R1+0x7d8] ;  /* 0x0007d800011a7983 */ /* 0x000ee80000100800 */
[----:B------:R0:W-:Y:S04]  /*f980*/  STS.U16 [R3+UR44+0x11480], R18 ;  /* 0x0114801203007988 */ /* 0x0001e8000800042c */
[----:B------:R1:W3:Y:S01]  /*f990*/  @!P0 LDG.E.U16 R152, desc[UR46][R8.64] ;  /* 0x0000002e08988981 */ /* 0x0002e2000c1e1500 */
[----:B0-----:R-:W-:Y:S01]  /*f9a0*/  PRMT R18, RZ, 0x7610, R18 ;  /* 0x00007610ff127816 */ /* 0x001fe20000000012 */
[----:B-1----:R-:W-:-:S02]  /*f9b0*/  @!P0 IMAD.MOV.U32 R8, RZ, RZ, R32 ;  /* 0x000000ffff088224 */ /* 0x002fc400078e0020 */
[----:B------:R-:W-:Y:S01]  /*f9c0*/  @!P0 IMAD.MOV.U32 R9, RZ, RZ, R33 ;  /* 0x000000ffff098224 */ /* 0x000fe200078e0021 */
[----:B------:R0:W-:Y:S04]  /*f9d0*/  STS.U16 [R3+UR44+0x11880], R17 ;  /* 0x0118801103007988 */ /* 0x0001e8000800042c */
[----:B------:R1:W3:Y:S04]  /*f9e0*/  @!P0 LDG.E.U16 R18, desc[UR46][R8.64] ;  /* 0x0000002e08128981 */ /* 0x0002e8000c1e1500 */
[----:B------:R-:W3:Y:S01]  /*f9f0*/  LDL R33, [R1+0x7b8] ;  /* 0x0007b80001217983 */ /* 0x000ee20000100800 */
[----:B0-----:R-:W-:-:S03]  /*fa00*/  PRMT R17, RZ, 0x7610, R17 ;  /* 0x00007610ff117816 */ /* 0x001fc60000000011 */
[----:B------:R-:W3:Y:S01]  /*fa10*/  LDL R32, [R1+0x7bc] ;  /* 0x0007bc0001207983 */ /* 0x000ee20000100800 */
[----:B-1----:R-:W-:Y:S02]  /*fa20*/  @!P0 IMAD.MOV.U32 R8, RZ, RZ, R29 ;  /* 0x000000ffff088224 */ /* 0x002fe400078e001d */
[----:B------:R-:W-:Y:S01]  /*fa30*/  @!P0 IMAD.MOV.U32 R9, RZ, RZ, R30 ;  /* 0x000000ffff098224 */ /* 0x000fe200078e001e */
[----:B------:R0:W-:Y:S04]  /*fa40*/  STS.U16 [R3+UR44+0x11c80], R15 ;  /* 0x011c800f03007988 */ /* 0x0001e8000800042c */
[----:B------:R1:W3:Y:S04]  /*fa50*/  @!P0 LDG.E.U16 R17, desc[UR46][R8.64] ;  /* 0x0000002e08118981 */ /* 0x0002e8000c1e1500 */
[----:B------:R-:W3:Y:S04]  /*fa60*/  LDL R30, [R1+0x798] ;  /* 0x00079800011e7983 */ /* 0x000ee80000100800 */
[----:B------:R-:W3:Y:S01]  /*fa70*/  LDL R29, [R1+0x79c] ;  /* 0x00079c00011d7983 */ /* 0x000ee20000100800 */
[----:B-1----:R-:W-:-:S03]  /*fa80*/  @!P0 IMAD.MOV.U32 R9, RZ, RZ, R25 ;  /* 0x000000ffff098224 */ /* 0x002fc600078e0019 */
[----:B------:R-:W3:Y:S01]  /*fa90*/  LDL R25, [R1+0x7a8] ;  /* 0x0007a80001197983 */ /* 0x000ee20000100800 */
[----:B----4-:R-:W-:-:S03]  /*faa0*/  @!P0 IMAD.MOV.U32 R8, RZ, RZ, R6 ;  /* 0x000000ffff088224 */ /* 0x010fc600078e0006 */
[----:B------:R-:W4:Y:S01]  /*fab0*/  LDL R6, [R1+0x7ac] ;  /* 0x0007ac0001067983 */ /* 0x000f220000100800 */
[----:B0-----:R-:W-:-:S05]  /*fac0*/  LOP3.LUT R3, R148, 0xc0, RZ, 0xc0, !PT ;  /* 0x000000c094037812 */ /* 0x001fca00078ec0ff */
[----:B------:R-:W-:-:S04]  /*fad0*/  IMAD R3, R3, 0x40, R149 ;  /* 0x0000004003037824 */ /* 0x000fc800078e0295 */
[----:B------:R-:W-:-:S05]  /*fae0*/  IMAD.SHL.U32 R3, R3, 0x2, RZ ;  /* 0x0000000203037824 */ /* 0x000fca00078e00ff */
[----:B------:R-:W-:Y:S02]  /*faf0*/  LOP3.LUT R3, R3, 0x20, RZ, 0x3c, !PT ;  /* 0x0000002003037812 */ /* 0x000fe400078e3cff */
[----:B------:R-:W-:-:S03]  /*fb00*/  PRMT R15, RZ, 0x7610, R15 ;  /* 0x00007610ff0f7816 */ /* 0x000fc6000000000f */
[----:B------:R-:W-:Y:S04]  /*fb10*/  STS.U16 [R3+UR44+0x10100], R192 ;  /* 0x010100c003007988 */ /* 0x000fe8000800042c */
[----:B------:R-:W-:Y:S04]  /*fb20*/  STS.U16 [R3+UR44+0x10500], R188 ;  /* 0x010500bc03007988 */ /* 0x000fe8000800042c */
[----:B------:R-:W-:Y:S04]  /*fb30*/  STS.U16 [R3+UR44+0x10900], R170 ;  /* 0x010900aa03007988 */ /* 0x000fe8000800042c */
[----:B------:R-:W-:Y:S04]  /*fb40*/  STS.U16 [R3+UR44+0x10d00], R163 ;  /* 0x010d00a303007988 */ /* 0x000fe8000800042c */
[----:B------:R-:W-:Y:S04]  /*fb50*/  STS.U16 [R3+UR44+0x11100], R156 ;  /* 0x0111009c03007988 */ /* 0x000fe8000800042c */
[----:B------:R-:W-:Y:S04]  /*fb60*/  STS.U16 [R3+UR44+0x11500], R21 ;  /* 0x0115001503007988 */ /* 0x000fe8000800042c */
[----:B------:R-:W-:Y:S04]  /*fb70*/  STS.U16 [R3+UR44+0x11900], R16 ;  /* 0x0119001003007988 */ /* 0x000fe8000800042c */
[----:B------:R0:W-:Y:S04]  /*fb80*/  STS.U16 [R3+UR44+0x11d00], R14 ;  /* 0x011d000e03007988 */ /* 0x0001e8000800042c */
[----:B------:R2:W4:Y:S01]  /*fb90*/  @!P0 LDG.E.U16 R15, desc[UR46][R8.64] ;  /* 0x0000002e080f8981 */ /* 0x000522000c1e1500 */
[----:B0-----:R-:W-:-:S02]  /*fba0*/  PRMT R14, RZ, 0x7610, R14 ;  /* 0x00007610ff0e7816 */ /* 0x001fc4000000000e */
[----:B------:R-:W-:Y:S02]  /*fbb0*/  PRMT R16, RZ, 0x7610, R16 ;  /* 0x00007610ff107816 */ /* 0x000fe40000000010 */
[----:B------:R-:W-:Y:S02]  /*fbc0*/  PRMT R212, RZ, 0x7610, R212 ;  /* 0x00007610ffd47816 */ /* 0x000fe400000000d4 */
[----:B------:R-:W-:Y:S01]  /*fbd0*/  PRMT R211, RZ, 0x7610, R211 ;  /* 0x00007610ffd37816 */ /* 0x000fe200000000d3 */
[----:B--2---:R-:W-:Y:S02]  /*fbe0*/  @!P0 IMAD.MOV.U32 R8, RZ, RZ, R27 ;  /* 0x000000ffff088224 */ /* 0x004fe400078e001b */
[----:B------:R-:W2:Y:S01]  /*fbf0*/  LDL R27, [R1+0x78c] ;  /* 0x00078c00011b7983 */ /* 0x000ea20000100800 */
[----:B---3--:R-:W-:-:S03]  /*fc00*/  @!P0 IMAD.MOV.U32 R9, RZ, RZ, R28 ;  /* 0x000000ffff098224 */ /* 0x008fc600078e001c */
        /* <DEDUP_REMOVED lines=8> */
[----:B------:R-:W-:Y:S01]  /*fc90*/  @!P0 IMAD.MOV.U32 R9, RZ, RZ, R35 ;  /* 0x000000ffff098224 */ /* 0x000fe200078e0023 */
[----:B------:R-:W3:Y:S04]  /*fca0*/  LDL R34, [R1+0x76c] ;  /* 0x00076c0001227983 */ /* 0x000ee80000100800 */
[----:B------:R0:W3:Y:S04]  /*fcb0*/  @!P0 LDG.E.U16 R212, desc[UR46][R8.64] ;  /* 0x0000002e08d48981 */ /* 0x0000e8000c1e1500 */
[----:B------:R-:W3:Y:S01]  /*fcc0*/  LDL R35, [R1+0x768] ;  /* 0x0007680001237983 */ /* 0x000ee20000100800 */
[----:B0-----:R-:W-:-:S02]  /*fcd0*/  @!P0 IMAD.MOV.U32 R8, RZ, RZ, R32 ;  /* 0x000000ffff088224 */ /* 0x001fc400078e0020 */
[----:B------:R-:W-:Y:S01]  /*fce0*/  @!P0 IMAD.MOV.U32 R9, RZ, RZ, R33 ;  /* 0x000000ffff098224 */ /* 0x000fe200078e0021 */
[----:B------:R-:W3:Y:S04]  /*fcf0*/  LDL R32, [R1+0x74c] ;  /* 0x00074c0001207983 */ /* 0x000ee80000100800 */
[----:B------:R0:W3:Y:S01]  /*fd00*/  @!P0 LDG.E.U16 R211, desc[UR46][R8.64] ;  /* 0x0000002e08d38981 */ /* 0x0000e2000c1e1500 */
[----:B------:R-:W-:Y:S02]  /*fd10*/  LOP3.LUT R3, R148, 0xc0, RZ, 0xc0, !PT ;  /* 0x000000c094037812 */ /* 0x000fe400078ec0ff */
[----:B------:R-:W-:Y:S01]  /*fd20*/  PRMT R210, RZ, 0x7610, R210 ;  /* 0x00007610ffd27816 */ /* 0x000fe200000000d2 */
[----:B------:R-:W3:Y:S01]  /*fd30*/  LDL R33, [R1+0x748] ;  /* 0x0007480001217983 */ /* 0x000ee20000100800 */
[----:B0-----:R-:W-:-:S03]  /*fd40*/  @!P0 IMAD.MOV.U32 R9, RZ, RZ, R25 ;  /* 0x000000ffff098224 */ /* 0x001fc600078e0019 */
[----:B------:R-:W3:Y:S01]  /*fd50*/  LDL R25, [R1+0x758] ;  /* 0x0007580001197983 */ /* 0x000ee20000100800 */
[----:B----4-:R-:W-:-:S03]  /*fd60*/  @!P0 IMAD.MOV.U32 R8, RZ, RZ, R6 ;  /* 0x000000ffff088224 */ /* 0x010fc600078e0006 */
[----:B------:R-:W4:Y:S01]  /*fd70*/  LDL R6, [R1+0x75c] ;  /* 0x00075c0001067983 */ /* 0x000f220000100800 */
[----:B------:R-:W-:Y:S01]  /*fd80*/  IMAD R3, R3, 0x40, R149 ;  /* 0x0000004003037824 */ /* 0x000fe200078e0295 */
[----:B------:R-:W-:Y:S02]  /*fd90*/  PRMT R156, RZ, 0x7610, R156 ;  /* 0x00007610ff9c7816 */ /* 0x000fe4000000009c */
[----:B------:R0:W4:Y:S01]  /*fda0*/  @!P0 LDG.E.U16 R210, desc[UR46][R8.64] ;  /* 0x0000002e08d28981 */ /* 0x000122000c1e1500 */
[----:B------:R-:W-:-:S05]  /*fdb0*/  IMAD.SHL.U32 R3, R3, 0x2, RZ ;  /* 0x0000000203037824 */ /* 0x000fca00078e00ff */
[----:B------:R-:W-:Y:S01]  /*fdc0*/  LOP3.LUT R3, R3, 0x30, RZ, 0x3c, !PT ;  /* 0x0000003003037812 */ /* 0x000fe200078e3cff */
[----:B0-----:R-:W-:-:S04]  /*fdd0*/  @!P0 IMAD.MOV.U32 R8, RZ, RZ, R29 ;  /* 0x000000ffff088224 */ /* 0x001fc800078e001d */
[----:B------:R-:W-:Y:S01]  /*fde0*/  STS.U16 [R3+UR44+0x10180], R196 ;  /* 0x010180c403007988 */ /* 0x000fe2000800042c */
[----:B------:R-:W-:-:S03]  /*fdf0*/  @!P0 IMAD.MOV.U32 R9, RZ, RZ, R30 ;  /* 0x000000ffff098224 */ /* 0x000fc600078e001e */
[----:B------:R-:W-:Y:S04]  /*fe00*/  STS.U16 [R3+UR44+0x10580], R194 ;  /* 0x010580c203007988 */ /* 0x000fe8000800042c */
[----:B------:R-:W-:Y:S04]  /*fe10*/  STS.U16 [R3+UR44+0x10980], R191 ;  /* 0x010980bf03007988 */ /* 0x000fe8000800042c */
[----:B------:R-:W-:Y:S04]  /*fe20*/  STS.U16 [R3+UR44+0x10d80], R169 ;  /* 0x010d80a903007988 */ /* 0x000fe8000800042c */
[----:B------:R-:W-:Y:S04]  /*fe30*/  STS.U16 [R3+UR44+0x11180], R162 ;  /* 0x011180a203007988 */ /* 0x000fe8000800042c */
[----:B------:R0:W-:Y:S04]  /*fe40*/  STS.U16 [R3+UR44+0x11580], R154 ;  /* 0x0115809a03007988 */ /* 0x0001e8000800042c */
[----:B------:R2:W4:Y:S04]  /*fe50*/  @!P0 LDG.E.U16 R156, desc[UR46][R8.64] ;  /* 0x0000002e089c8981 */ /* 0x000528000c1e1500 */
[----:B------:R-:W4:Y:S01]  /*fe60*/  LDL R30, [R1+0x738] ;  /* 0x00073800011e7983 */ /* 0x000f220000100800 */
[----:B0-----:R-:W-:-:S03]  /*fe70*/  PRMT R154, RZ, 0x7610, R154 ;  /* 0x00007610ff9a7816 */ /* 0x001fc6000000009a */
[----:B------:R-:W4:Y:S01]  /*fe80*/  LDL R29, [R1+0x73c] ;  /* 0x00073c00011d7983 */ /* 0x000f220000100800 */
[----:B------:R-:W-:-:S03]  /*fe90*/  PRMT R21, RZ, 0x7610, R21 ;  /* 0x00007610ff157816 */ /* 0x000fc60000000015 */
[----:B------:R-:W-:Y:S04]  /*fea0*/  STS.U16 [R3+UR44+0x11980], R22 ;  /* 0x0119801603007988 */ /* 0x000fe8000800042c */
[----:B------:R0:W-:Y:S02]  /*feb0*/  STS.U16 [R3+UR44+0x11d80], R20 ;  /* 0x011d801403007988 */ /* 0x0001e4000800042c */
[----:B0-----:R-:W-:Y:S02]  /*fec0*/  PRMT R20, RZ, 0x7610, R20 ;  /* 0x00007610ff147816 */ /* 0x001fe40000000014 */
        /* <DEDUP_REMOVED lines=19> */
[----:B------:R-:W4:Y:S04]  /*10000*/  LDL R6, [R1+0x6fc] ;  /* 0x0006fc0001067983 */ /* 0x000f280000100800 */
[----:B------:R0:W4:Y:S02]  /*10010*/  @!P0 LDG.E.U16 R22, desc[UR46][R8.64] ;  /* 0x0000002e08168981 */ /* 0x000124000c1e1500 */
[----:B0-----:R-:W-:Y:S02]  /*10020*/  @!P0 IMAD.MOV.U32 R8, RZ, RZ, R32 ;  /* 0x000000ffff088224 */ /* 0x001fe400078e0020 */
[----:B------:R-:W4:Y:S01]  /*10030*/  LDL R32, [R1+0x6ec] ;  /* 0x0006ec0001207983 */ /* 0x000f220000100800 */
[----:B------:R-:W-:Y:S01]  /*10040*/  PRMT R215, RZ, 0x7610, R215 ;  /* 0x00007610ffd77816 */ /* 0x000fe200000000d7 */
[----:B------:R-:W-:Y:S01]  /*10050*/  @!P0 IMAD.MOV.U32 R9, RZ, RZ, R33 ;  /* 0x000000ffff098224 */ /* 0x000fe200078e0021 */
[----:B------:R-:W-:Y:S01]  /*10060*/  PRMT R221, RZ, 0x7610, R221 ;  /* 0x00007610ffdd7816 */ /* 0x000fe200000000dd */
[----:B------:R-:W4:Y:S04]  /*10070*/  LDL R33, [R1+0x6e8] ;  /* 0x0006e80001217983 */ /* 0x000f280000100800 */
[----:B------:R0:W4:Y:S01]  /*10080*/  @!P0 LDG.E.U16 R215, desc[UR46][R8.64] ;  /* 0x0000002e08d78981 */ /* 0x000122000c1e1500 */
[----:B------:R-:W-:Y:S01]  /*10090*/  PRMT R220, RZ, 0x7610, R220 ;  /* 0x00007610ffdc7816 */ /* 0x000fe200000000dc */
[----:B0-----:R-:W-:Y:S01]  /*100a0*/  @!P0 IMAD.MOV.U32 R9, RZ, RZ, R30 ;  /* 0x000000ffff098224 */ /* 0x001fe200078e001e */
[----:B------:R-:W-:Y:S01]  /*100b0*/  PRMT R219, RZ, 0x7610, R219 ;  /* 0x00007610ffdb7816 */ /* 0x000fe200000000db */
[----:B------:R-:W4:Y:S01]  /*100c0*/  LDL R30, [R1+0x6c8] ;  /* 0x0006c800011e7983 */ /* 0x000f220000100800 */
[----:B------:R-:W-:-:S03]  /*100d0*/  @!P0 IMAD.MOV.U32 R8, RZ, RZ, R29 ;  /* 0x000000ffff088224 */ /* 0x000fc600078e001d */
[----:B------:R-:W4:Y:S04]  /*100e0*/  LDL R29, [R1+0x6cc] ;  /* 0x0006cc00011d7983 */ /* 0x000f280000100800 */
[----:B------:R2:W4:Y:S01]  /*100f0*/  @!P0 LDG.E.U16 R221, desc[UR46][R8.64] ;  /* 0x0000002e08dd8981 */ /* 0x000522000c1e1500 */
        /* <DEDUP_REMOVED lines=13> */
[----:B------:R-:W-:-:S05]  /*101d0*/  @!P0 IMAD.MOV.U32 R9, RZ, RZ, R35 ;  /* 0x000000ffff098224 */ /* 0x000fca00078e0023 */
[----:B------:R0:W3:Y:S02]  /*101e0*/  @!P0 LDG.E.U16 R218, desc[UR46][R8.64] ;  /* 0x0000002e08da8981 */ /* 0x0000e4000c1e1500 */
[----:B0-----:R-:W-:Y:S02]  /*101f0*/  @!P0 IMAD.MOV.U32 R9, RZ, RZ, R25 ;  /* 0x000000ffff098224 */ /* 0x001fe400078e0019 */
[----:B------:R-:W3:Y:S01]  /*10200*/  LDL R25, [R1+0x6ac] ;  /* 0x0006ac0001197983 */ /* 0x000ee20000100800 */
[----:B----4-:R-:W-:-:S03]  /*10210*/  @!P0 IMAD.MOV.U32 R8, RZ, RZ, R6 ;  /* 0x000000ffff088224 */ /* 0x010fc600078e0006 */
[----:B------:R-:W4:Y:S04]  /*10220*/  LDL R6, [R1+0x69c] ;  /* 0x00069c0001067983 */ /* 0x000f280000100800 */
[----:B------:R0:W4:Y:S02]  /*10230*/  @!P0 LDG.E.U16 R217, desc[UR46][R8.64] ;  /* 0x0000002e08d98981 */ /* 0x000124000c1e1500 */
[----:B0-----:R-:W-:Y:S02]  /*10240*/  @!P0 IMAD.MOV.U32 R8, RZ, RZ, R32 ;  /* 0x000000ffff088224 */ /* 0x001fe400078e0020 */
[----:B------:R-:W4:Y:S01]  /*10250*/  LDL.LU R32, [R1+0x6a8] ;  /* 0x0006a80001207983 */ /* 0x000f220000300800 */
[----:B------:R-:W-:Y:S01]  /*10260*/  LOP3.LUT R3, R148, 0xc0, RZ, 0xc0, !PT ;  /* 0x000000c094037812 */ /* 0x000fe200078ec0ff */
[----:B------:R-:W-:Y:S01]  /*10270*/  @!P0 IMAD.MOV.U32 R9, RZ, RZ, R33 ;  /* 0x000000ffff098224 */ /* 0x000fe200078e0021 */
[----:B------:R-:W-:-:S03]  /*10280*/  PRMT R216, RZ, 0x7610, R216 ;  /* 0x00007610ffd87816 */ /* 0x000fc600000000d8 */
[----:B------:R-:W-:-:S03]  /*10290*/  IMAD R3, R3, 0x40, R149 ;  /* 0x0000004003037824 */ /* 0x000fc600078e0295 */
[----:B------:R2:W4:Y:S01]  /*102a0*/  @!P0 LDG.E.U16 R216, desc[UR46][R8.64] ;  /* 0x0000002e08d88981 */ /* 0x000522000c1e1500 */
[----:B------:R-:W-:Y:S01]  /*102b0*/  IMAD.SHL.U32 R3, R3, 0x2, RZ ;  /* 0x0000000203037824 */ /* 0x000fe200078e00ff */
[----:B------:R-:W-:-:S04]  /*102c0*/  PRMT R222, RZ, 0x7610, R222 ;  /* 0x00007610ffde7816 */ /* 0x000fc800000000de */
[----:B------:R-:W-:-:S05]  /*102d0*/  LOP3.LUT R3, R3, 0x40, RZ, 0x3c, !PT ;  /* 0x0000004003037812 */ /* 0x000fca00078e3cff */
[----:B------:R-:W-:Y:S01]  /*102e0*/  STS.U16 [R3+UR44+0x10200], R200 ;  /* 0x010200c803007988 */ /* 0x000fe2000800042c */
[----:B------:R-:W-:-:S03]  /*102f0*/  PRMT R224, RZ, 0x7610, R224 ;  /* 0x00007610ffe07816 */ /* 0x000fc600000000e0 */
[----:B------:R-:W-:Y:S04]  /*10300*/  STS.U16 [R3+UR44+0x10600], R198 ;  /* 0x010600c603007988 */ /* 0x000fe8000800042c */
[----:B------:R-:W-:Y:S04]  /*10310*/  STS.U16 [R3+UR44+0x10a00], R195 ;  /* 0x010a00c303007988 */ /* 0x000fe8000800042c */
[----:B------:R-:W-:Y:S04]  /*10320*/  STS.U16 [R3+UR44+0x10e00], R190 ;  /* 0x010e00be03007988 */ /* 0x000fe8000800042c */
[----:B------:R-:W-:Y:S04]  /*10330*/  STS.U16 [R3+UR44+0x11200], R168 ;  /* 0x011200a803007988 */ /* 0x000fe8000800042c */
[----:B------:R-:W-:Y:S04]  /*10340*/  STS.U16 [R3+UR44+0x11600], R160 ;  /* 0x011600a003007988 */ /* 0x000fe8000800042c */
[----:B------:R-:W-:Y:S01]  /*10350*/  STS.U16 [R3+UR44+0x11a00], R155 ;  /* 0x011a009b03007988 */ /* 0x000fe2000800042c */
[----:B------:R-:W-:-:S03]  /*10360*/  PRMT R225, RZ, 0x7610, R225 ;  /* 0x00007610ffe17816 */ /* 0x000fc600000000e1 */
[----:B------:R0:W-:Y:S02]  /*10370*/  STS.U16 [R3+UR44+0x11e00], R23 ;  /* 0x011e001703007988 */ /* 0x0001e4000800042c */
[----:B0-----:R-:W-:-:S05]  /*10380*/  LOP3.LUT R3, R148, 0xc0, RZ, 0xc0, !PT ;  /* 0x000000c094037812 */ /* 0x001fca00078ec0ff */
[----:B------:R-:W-:-:S04]  /*10390*/  IMAD R3, R3, 0x40, R149 ;  /* 0x0000004003037824 */ /* 0x000fc800078e0295 */
[----:B------:R-:W-:Y:S02]  /*103a0*/  IMAD.SHL.U32 R3, R3, 0x2, RZ ;  /* 0x0000000203037824 */ /* 0x000fe400078e00ff */
[----:B--2---:R-:W-:Y:S02]  /*103b0*/  @!P0 IMAD.MOV.U32 R9, RZ, RZ, R27 ;  /* 0x000000ffff098224 */ /* 0x004fe400078e001b */
[----:B---3--:R-:W-:Y:S02]  /*103c0*/  @!P0 IMAD.MOV.U32 R8, RZ, RZ, R4 ;  /* 0x000000ffff088224 */ /* 0x008fe400078e0004 */
[----:B------:R-:W2:Y:S04]  /*103d0*/  LDL R4, [R1+0x67c] ;  /* 0x00067c0001047983 */ /* 0x000ea80000100800 */
[----:B------:R-:W3:Y:S04]  /*103e0*/  LDL.LU R27, [R1+0x698] ;  /* 0x00069800011b7983 */ /* 0x000ee80000300800 */
[----:B------:R-:W2:Y:S04]  /*103f0*/  LDL.LU R43, [R1+0x68c] ;  /* 0x00068c00012b7983 */ /* 0x000ea80000300800 */
[----:B------:R-:W2:Y:S04]  /*10400*/  LDL.LU R47, [R1+0x688] ;  /* 0x00068800012f7983 */ /* 0x000ea80000300800 */
[----:B------:R0:W2:Y:S04]  /*10410*/  @!P0 LDG.E.U16 R222, desc[UR46][R8.64] ;  /* 0x0000002e08de8981 */ /* 0x0000a8000c1e1500 */
[----:B------:R-:W2:Y:S01]  /*10420*/  LDL.LU R44, [R1+0x678] ;  /* 0x00067800012c7983 */ /* 0x000ea20000300800 */
[----:B0-----:R-:W-:-:S02]  /*10430*/  @!P0 IMAD.MOV.U32 R8, RZ, RZ, R29 ;  /* 0x000000ffff088224 */ /* 0x001fc400078e001d */
[----:B------:R-:W-:-:S05]  /*10440*/  @!P0 IMAD.MOV.U32 R9, RZ, RZ, R30 ;  /* 0x000000ffff098224 */ /* 0x000fca00078e001e */
[----:B------:R0:W2:Y:S02]  /*10450*/  @!P0 LDG.E.U16 R224, desc[UR46][R8.64] ;  /* 0x0000002e08e08981 */ /* 0x0000a4000c1e1500 */
[----:B0-----:R-:W-:Y:S02]  /*10460*/  @!P0 IMAD.MOV.U32 R8, RZ, RZ, R26 ;  /* 0x000000ffff088224 */ /* 0x001fe400078e001a */
[----:B------:R-:W-:Y:S01]  /*10470*/  @!P0 IMAD.MOV.U32 R9, RZ, RZ, R28 ;  /* 0x000000ffff098224 */ /* 0x000fe200078e001c */
[----:B------:R-:W2:Y:S04]  /*10480*/  LDL.LU R26, [R1+0x66c] ;  /* 0x00066c00011a7983 */ /* 0x000ea80000300800 */
[----:B------:R-:W2:Y:S04]  /*10490*/  LDL.LU R46, [R1+0x668] ;  /* 0x00066800012e7983 */ /* 0x000ea80000300800 */
[----:B------:R0:W2:Y:S04]  /*104a0*/  @!P0 LDG.E.U16 R225, desc[UR46][R8.64] ;  /* 0x0000002e08e18981 */ /* 0x0000a8000c1e1500 */
[----:B------:R-:W2:Y:S01]  /*104b0*/  LDL.LU R36, [R1+0x658] ;  /* 0x0006580001247983 */ /* 0x000ea20000300800 */
[----:B------:R-:W-:Y:S01]  /*104c0*/  LOP3.LUT R3, R3, 0x50, RZ, 0x3c, !PT ;  /* 0x0000005003037812 */ /* 0x000fe200078e3cff */
[----:B0-----:R-:W-:-:S02]  /*104d0*/  @!P0 IMAD.MOV.U32 R8, RZ, RZ, R25 ;  /* 0x000000ffff088224 */ /* 0x001fc400078e0019 */
[----:B------:R-:W2:Y:S04]  /*104e0*/  LDL R25, [R1+0x628] ;  /* 0x0006280001197983 */ /* 0x000ea80000100800 */
[----:B------:R-:W2:Y:S01]  /*104f0*/  LDL.LU R48, [R1+0x65c] ;  /* 0x00065c0001307983 */ /* 0x000ea20000300800 */
[----:B------:R-:W-:-:S03]  /*10500*/  PRMT R231, RZ, 0x7610, R231 ;  /* 0x00007610ffe77816 */ /* 0x000fc600000000e7 */
[----:B------:R-:W2:Y:S04]  /*10510*/  LDL.LU R40, [R1+0x648] ;  /* 0x0006480001287983 */ /* 0x000ea80000300800 */
[----:B------:R-:W2:Y:S04]  /*10520*/  LDL.LU R45, [R1+0x64c] ;  /* 0x00064c00012d7983 */ /* 0x000ea80000300800 */
[----:B------:R-:W-:Y:S04]  /*10530*/  STS.U16 [R3+UR44+0x10280], R209 ;  /* 0x010280d103007988 */ /* 0x000fe8000800042c */
[----:B------:R-:W-:Y:S04]  /*10540*/  STS.U16 [R3+UR44+0x10680], R202 ;  /* 0x010680ca03007988 */ /* 0x000fe8000800042c */
[----:B------:R-:W2:Y:S04]  /*10550*/  LDL.LU R42, [R1+0x638] ;  /* 0x00063800012a7983 */ /* 0x000ea80000300800 */
[----:B------:R-:W-:Y:S04]  /*10560*/  STS.U16 [R3+UR44+0x10a80], R199 ;  /* 0x010a80c703007988 */ /* 0x000fe8000800042c */
[----:B------:R-:W2:Y:S04]  /*10570*/  LDL.LU R41, [R1+0x61c] ;  /* 0x00061c0001297983 */ /* 0x000ea80000300800 */
[----:B------:R-:W-:Y:S04]  /*10580*/  STS.U16 [R3+UR44+0x10e80], R197 ;  /* 0x010e80c503007988 */ /* 0x000fe8000800042c */
[----:B------:R-:W2:Y:S04]  /*10590*/  LDL.LU R37, [R1+0x62c] ;  /* 0x00062c0001257983 */ /* 0x000ea80000300800 */
[----:B------:R-:W-:Y:S04]  /*105a0*/  STS.U16 [R3+UR44+0x11280], R180 ;  /* 0x011280b403007988 */ /* 0x000fe8000800042c */
[----:B------:R-:W-:Y:S04]  /*105b0*/  STS.U16 [R3+UR44+0x11680], R166 ;  /* 0x011680a603007988 */ /* 0x000fe8000800042c */
[----:B------:R-:W-:Y:S04]  /*105c0*/  STS.U16 [R3+UR44+0x11a80], R161 ;  /* 0x011a80a103007988 */ /* 0x000fe8000800042c */
[----:B------:R0:W-:Y:S01]  /*105d0*/  STS.U16 [R3+UR44+0x11e80], R157 ;  /* 0x011e809d03007988 */ /* 0x0001e2000800042c */
[----:B----4-:R-:W-:-:S05]  /*105e0*/  @!P0 IMAD.MOV.U32 R9, RZ, RZ, R32 ;  /* 0x000000ffff098224 */ /* 0x010fca00078e0020 */
[----:B------:R1:W4:Y:S02]  /*105f0*/  @!P0 LDG.E.U16 R231, desc[UR46][R8.64] ;  /* 0x0000002e08e78981 */ /* 0x000324000c1e1500 */
[----:B-1----:R-:W-:Y:S02]  /*10600*/  @!P0 IMAD.MOV.U32 R8, RZ, RZ, R6 ;  /* 0x000000ffff088224 */ /* 0x002fe400078e0006 */
[----:B------:R-:W4:Y:S04]  /*10610*/  LDL.LU R6, [R1+0x63c] ;  /* 0x00063c0001067983 */ /* 0x000f280000300800 */
[----:B------:R-:W4:Y:S04]  /*10620*/  LDL.LU R29, [R1+0x60c] ;  /* 0x00060c00011d7983 */ /* 0x000f280000300800 */
[----:B------:R-:W4:Y:S04]  /*10630*/  LDL.LU R242, [R1+0x618] ;  /* 0x0006180001f27983 */ /* 0x000f280000300800 */
[----:B0-----:R-:W4:Y:S01]  /*10640*/  LDL.LU R3, [R1+0x608] ;  /* 0x0006080001037983 */ /* 0x001f220000300800 */
[----:B------:R-:W-:-:S02]  /*10650*/  PRMT R230, RZ, 0x7610, R230 ;  /* 0x00007610ffe67816 */ /* 0x000fc400000000e6 */
[----:B------:R-:W-:Y:S01]  /*10660*/  PRMT R229, RZ, 0x7610, R229 ;  /* 0x00007610ffe57816 */ /* 0x000fe200000000e5 */
[----:B------:R-:W4:Y:S01]  /*10670*/  LDL R50, [R1+0x9b0] ;  /* 0x0009b00001327983 */ /* 0x000f220000100800 */
[----:B------:R-:W-:Y:S02]  /*10680*/  PRMT R228, RZ, 0x7610, R228 ;  /* 0x00007610ffe47816 */ /* 0x000fe400000000e4 */
[----:B------:R-:W-:Y:S01]  /*10690*/  PRMT R227, RZ, 0x7610, R227 ;  /* 0x00007610ffe37816 */ /* 0x000fe200000000e3 */
[----:B------:R-:W4:Y:S01]  /*106a0*/  LDL R49, [R1+0xbbc] ;  /* 0x000bbc0001317983 */ /* 0x000f220000100800 */
[----:B------:R-:W-:Y:S02]  /*106b0*/  PRMT R232, RZ, 0x7610, R232 ;  /* 0x00007610ffe87816 */ /* 0x000fe400000000e8 */
[----:B------:R-:W-:Y:S01]  /*106c0*/  PRMT R233, RZ, 0x7610, R233 ;  /* 0x00007610ffe97816 */ /* 0x000fe200000000e9 */
[----:B------:R-:W4:Y:S01]  /*106d0*/  LDL R39, [R1+0xbac] ;  /* 0x000bac0001277983 */ /* 0x000f220000100800 */
[----:B------:R-:W-:-:S03]  /*106e0*/  PRMT R226, RZ, 0x7610, R226 ;  /* 0x00007610ffe27816 */ /* 0x000fc600000000e2 */
[----:B------:R-:W4:Y:S01]  /*106f0*/  LDL R38, [R1+0xbb0] ;  /* 0x000bb00001267983 */ /* 0x000f220000100800 */
[----:B---3--:R-:W-:-:S05]  /*10700*/  @!P0 IMAD.MOV.U32 R9, RZ, RZ, R27 ;  /* 0x000000ffff098224 */ /* 0x008fca00078e001b */
[----:B------:R2:W3:Y:S02]  /*10710*/  @!P0 LDG.E.U16 R230, desc[UR46][R8.64] ;  /* 0x0000002e08e68981 */ /* 0x0004e4000c1e1500 */
[----:B--2---:R-:W-:Y:S02]  /*10720*/  @!P0 IMAD.MOV.U32 R8, RZ, RZ, R43 ;  /* 0x000000ffff088224 */ /* 0x004fe400078e002b */
[----:B------:R-:W-:-:S05]  /*10730*/  @!P0 IMAD.MOV.U32 R9, RZ, RZ, R47 ;  /* 0x000000ffff098224 */ /* 0x000fca00078e002f */
[----:B------:R0:W2:Y:S02]  /*10740*/  @!P0 LDG.E.U16 R229, desc[UR46][R8.64] ;  /* 0x0000002e08e58981 */ /* 0x0000a4000c1e1500 */
[----:B0-----:R-:W-:Y:S02]  /*10750*/  @!P0 IMAD.MOV.U32 R8, RZ, RZ, R4 ;  /* 0x000000ffff088224 */ /* 0x001fe400078e0004 */
[----:B------:R-:W-:-:S05]  /*10760*/  @!P0 IMAD.MOV.U32 R9, RZ, RZ, R44 ;  /* 0x000000ffff098224 */ /* 0x000fca00078e002c */
[----:B------:R0:W2:Y:S02]  /*10770*/  @!P0 LDG.E.U16 R228, desc[UR46][R8.64] ;  /* 0x0000002e08e48981 */ /* 0x0000a4000c1e1500 */
[----:B0-----:R-:W-:Y:S02]  /*10780*/  @!P0 IMAD.MOV.U32 R8, RZ, RZ, R26 ;  /* 0x000000ffff088224 */ /* 0x001fe400078e001a */
[----:B------:R-:W-:-:S05]  /*10790*/  @!P0 IMAD.MOV.U32 R9, RZ, RZ, R46 ;  /* 0x000000ffff098224 */ /* 0x000fca00078e002e */
[----:B------:R0:W2:Y:S01]  /*107a0*/  @!P0 LDG.E.U16 R227, desc[UR46][R8.64] ;  /* 0x0000002e08e38981 */ /* 0x0000a2000c1e1500 */
[----:B------:R-:W-:Y:S01]  /*107b0*/  LOP3.LUT R4, R148, 0xc0, RZ, 0xc0, !PT ;  /* 0x000000c094047812 */ /* 0x000fe200078ec0ff */
[----:B0-----:R-:W-:Y:S02]  /*107c0*/  @!P0 IMAD.MOV.U32 R8, RZ, RZ, R48 ;  /* 0x000000ffff088224 */ /* 0x001fe400078e0030 */
[----:B------:R-:W-:-:S05]  /*107d0*/  @!P0 IMAD.MOV.U32 R9, RZ, RZ, R36 ;  /* 0x000000ffff098224 */ /* 0x000fca00078e0024 */
[----:B------:R0:W2:Y:S01]  /*107e0*/  @!P0 LDG.E.U16 R232, desc[UR46][R8.64] ;  /* 0x0000002e08e88981 */ /* 0x0000a2000c1e1500 */
[----:B------:R-:W-:Y:S02]  /*107f0*/  IMAD R4, R4, 0x40, R149 ;  /* 0x0000004004047824 */ /* 0x000fe400078e0295 */
[----:B0-----:R-:W-:Y:S02]  /*10800*/  @!P0 IMAD.MOV.U32 R8, RZ, RZ, R45 ;  /* 0x000000ffff088224 */ /* 0x001fe400078e002d */
[----:B------:R-:W-:Y:S02]  /*10810*/  @!P0 IMAD.MOV.U32 R9, RZ, RZ, R40 ;  /* 0x000000ffff098224 */ /* 0x000fe400078e0028 */
[----:B------:R-:W-:-:S03]  /*10820*/  IMAD.SHL.U32 R4, R4, 0x2, RZ ;  /* 0x0000000204047824 */ /* 0x000fc600078e00ff */
[----:B------:R0:W2:Y:S02]  /*10830*/  @!P0 LDG.E.U16 R233, desc[UR46][R8.64] ;  /* 0x0000002e08e98981 */ /* 0x0000a4000c1e1500 */
[----:B------:R-:W-:Y:S01]  /*10840*/  LOP3.LUT R4, R4, 0x60, RZ, 0x3c, !PT ;  /* 0x0000006004047812 */ /* 0x000fe200078e3cff */
[----:B0-----:R-:W-:-:S04]  /*10850*/  @!P0 IMAD.MOV.U32 R9, RZ, RZ, R42 ;  /* 0x000000ffff098224 */ /* 0x001fc800078e002a */
[----:B------:R-:W-:Y:S04]  /*10860*/  STS.U16 [R4+UR44+0x10300], R223 ;  /* 0x010300df04007988 */ /* 0x000fe8000800042c */
[----:B------:R-:W-:Y:S04]  /*10870*/  STS.U16 [R4+UR44+0x10700], R213 ;  /* 0x010700d504007988 */ /* 0x000fe8000800042c */
[----:B------:R-:W-:Y:S04]  /*10880*/  STS.U16 [R4+UR44+0x10b00], R208 ;  /* 0x010b00d004007988 */ /* 0x000fe8000800042c */
[----:B------:R-:W-:Y:S04]  /*10890*/  STS.U16 [R4+UR44+0x10f00], R201 ;  /* 0x010f00c904007988 */ /* 0x000fe8000800042c */
[----:B------:R-:W-:Y:S04]  /*108a0*/  STS.U16 [R4+UR44+0x11300], R193 ;  /* 0x011300c104007988 */ /* 0x000fe8000800042c */
[----:B------:R-:W-:Y:S04]  /*108b0*/  STS.U16 [R4+UR44+0x11700], R173 ;  /* 0x011700ad04007988 */ /* 0x000fe8000800042c */
[----:B------:R-:W-:Y:S04]  /*108c0*/  STS.U16 [R4+UR44+0x11b00], R167 ;  /* 0x011b00a704007988 */ /* 0x000fe8000800042c */
[----:B------:R0:W-:Y:S02]  /*108d0*/  STS.U16 [R4+UR44+0x11f00], R5 ;  /* 0x011f000504007988 */ /* 0x0001e4000800042c */
[----:B0-----:R-:W-:-:S05]  /*108e0*/  LOP3.LUT R4, R150, 0xc0, RZ, 0xc0, !PT ;  /* 0x000000c096047812 */ /* 0x001fca00078ec0ff */
[----:B------:R-:W-:Y:S02]  /*108f0*/  IMAD R4, R4, 0x40, R24 ;  /* 0x0000004004047824 */ /* 0x000fe400078e0218 */
[----:B----4-:R-:W-:-:S05]  /*10900*/  @!P0 IMAD.MOV.U32 R8, RZ, RZ, R6 ;  /* 0x000000ffff088224 */ /* 0x010fca00078e0006 */
[----:B------:R0:W4:Y:S04]  /*10910*/  @!P0 LDG.E.U16 R226, desc[UR46][R8.64] ;  /* 0x0000002e08e28981 */ /* 0x000128000c1e1500 */
[----:B------:R-:W-:Y:S04]  /*10920*/  STL [R1+0xc14], R242 ;  /* 0x000c14f201007387 */ /* 0x000fe80000100800 */
[----:B------:R1:W-:Y:S01]  /*10930*/  STL [R1+0xc18], R3 ;  /* 0x000c180301007387 */ /* 0x0003e20000100800 */
[----:B0-----:R-:W-:-:S03]  /*10940*/  @!P0 IMAD.MOV.U32 R9, RZ, RZ, R25 ;  /* 0x000000ffff098224 */ /* 0x001fc600078e0019 */
[----:B------:R-:W-:Y:S04]  /*10950*/  STL [R1+0xc20], R252 ;  /* 0x000c20fc01007387 */ /* 0x000fe80000100800 */
[----:B------:R-:W-:Y:S04]  /*10960*/  STL [R1+0xc1c], R251 ;  /* 0x000c1cfb01007387 */ /* 0x000fe80000100800 */
[----:B------:R-:W3:Y:S04]  /*10970*/  LDL R30, [R1+0x9a0] ;  /* 0x0009a000011e7983 */ /* 0x000ee80000100800 */
[----:B------:R-:W2:Y:S04]  /*10980*/  LDL R25, [R1+0x9a4] ;  /* 0x0009a40001197983 */ /* 0x000ea80000100800 */
[----:B------:R-:W4:Y:S04]  /*10990*/  LDL R28, [R1+0x994] ;  /* 0x00099400011c7983 */ /* 0x000f280000100800 */
[----:B------:R-:W4:Y:S04]  /*109a0*/  LDL R35, [R1+0x990] ;  /* 0x0009900001237983 */ /* 0x000f280000100800 */
[----:B------:R-:W4:Y:S01]  /*109b0*/  LDL R24, [R1+0x984] ;  /* 0x0009840001187983 */ /* 0x000f220000100800 */
[----:B------:R-:W-:Y:S01]  /*109c0*/  PRMT R223, RZ, 0x7610, R223 ;  /* 0x00007610ffdf7816 */ /* 0x000fe200000000df */
[----:B------:R-:W-:Y:S01]  /*109d0*/  @!P0 IMAD.MOV.U32 R8, RZ, RZ, R37 ;  /* 0x000000ffff088224 */ /* 0x000fe200078e0025 */
[----:B------:R-:W-:Y:S01]  /*109e0*/  PRMT R213, RZ, 0x7610, R213 ;  /* 0x00007610ffd57816 */ /* 0x000fe200000000d5 */
[----:B------:R-:W4:Y:S04]  /*109f0*/  LDL R34, [R1+0x980] ;  /* 0x0009800001227983 */ /* 0x000f280000100800 */
[----:B------:R0:W4:Y:S01]  /*10a00*/  @!P0 LDG.E.U16 R223, desc[UR46][R8.64] ;  /* 0x0000002e08df8981 */ /* 0x000122000c1e1500 */
[----:B------:R-:W-:-:S02]  /*10a10*/  PRMT R209, RZ, 0x7610, R209 ;  /* 0x00007610ffd17816 */ /* 0x000fc400000000d1 */
[----:B------:R-:W-:Y:S01]  /*10a20*/  PRMT R208, RZ, 0x7610, R208 ;  /* 0x00007610ffd07816 */ /* 0x000fe200000000d0 */
[----:B------:R-:W4:Y:S01]  /*10a30*/  LDL R33, [R1+0x970] ;  /* 0x0009700001217983 */ /* 0x000f220000100800 */
[----:B0-----:R-:W-:Y:S02]  /*10a40*/  @!P0 IMAD.MOV.U32 R8, RZ, RZ, R41 ;  /* 0x000000ffff088224 */ /* 0x001fe400078e0029 */
[----:B------:R-:W-:-:S05]  /*10a50*/  @!P0 IMAD.MOV.U32 R9, RZ, RZ, R242 ;  /* 0x000000ffff098224 */ /* 0x000fca00078e00f2 */
[----:B------:R0:W4:Y:S02]  /*10a60*/  @!P0 LDG.E.U16 R213, desc[UR46][R8.64] ;  /* 0x0000002e08d58981 */ /* 0x000124000c1e1500 */
[----:B0-----:R-:W-:Y:S02]  /*10a70*/  @!P0 IMAD.MOV.U32 R8, RZ, RZ, R29 ;  /* 0x000000ffff088224 */ /* 0x001fe400078e001d */
[----:B------:R-:W-:Y:S01]  /*10a80*/  @!P0 IMAD.MOV.U32 R9, RZ, RZ, R3 ;  /* 0x000000ffff098224 */ /* 0x000fe200078e0003 */
[----:B------:R-:W-:Y:S01]  /*10a90*/  PRMT R202, RZ, 0x7610, R202 ;  /* 0x00007610ffca7816 */ /* 0x000fe200000000ca */
[----:B-1----:R-:W4:Y:S04]  /*10aa0*/  LDL R3, [R1+0x974] ;  /* 0x0009740001037983 */ /* 0x002f280000100800 */
[----:B------:R0:W4:Y:S02]  /*10ab0*/  @!P0 LDG.E.U16 R209, desc[UR46][R8.64] ;  /* 0x0000002e08d18981 */ /* 0x000124000c1e1500 */
[----:B0-----:R-:W-:-:S02]  /*10ac0*/  @!P0 IMAD.MOV.U32 R8, RZ, RZ, R252 ;  /* 0x000000ffff088224 */ /* 0x001fc400078e00fc */
[----:B------:R-:W-:-:S05]  /*10ad0*/  @!P0 IMAD.MOV.U32 R9, RZ, RZ, R251 ;  /* 0x000000ffff098224 */ /* 0x000fca00078e00fb */
[----:B------:R0:W4:Y:S01]  /*10ae0*/  @!P0 LDG.E.U16 R208, desc[UR46][R8.64] ;  /* 0x0000002e08d08981 */ /* 0x000122000c1e1500 */
[----:B------:R-:W-:Y:S01]  /*10af0*/  PRMT R201, RZ, 0x7610, R201 ;  /* 0x00007610ffc97816 */ /* 0x000fe200000000c9 */
[----:B0-----:R-:W-:Y:S02]  /*10b00*/  @!P0 IMAD.MOV.U32 R8, RZ, RZ, R248 ;  /* 0x000000ffff088224 */ /* 0x001fe400078e00f8 */
        /* <DEDUP_REMOVED lines=8> */
[----:B------:R-:W-:Y:S01]  /*10b90*/  @!P0 IMAD.MOV.U32 R9, RZ, RZ, R50 ;  /* 0x000000ffff098224 */ /* 0x000fe200078e0032 */
[----:B------:R-:W-:Y:S04]  /*10ba0*/  STL [R1+0xc28], R248 ;  /* 0x000c28f801007387 */ /* 0x000fe80000100800 */
[----:B------:R0:W4:Y:S01]  /*10bb0*/  @!P0 LDG.E.U16 R200, desc[UR46][R8.64] ;  /* 0x0000002e08c88981 */ /* 0x000122000c1e1500 */
[----:B------:R-:W-:-:S03]  /*10bc0*/  PRMT R198, RZ, 0x7610, R198 ;  /* 0x00007610ffc67816 */ /* 0x000fc600000000c6 */
[----:B------:R-:W-:Y:S01]  /*10bd0*/  STL [R1+0xc24], R247 ;  /* 0x000c24f701007387 */ /* 0x000fe20000100800 */
[----:B0-----:R-:W-:Y:S02]  /*10be0*/  @!P0 IMAD.MOV.U32 R8, RZ, RZ, R38 ;  /* 0x000000ffff088224 */ /* 0x001fe400078e0026 */
[----:B------:R-:W-:Y:S01]  /*10bf0*/  @!P0 IMAD.MOV.U32 R9, RZ, RZ, R39 ;  /* 0x000000ffff098224 */ /* 0x000fe200078e0027 */
[----:B------:R-:W-:Y:S04]  /*10c00*/  STL [R1+0xc30], R244 ;  /* 0x000c30f401007387 */ /* 0x000fe80000100800 */
[----:B------:R3:W4:Y:S04]  /*10c10*/  @!P0 LDG.E.U16 R199, desc[UR46][R8.64] ;  /* 0x0000002e08c78981 */ /* 0x000728000c1e1500 */
[----:B------:R0:W-:Y:S01]  /*10c20*/  STL [R1+0xc2c], R243 ;  /* 0x000c2cf301007387 */ /* 0x0001e20000100800 */
[----:B------:R-:W-:-:S03]  /*10c30*/  PRMT R197, RZ, 0x7610, R197 ;  /* 0x00007610ffc57816 */ /* 0x000fc600000000c5 */
[----:B------:R-:W4:Y:S04]  /*10c40*/  LDL R49, [R1+0x950] ;  /* 0x0009500001317983 */ /* 0x000f280000100800 */
[----:B------:R-:W4:Y:S01]  /*10c50*/  LDL R39, [R1+0x940] ;  /* 0x0009400001277983 */ /* 0x000f220000100800 */
[----:B------:R-:W-:Y:S01]  /*10c60*/  IMAD.SHL.U32 R4, R4, 0x2, RZ ;  /* 0x0000000204047824 */ /* 0x000fe200078e00ff */
[----:B------:R-:W-:Y:S02]  /*10c70*/  PRMT R196, RZ, 0x7610, R196 ;  /* 0x00007610ffc47816 */ /* 0x000fe400000000c4 */
[----:B------:R-:W4:Y:S01]  /*10c80*/  LDL R38, [R1+0x930] ;  /* 0x0009300001267983 */ /* 0x000f220000100800 */
[----:B---3--:R-:W-:Y:S01]  /*10c90*/  @!P0 IMAD.MOV.U32 R9, RZ, RZ, R30 ;  /* 0x000000ffff098224 */ /* 0x008fe200078e001e */
[----:B------:R-:W-:-:S02]  /*10ca0*/  PRMT R195, RZ, 0x7610, R195 ;  /* 0x00007610ffc37816 */ /* 0x000fc400000000c3 */
[----:B------:R-:W3:Y:S01]  /*10cb0*/  LDL R30, [R1+0x960] ;  /* 0x00096000011e7983 */ /* 0x000ee20000100800 */
[----:B--2---:R-:W-:-:S03]  /*10cc0*/  @!P0 IMAD.MOV.U32 R8, RZ, RZ, R25 ;  /* 0x000000ffff088224 */ /* 0x004fc600078e0019 */
[----:B------:R-:W2:Y:S04]  /*10cd0*/  LDL R25, [R1+0x964] ;  /* 0x0009640001197983 */ /* 0x000ea80000100800 */
[----:B------:R4:W2:Y:S04]  /*10ce0*/  @!P0 LDG.E.U16 R198, desc[UR46][R8.64] ;  /* 0x0000002e08c68981 */ /* 0x0008a8000c1e1500 */
[----:B------:R-:W2:Y:S04]  /*10cf0*/  LDL R51, [R1+0x910] ;  /* 0x0009100001337983 */ /* 0x000ea80000100800 */
[----:B------:R-:W2:Y:S01]  /*10d00*/  LDL R50, [R1+0x914] ;  /* 0x0009140001327983 */ /* 0x000ea20000100800 */
[----:B----4-:R-:W-:-:S03]  /*10d10*/  @!P0 IMAD.MOV.U32 R8, RZ, RZ, R28 ;  /* 0x000000ffff088224 */ /* 0x010fc600078e001c */
[----:B------:R-:W4:Y:S01]  /*10d20*/  LDL R28, [R1+0x954] ;  /* 0x00095400011c7983 */ /* 0x000f220000100800 */
[----:B------:R-:W-:-:S03]  /*10d30*/  @!P0 IMAD.MOV.U32 R9, RZ, RZ, R35 ;  /* 0x000000ffff098224 */ /* 0x000fc600078e0023 */
[----:B------:R-:W4:Y:S04]  /*10d40*/  LDL R35, [R1+0x934] ;  /* 0x0009340001237983 */ /* 0x000f280000100800 */
[----:B------:R1:W4:Y:S02]  /*10d50*/  @!P0 LDG.E.U16 R197, desc[UR46][R8.64] ;  /* 0x0000002e08c58981 */ /* 0x000324000c1e1500 */
[----:B-1----:R-:W-:Y:S02]  /*10d60*/  @!P0 IMAD.MOV.U32 R8, RZ, RZ, R24 ;  /* 0x000000ffff088224 */ /* 0x002fe400078e0018 */
[----:B------:R-:W4:Y:S01]  /*10d70*/  LDL R24, [R1+0x944] ;  /* 0x0009440001187983 */ /* 0x000f220000100800 */
[----:B------:R-:W-:Y:S01]  /*10d80*/  @!P0 IMAD.MOV.U32 R9, RZ, RZ, R34 ;  /* 0x000000ffff098224 */ /* 0x000fe200078e0022 */
[----:B------:R-:W-:-:S02]  /*10d90*/  LOP3.LUT R4, R4, 0x70, RZ, 0x3c, !PT ;  /* 0x0000007004047812 */ /* 0x000fc400078e3cff */
[----:B------:R-:W4:Y:S04]  /*10da0*/  LDL R34, [R1+0x920] ;  /* 0x0009200001227983 */ /* 0x000f280000100800 */
[----:B------:R1:W4:Y:S04]  /*10db0*/  @!P0 LDG.E.U16 R196, desc[UR46][R8.64] ;  /* 0x0000002e08c48981 */ /* 0x000328000c1e1500 */
[----:B------:R-:W-:Y:S01]  /*10dc0*/  STS.U16 [R4+UR44+0x10380], R239 ;  /* 0x010380ef04007988 */ /* 0x000fe2000800042c */
[----:B-1----:R-:W-:-:S03]  /*10dd0*/  @!P0 IMAD.MOV.U32 R9, RZ, RZ, R33 ;  /* 0x000000ffff098224 */ /* 0x002fc600078e0021 */
[----:B------:R-:W4:Y:S01]  /*10de0*/  LDL R33, [R1+0x924] ;  /* 0x0009240001217983 */ /* 0x000f220000100800 */
[----:B------:R-:W-:-:S03]  /*10df0*/  @!P0 IMAD.MOV.U32 R8, RZ, RZ, R3 ;  /* 0x000000ffff088224 */ /* 0x000fc600078e0003 */
[----:B------:R-:W-:Y:S04]  /*10e00*/  STS.U16 [R4+UR44+0x10780], R238 ;  /* 0x010780ee04007988 */ /* 0x000fe8000800042c */
[----:B------:R-:W-:Y:S04]  /*10e10*/  STS.U16 [R4+UR44+0x10b80], R237 ;  /* 0x010b80ed04007988 */ /* 0x000fe8000800042c */
[----:B------:R-:W-:Y:S04]  /*10e20*/  STS.U16 [R4+UR44+0x10f80], R236 ;  /* 0x010f80ec04007988 */ /* 0x000fe8000800042c */
[----:B------:R-:W4:Y:S04]  /*10e30*/  LDL.LU R242, [R1+0x6a0] ;  /* 0x0006a00001f27983 */ /* 0x000f280000300800 */
[----:B------:R-:W-:Y:S04]  /*10e40*/  STS.U16 [R4+UR44+0x11380], R235 ;  /* 0x011380eb04007988 */ /* 0x000fe8000800042c */
[----:B0-----:R-:W4:Y:S01]  /*10e50*/  LDL.LU R243, [R1+0x640] ;  /* 0x0006400001f37983 */ /* 0x001f220000300800 */
[----:B------:R-:W-:-:S03]  /*10e60*/  PRMT R194, RZ, 0x7610, R194 ;  /* 0x00007610ffc27816 */ /* 0x000fc600000000c2 */
[----:B------:R-:W-:Y:S04]  /*10e70*/  STS.U16 [R4+UR44+0x11780], R234 ;  /* 0x011780ea04007988 */ /* 0x000fe8000800042c */
[----:B------:R-:W4:Y:S04]  /*10e80*/  LDL.LU R248, [R1+0x614] ;  /* 0x0006140001f87983 */ /* 0x000f280000300800 */
[----:B------:R-:W-:Y:S04]  /*10e90*/  STS.U16 [R4+UR44+0x11b80], R189 ;  /* 0x011b80bd04007988 */ /* 0x000fe8000800042c */
[----:B------:R-:W4:Y:S04]  /*10ea0*/  LDL.LU R251, [R1+0x630] ;  /* 0x0006300001fb7983 */ /* 0x000f280000300800 */
[----:B------:R0:W-:Y:S04]  /*10eb0*/  STS.U16 [R4+UR44+0x11f80], R176 ;  /* 0x011f80b004007988 */ /* 0x0001e8000800042c */
[----:B------:R-:W4:Y:S04]  /*10ec0*/  LDL.LU R3, [R1+0x604] ;  /* 0x0006040001037983 */ /* 0x000f280000300800 */
[----:B------:R3:W4:Y:S04]  /*10ed0*/  @!P0 LDG.E.U16 R195, desc[UR46][R8.64] ;  /* 0x0000002e08c38981 */ /* 0x000728000c1e1500 */
[----:B0-----:R-:W4:Y:S04]  /*10ee0*/  LDL.LU R4, [R1+0x620] ;  /* 0x0006200001047983 */ /* 0x001f280000300800 */
[----:B------:R-:W4:Y:S01]  /*10ef0*/  LDL.LU R241, [R1+0x610] ;  /* 0x0006100001f17983 */ /* 0x000f220000300800 */
[----:B------:R-:W-:-:S02]  /*10f00*/  PRMT R193, RZ, 0x7610, R193 ;  /* 0x00007610ffc17816 */ /* 0x000fc400000000c1 */
[----:B------:R-:W-:Y:S02]  /*10f10*/  PRMT R192, RZ, 0x7610, R192 ;  /* 0x00007610ffc07816 */ /* 0x000fe400000000c0 */
[----:B------:R-:W-:Y:S02]  /*10f20*/  PRMT R191, RZ, 0x7610, R191 ;  /* 0x00007610ffbf7816 */ /* 0x000fe400000000bf */
[----:B------:R-:W-:Y:S02]  /*10f30*/  PRMT R190, RZ, 0x7610, R190 ;  /* 0x00007610ffbe7816 */ /* 0x000fe400000000be */
[----:B------:R-:W-:Y:S02]  /*10f40*/  PRMT R189, RZ, 0x7610, R189 ;  /* 0x00007610ffbd7816 */ /* 0x000fe400000000bd */
[----:B------:R-:W-:Y:S01]  /*10f50*/  PRMT R188, RZ, 0x7610, R188 ;  /* 0x00007610ffbc7816 */ /* 0x000fe200000000bc */
[----:B------:R0:W-:Y:S04]  /*10f60*/  STS.U16 [R0+UR44+0x1800], R187 ;  /* 0x001800bb00007988 */ /* 0x0001e8000800042c */
[----:B------:R1:W-:Y:S04]  /*10f70*/  STS.U16 [R0+UR44+0x1c00], R186 ;  /* 0x001c00ba00007988 */ /* 0x0003e8000800042c */
[----:B------:R1:W-:Y:S01]  /*10f80*/  STS.U16 [R0+UR44+0x2000], R185 ;  /* 0x002000b900007988 */ /* 0x0003e2000800042c */
[----:B---3--:R-:W-:-:S03]  /*10f90*/  @!P0 IMAD.MOV.U32 R9, RZ, RZ, R30 ;  /* 0x000000ffff098224 */ /* 0x008fc600078e001e */
[----:B------:R3:W-:Y:S01]  /*10fa0*/  STS.U16 [R0+UR44+0x2400], R184 ;  /* 0x002400b800007988 */ /* 0x0007e2000800042c */
[----:B--2---:R-:W-:-:S03]  /*10fb0*/  @!P0 IMAD.MOV.U32 R8, RZ, RZ, R25 ;  /* 0x000000ffff088224 */ /* 0x004fc600078e0019 */
[----:B------:R-:W2:Y:S04]  /*10fc0*/  LDL R30, [R1+0x900] ;  /* 0x00090000011e7983 */ /* 0x000ea80000100800 */
[----:B------:R-:W3:Y:S04]  /*10fd0*/  LDL R25, [R1+0x904] ;  /* 0x0009040001197983 */ /* 0x000ee80000100800 */
[----:B------:R4:W3:Y:S04]  /*10fe0*/  @!P0 LDG.E.U16 R194, desc[UR46][R8.64] ;  /* 0x0000002e08c28981 */ /* 0x0008e8000c1e1500 */
[----:B------:R1:W-:Y:S01]  /*10ff0*/  STS.U16 [R0+UR44+0x2800], R183 ;  /* 0x002800b700007988 */ /* 0x0003e2000800042c */
[----:B------:R-:W-:-:S03]  /*11000*/  PRMT R182, RZ, 0x7610, R182 ;  /* 0x00007610ffb67816 */ /* 0x000fc600000000b6 */
[----:B------:R1:W-:Y:S01]  /*11010*/  STS.U16 [R0+UR44+0x1400], R181 ;  /* 0x001400b500007988 */ /* 0x0003e2000800042c */
[----:B----4-:R-:W-:-:S03]  /*11020*/  @!P0 IMAD.MOV.U32 R8, RZ, RZ, R28 ;  /* 0x000000ffff088224 */ /* 0x010fc600078e001c */
[----:B------:R-:W4:Y:S01]  /*11030*/  LDL R28, [R1+0x8f4] ;  /* 0x0008f400011c7983 */ /* 0x000f220000100800 */
[----:B------:R-:W-:-:S03]  /*11040*/  @!P0 IMAD.MOV.U32 R9, RZ, RZ, R49 ;  /* 0x000000ffff098224 */ /* 0x000fc600078e0031 */
[----:B------:R-:W4:Y:S04]  /*11050*/  LDL R49, [R1+0x8f0] ;  /* 0x0008f00001317983 */ /* 0x000f280000100800 */
[----:B------:R0:W4:Y:S01]  /*11060*/  @!P0 LDG.E.U16 R193, desc[UR46][R8.64] ;  /* 0x0000002e08c18981 */ /* 0x000122000c1e1500 */
[----:B------:R-:W-:-:S03]  /*11070*/  PRMT R180, RZ, 0x7610, R180 ;  /* 0x00007610ffb47816 */ /* 0x000fc600000000b4 */
[----:B------:R1:W-:Y:S04]  /*11080*/  STS.U16 [R0+UR44+0x1000], R179 ;  /* 0x001000b300007988 */ /* 0x0003e8000800042c */
[----:B------:R1:W-:Y:S01]  /*11090*/  STS.U16 [R0+UR44+0xc00], R178 ;  /* 0x000c00b200007988 */ /* 0x0003e2000800042c */
[----:B0-----:R-:W-:-:S03]  /*110a0*/  @!P0 IMAD.MOV.U32 R8, RZ, RZ, R24 ;  /* 0x000000ffff088224 */ /* 0x001fc600078e0018 */
[----:B------:R-:W4:Y:S01]  /*110b0*/  LDL R24, [R1+0x8e4] ;  /* 0x0008e40001187983 */ /* 0x000f220000100800 */
[----:B------:R-:W-:-:S03]  /*110c0*/  @!P0 IMAD.MOV.U32 R9, RZ, RZ, R39 ;  /* 0x000000ffff098224 */ /* 0x000fc600078e0027 */
[----:B------:R-:W4:Y:S04]  /*110d0*/  LDL R39, [R1+0x8e0] ;  /* 0x0008e00001277983 */ /* 0x000f280000100800 */
[----:B------:R0:W4:Y:S04]  /*110e0*/  @!P0 LDG.E.U16 R192, desc[UR46][R8.64] ;  /* 0x0000002e08c08981 */ /* 0x000128000c1e1500 */
[----:B------:R1:W-:Y:S01]  /*110f0*/  STS.U16 [R0+UR44+0x800], R177 ;  /* 0x000800b100007988 */ /* 0x0003e2000800042c */
[----:B------:R-:W-:-:S03]  /*11100*/  PRMT R176, RZ, 0x7610, R176 ;  /* 0x00007610ffb07816 */ /* 0x000fc600000000b0 */
[----:B------:R1:W-:Y:S01]  /*11110*/  STS.U16 [R0+UR44+0x400], R175 ;  /* 0x000400af00007988 */ /* 0x0003e2000800042c */
[----:B0-----:R-:W-:Y:S02]  /*11120*/  @!P0 IMAD.MOV.U32 R8, RZ, RZ, R35 ;  /* 0x000000ffff088224 */ /* 0x001fe400078e0023 */
[----:B------:R-:W-:Y:S01]  /*11130*/  @!P0 IMAD.MOV.U32 R9, RZ, RZ, R38 ;  /* 0x000000ffff098224 */ /* 0x000fe200078e0026 */
[----:B------:R-:W4:Y:S04]  /*11140*/  LDL R35, [R1+0x8d4] ;  /* 0x0008d40001237983 */ /* 0x000f280000100800 */
[----:B------:R-:W4:Y:S04]  /*11150*/  LDL R38, [R1+0x8d0] ;  /* 0x0008d00001267983 */ /* 0x000f280000100800 */
[----:B------:R0:W4:Y:S01]  /*11160*/  @!P0 LDG.E.U16 R191, desc[UR46][R8.64] ;  /* 0x0000002e08bf8981 */ /* 0x000122000c1e1500 */
[----:B------:R-:W-:-:S02]  /*11170*/  PRMT R174, RZ, 0x7610, R174 ;  /* 0x00007610ffae7816 */ /* 0x000fc400000000ae */
[----:B------:R-:W-:Y:S01]  /*11180*/  PRMT R173, RZ, 0x7610, R173 ;  /* 0x00007610ffad7816 */ /* 0x000fe200000000ad */
[----:B------:R1:W-:Y:S04]  /*11190*/  STS.U16 [R0+UR44], R172 ;  /* 0x000000ac00007988 */ /* 0x0003e8000800042c */
[----:B------:R1:W-:Y:S01]  /*111a0*/  STS.U16 [R0+UR44+0x3c00], R171 ;  /* 0x003c00ab00007988 */ /* 0x0003e2000800042c */
[----:B0-----:R-:W-:Y:S02]  /*111b0*/  @!P0 IMAD.MOV.U32 R8, RZ, RZ, R33 ;  /* 0x000000ffff088224 */ /* 0x001fe400078e0021 */
[----:B------:R-:W-:Y:S01]  /*111c0*/  @!P0 IMAD.MOV.U32 R9, RZ, RZ, R34 ;  /* 0x000000ffff098224 */ /* 0x000fe200078e0022 */
[----:B------:R-:W4:Y:S04]  /*111d0*/  LDL R33, [R1+0x8c4] ;  /* 0x0008c40001217983 */ /* 0x000f280000100800 */
[----:B------:R-:W4:Y:S04]  /*111e0*/  LDL R34, [R1+0x8c0] ;  /* 0x0008c00001227983 */ /* 0x000f280000100800 */
[----:B------:R0:W4:Y:S01]  /*111f0*/  @!P0 LDG.E.U16 R190, desc[UR46][R8.64] ;  /* 0x0000002e08be8981 */ /* 0x000122000c1e1500 */
[----:B------:R-:W-:-:S02]  /*11200*/  PRMT R170, RZ, 0x7610, R170 ;  /* 0x00007610ffaa7816 */ /* 0x000fc400000000aa */
[----:B------:R-:W-:Y:S02]  /*11210*/  PRMT R169, RZ, 0x7610, R169 ;  /* 0x00007610ffa97816 */ /* 0x000fe400000000a9 */
[----:B------:R-:W-:Y:S02]  /*11220*/  PRMT R168, RZ, 0x7610, R168 ;  /* 0x00007610ffa87816 */ /* 0x000fe400000000a8 */
[----:B------:R-:W-:Y:S02]  /*11230*/  PRMT R167, RZ, 0x7610, R167 ;  /* 0x00007610ffa77816 */ /* 0x000fe400000000a7 */
[----:B------:R-:W-:Y:S01]  /*11240*/  PRMT R166, RZ, 0x7610, R166 ;  /* 0x00007610ffa67816 */ /* 0x000fe200000000a6 */
[----:B0-----:R-:W-:Y:S01]  /*11250*/  @!P0 IMAD.MOV.U32 R8, RZ, RZ, R50 ;  /* 0x000000ffff088224 */ /* 0x001fe200078e0032 */
[----:B------:R0:W-:Y:S01]  /*11260*/  STS.U16 [R0+UR44+0x4000], R165 ;  /* 0x004000a500007988 */ /* 0x0001e2000800042c */
[----:B------:R-:W-:-:S03]  /*11270*/  @!P0 IMAD.MOV.U32 R9, RZ, RZ, R51 ;  /* 0x000000ffff098224 */ /* 0x000fc600078e0033 */
[----:B------:R-:W4:Y:S04]  /*11280*/  LDL R51, [R1+0x8b0] ;  /* 0x0008b00001337983 */ /* 0x000f280000100800 */
[----:B------:R-:W4:Y:S04]  /*11290*/  LDL R50, [R1+0x8b4] ;  /* 0x0008b40001327983 */ /* 0x000f280000100800 */
[----:B------:R2:W4:Y:S01]  /*112a0*/  @!P0 LDG.E.U16 R189, desc[UR46][R8.64] ;  /* 0x0000002e08bd8981 */ /* 0x000522000c1e1500 */
[----:B------:R-:W-:-:S03]  /*112b0*/  PRMT R187, RZ, 0x7610, R187 ;  /* 0x00007610ffbb7816 */ /* 0x000fc600000000bb */
[----:B------:R0:W-:Y:S04]  /*112c0*/  STS.U16 [R0+UR44+0x6000], R164 ;  /* 0x006000a400007988 */ /* 0x0001e8000800042c */
[----:B------:R-:W4:Y:S01]  /*112d0*/  LDL R53, [R1+0x720] ;  /* 0x0007200001357983 */ /* 0x000f220000100800 */
[----:B------:R-:W-:-:S03]  /*112e0*/  PRMT R163, RZ, 0x7610, R163 ;  /* 0x00007610ffa37816 */ /* 0x000fc600000000a3 */
[----:B------:R-:W4:Y:S01]  /*112f0*/  LDL R52, [R1+0x710] ;  /* 0x0007100001347983 */ /* 0x000f220000100800 */
[----:B--2---:R-:W-:-:S03]  /*11300*/  @!P0 IMAD.MOV.U32 R9, RZ, RZ, R30 ;  /* 0x000000ffff098224 */ /* 0x004fc600078e001e */
[----:B------:R-:W2:Y:S01]  /*11310*/  LDL R30, [R1+0x8a0] ;  /* 0x0008a000011e7983 */ /* 0x000ea20000100800 */
[----:B---3--:R-:W-:-:S03]  /*11320*/  @!P0 IMAD.MOV.U32 R8, RZ, RZ, R25 ;  /* 0x000000ffff088224 */ /* 0x008fc600078e0019 */
[----:B------:R-:W3:Y:S04]  /*11330*/  LDL R25, [R1+0x8a4] ;  /* 0x0008a40001197983 */ /* 0x000ee80000100800 */
[----:B------:R4:W3:Y:S02]  /*11340*/  @!P0 LDG.E.U16 R188, desc[UR46][R8.64] ;  /* 0x0000002e08bc8981 */ /* 0x0008e4000c1e1500 */
[----:B----4-:R-:W-:Y:S02]  /*11350*/  @!P0 IMAD.MOV.U32 R8, RZ, RZ, R28 ;  /* 0x000000ffff088224 */ /* 0x010fe400078e001c */
[----:B------:R-:W4:Y:S01]  /*11360*/  LDL R28, [R1+0x894] ;  /* 0x00089400011c7983 */ /* 0x000f220000100800 */
[----:B------:R-:W-:-:S03]  /*11370*/  @!P0 IMAD.MOV.U32 R9, RZ, RZ, R49 ;  /* 0x000000ffff098224 */ /* 0x000fc600078e0031 */
[----:B------:R-:W4:Y:S04]  /*11380*/  LDL R49, [R1+0x890] ;  /* 0x0008900001317983 */ /* 0x000f280000100800 */
[----:B------:R1:W4:Y:S02]  /*11390*/  @!P0 LDG.E.U16 R187, desc[UR46][R8.64] ;  /* 0x0000002e08bb8981 */ /* 0x000324000c1e1500 */
[----:B-1----:R-:W-:Y:S02]  /*113a0*/  @!P0 IMAD.MOV.U32 R8, RZ, RZ, R24 ;  /* 0x000000ffff088224 */ /* 0x002fe400078e0018 */
[----:B------:R-:W4:Y:S01]  /*113b0*/  LDL R24, [R1+0x884] ;  /* 0x0008840001187983 */ /* 0x000f220000100800 */
[----:B------:R-:W-:-:S03]  /*113c0*/  @!P0 IMAD.MOV.U32 R9, RZ, RZ, R39 ;  /* 0x000000ffff098224 */ /* 0x000fc600078e0027 */
[----:B------:R-:W4:Y:S01]  /*113d0*/  LDL R39, [R1+0x880] ;  /* 0x0008800001277983 */ /* 0x000f220000100800 */
[----:B------:R-:W-:Y:S02]  /*113e0*/  PRMT R186, RZ, 0x7610, R186 ;  /* 0x00007610ffba7816 */ /* 0x000fe400000000ba */
[----:B------:R-:W-:-:S04]  /*113f0*/  PRMT R185, RZ, 0x7610, R185 ;  /* 0x00007610ffb97816 */ /* 0x000fc800000000b9 */
[----:B------:R1:W4:Y:S01]  /*11400*/  @!P0 LDG.E.U16 R186, desc[UR46][R8.64] ;  /* 0x0000002e08ba8981 */ /* 0x000322000c1e1500 */
[----:B------:R-:W-:Y:S01]  /*11410*/  PRMT R184, RZ, 0x7610, R184 ;  /* 0x00007610ffb87816 */ /* 0x000fe200000000b8 */
[----:B-1----:R-:W-:Y:S02]  /*11420*/  @!P0 IMAD.MOV.U32 R8, RZ, RZ, R35 ;  /* 0x000000ffff088224 */ /* 0x002fe400078e0023 */
[----:B------:R-:W-:Y:S01]  /*11430*/  @!P0 IMAD.MOV.U32 R9, RZ, RZ, R38 ;  /* 0x000000ffff098224 */ /* 0x000fe200078e0026 */
[----:B------:R-:W4:Y:S04]  /*11440*/  LDL R35, [R1+0x874] ;  /* 0x0008740001237983 */ /* 0x000f280000100800 */
[----:B------:R-:W4:Y:S04]  /*11450*/  LDL R38, [R1+0x870] ;  /* 0x0008700001267983 */ /* 0x000f280000100800 */
[----:B------:R1:W4:Y:S01]  /*11460*/  @!P0 LDG.E.U16 R185, desc[UR46][R8.64] ;  /* 0x0000002e08b98981 */ /* 0x000322000c1e1500 */
[----:B------:R-:W-:Y:S01]  /*11470*/  PRMT R183, RZ, 0x7610, R183 ;  /* 0x00007610ffb77816 */ /* 0x000fe200000000b7 */
[----:B-1----:R-:W-:-:S02]  /*11480*/  @!P0 IMAD.MOV.U32 R8, RZ, RZ, R33 ;  /* 0x000000ffff088224 */ /* 0x002fc400078e0021 */
[----:B------:R-:W-:Y:S01]  /*11490*/  @!P0 IMAD.MOV.U32 R9, RZ, RZ, R34 ;  /* 0x000000ffff098224 */ /* 0x000fe200078e0022 */
[----:B------:R-:W4:Y:S04]  /*114a0*/  LDL R33, [R1+0x864] ;  /* 0x0008640001217983 */ /* 0x000f280000100800 */
[----:B------:R-:W4:Y:S04]  /*114b0*/  LDL R34, [R1+0x860] ;  /* 0x0008600001227983 */ /* 0x000f280000100800 */
[----:B------:R1:W4:Y:S02]  /*114c0*/  @!P0 LDG.E.U16 R184, desc[UR46][R8.64] ;  /* 0x0000002e08b88981 */ /* 0x000324000c1e1500 */
[----:B-1----:R-:W-:-:S02]  /*114d0*/  @!P0 IMAD.MOV.U32 R9, RZ, RZ, R51 ;  /* 0x000000ffff098224 */ /* 0x002fc400078e0033 */
[----:B------:R-:W4:Y:S01]  /*114e0*/  LDL R51, [R1+0x850] ;  /* 0x0008500001337983 */ /* 0x000f220000100800 */
[----:B------:R-:W-:-:S03]  /*114f0*/  @!P0 IMAD.MOV.U32 R8, RZ, RZ, R50 ;  /* 0x000000ffff088224 */ /* 0x000fc600078e0032 */
[----:B------:R-:W4:Y:S04]  /*11500*/  LDL R50, [R1+0x854] ;  /* 0x0008540001327983 */ /* 0x000f280000100800 */
[----:B------:R2:W4:Y:S01]  /*11510*/  @!P0 LDG.E.U16 R183, desc[UR46][R8.64] ;  /* 0x0000002e08b78981 */ /* 0x000522000c1e1500 */
[----:B------:R-:W-:Y:S01]  /*11520*/  PRMT R181, RZ, 0x7610, R181 ;  /* 0x00007610ffb57816 */ /* 0x000fe200000000b5 */
[----:B--2---:R-:W-:Y:S02]  /*11530*/  @!P0 IMAD.MOV.U32 R9, RZ, RZ, R30 ;  /* 0x000000ffff098224 */ /* 0x004fe400078e001e */
        /* <DEDUP_REMOVED lines=13> */
[----:B------:R-:W-:-:S03]  /*11610*/  PRMT R179, RZ, 0x7610, R179 ;  /* 0x00007610ffb37816 */ /* 0x000fc600000000b3 */
[----:B------:R1:W4:Y:S01]  /*11620*/  @!P0 LDG.E.U16 R180, desc[UR46][R8.64] ;  /* 0x0000002e08b48981 */ /* 0x000322000c1e1500 */
[----:B------:R-:W-:Y:S02]  /*11630*/  PRMT R178, RZ, 0x7610, R178 ;  /* 0x00007610ffb27816 */ /* 0x000fe400000000b2 */
[----:B------:R-:W-:Y:S01]  /*11640*/  PRMT R177, RZ, 0x7610, R177 ;  /* 0x00007610ffb17816 */ /* 0x000fe200000000b1 */
[----:B-1----:R-:W-:Y:S02]  /*11650*/  @!P0 IMAD.MOV.U32 R8, RZ, RZ, R35 ;  /* 0x000000ffff088224 */ /* 0x002fe400078e0023 */
[----:B------:R-:W4:Y:S01]  /*11660*/  LDL R35, [R1+0x814] ;  /* 0x0008140001237983 */ /* 0x000f220000100800 */
[----:B------:R-:W-:-:S03]  /*11670*/  @!P0 IMAD.MOV.U32 R9, RZ, RZ, R38 ;  /* 0x000000ffff098224 */ /* 0x000fc600078e0026 */
[----:B------:R-:W4:Y:S04]  /*11680*/  LDL R38, [R1+0x810] ;  /* 0x0008100001267983 */ /* 0x000f280000100800 */
[----:B------:R1:W4:Y:S02]  /*11690*/  @!P0 LDG.E.U16 R179, desc[UR46][R8.64] ;  /* 0x0000002e08b38981 */ /* 0x000324000c1e1500 */
        /* <DEDUP_REMOVED lines=58> */
[----:B0-----:R-:W-:Y:S01]  /*11a40*/  PRMT R165, RZ, 0x7610, R165 ;  /* 0x00007610ffa57816 */ /* 0x001fe200000000a5 */
[----:B-1----:R-:W-:Y:S02]  /*11a50*/  @!P0 IMAD.MOV.U32 R8, RZ, RZ, R35 ;  /* 0x000000ffff088224 */ /* 0x002fe400078e0023 */
[----:B------:R-:W4:Y:S01]  /*11a60*/  LDL R35, [R1+0x754] ;  /* 0x0007540001237983 */ /* 0x000f220000100800 */
[----:B------:R-:W-:-:S03]  /*11a70*/  @!P0 IMAD.MOV.U32 R9, RZ, RZ, R38 ;  /* 0x000000ffff098224 */ /* 0x000fc600078e0026 */
[----:B------:R-:W4:Y:S04]  /*11a80*/  LDL R38, [R1+0x750] ;  /* 0x0007500001267983 */ /* 0x000f280000100800 */
[----:B------:R0:W4:Y:S02]  /*11a90*/  @!P0 LDG.E.U16 R167, desc[UR46][R8.64] ;  /* 0x0000002e08a78981 */ /* 0x000124000c1e1500 */
[----:B0-----:R-:W-:Y:S02]  /*11aa0*/  @!P0 IMAD.MOV.U32 R8, RZ, RZ, R33 ;  /* 0x000000ffff088224 */ /* 0x001fe400078e0021 */
[----:B------:R-:W4:Y:S01]  /*11ab0*/  LDL R33, [R1+0x744] ;  /* 0x0007440001217983 */ /* 0x000f220000100800 */
[----:B------:R-:W-:-:S03]  /*11ac0*/  @!P0 IMAD.MOV.U32 R9, RZ, RZ, R34 ;  /* 0x000000ffff098224 */ /* 0x000fc600078e0022 */
[----:B------:R-:W4:Y:S04]  /*11ad0*/  LDL R34, [R1+0x740] ;  /* 0x0007400001227983 */ /* 0x000f280000100800 */
[----:B------:R0:W4:Y:S01]  /*11ae0*/  @!P0 LDG.E.U16 R166, desc[UR46][R8.64] ;  /* 0x0000002e08a68981 */ /* 0x000122000c1e1500 */
[----:B------:R-:W-:Y:S01]  /*11af0*/  PRMT R164, RZ, 0x7610, R164 ;  /* 0x00007610ffa47816 */ /* 0x000fe200000000a4 */
[----:B0-----:R-:W-:Y:S02]  /*11b00*/  @!P0 IMAD.MOV.U32 R9, RZ, RZ, R51 ;  /* 0x000000ffff098224 */ /* 0x001fe400078e0033 */
        /* <DEDUP_REMOVED lines=11> */
[----:B------:R-:W-:Y:S01]  /*11bc0*/  @!P0 IMAD.MOV.U32 R9, RZ, RZ, R49 ;  /* 0x000000ffff098224 */ /* 0x000fe200078e0031 */
[----:B------:R-:W-:-:S02]  /*11bd0*/  PRMT R162, RZ, 0x7610, R162 ;  /* 0x00007610ffa27816 */ /* 0x000fc400000000a2 */
[----:B------:R-:W4:Y:S04]  /*11be0*/  LDL R49, [R1+0x6f0] ;  /* 0x0006f00001317983 */ /* 0x000f280000100800 */
[----:B------:R0:W4:Y:S02]  /*11bf0*/  @!P0 LDG.E.U16 R163, desc[UR46][R8.64] ;  /* 0x0000002e08a38981 */ /* 0x000124000c1e1500 */
[----:B0-----:R-:W-:Y:S02]  /*11c00*/  @!P0 IMAD.MOV.U32 R8, RZ, RZ, R24 ;  /* 0x000000ffff088224 */ /* 0x001fe400078e0018 */
[----:B------:R-:W4:Y:S01]  /*11c10*/  LDL R24, [R1+0x704] ;  /* 0x0007040001187983 */ /* 0x000f220000100800 */
[----:B------:R-:W-:-:S03]  /*11c20*/  @!P0 IMAD.MOV.U32 R9, RZ, RZ, R39 ;  /* 0x000000ffff098224 */ /* 0x000fc600078e0027 */
[----:B------:R-:W4:Y:S01]  /*11c30*/  LDL R39, [R1+0x6f4] ;  /* 0x0006f40001277983 */ /* 0x000f220000100800 */
[----:B------:R-:W-:-:S03]  /*11c40*/  PRMT R161, RZ, 0x7610, R161 ;  /* 0x00007610ffa17816 */ /* 0x000fc600000000a1 */
[----:B------:R0:W4:Y:S01]  /*11c50*/  @!P0 LDG.E.U16 R162, desc[UR46][R8.64] ;  /* 0x0000002e08a28981 */ /* 0x000122000c1e1500 */
[----:B------:R-:W-:-:S03]  /*11c60*/  PRMT R160, RZ, 0x7610, R160 ;  /* 0x00007610ffa07816 */ /* 0x000fc600000000a0 */
[----:B------:R1:W-:Y:S01]  /*11c70*/  STS.U16 [R0+UR44+0x4400], R159 ;  /* 0x0044009f00007988 */ /* 0x0003e2000800042c */
[----:B0-----:R-:W-:Y:S02]  /*11c80*/  @!P0 IMAD.MOV.U32 R8, RZ, RZ, R35 ;  /* 0x000000ffff088224 */ /* 0x001fe400078e0023 */
[----:B------:R-:W-:Y:S01]  /*11c90*/  @!P0 IMAD.MOV.U32 R9, RZ, RZ, R38 ;  /* 0x000000ffff098224 */ /* 0x000fe200078e0026 */
[----:B-1----:R-:W-:Y:S01]  /*11ca0*/  PRMT R159, RZ, 0x7610, R159 ;  /* 0x00007610ff9f7816 */ /* 0x002fe2000000009f */
[----:B------:R-:W4:Y:S04]  /*11cb0*/  LDL R38, [R1+0x6e0] ;  /* 0x0006e00001267983 */ /* 0x000f280000100800 */
[----:B------:R0:W4:Y:S04]  /*11cc0*/  @!P0 LDG.E.U16 R161, desc[UR46][R8.64] ;  /* 0x0000002e08a18981 */ /* 0x000128000c1e1500 */
[----:B------:R-:W4:Y:S01]  /*11cd0*/  LDL R35, [R1+0x6e4] ;  /* 0x0006e40001237983 */ /* 0x000f220000100800 */
[----:B0-----:R-:W-:-:S03]  /*11ce0*/  @!P0 IMAD.MOV.U32 R8, RZ, RZ, R33 ;  /* 0x000000ffff088224 */ /* 0x001fc600078e0021 */
[----:B------:R0:W-:Y:S01]  /*11cf0*/  STS.U16 [R0+UR44+0x6400], R158 ;  /* 0x0064009e00007988 */ /* 0x0001e2000800042c */
[----:B------:R-:W-:-:S03]  /*11d00*/  @!P0 IMAD.MOV.U32 R9, RZ, RZ, R34 ;  /* 0x000000ffff098224 */ /* 0x000fc600078e0022 */
[----:B------:R-:W4:Y:S04]  /*11d10*/  LDL R33, [R1+0x6d4] ;  /* 0x0006d40001217983 */ /* 0x000f280000100800 */
[----:B------:R2:W4:Y:S01]  /*11d20*/  @!P0 LDG.E.U16 R160, desc[UR46][R8.64] ;  /* 0x0000002e08a08981 */ /* 0x000522000c1e1500 */
[----:B0-----:R-:W-:-:S03]  /*11d30*/  PRMT R158, RZ, 0x7610, R158 ;  /* 0x00007610ff9e7816 */ /* 0x001fc6000000009e */
[----:B------:R-:W4:Y:S01]  /*11d40*/  LDL R34, [R1+0x6d0] ;  /* 0x0006d00001227983 */ /* 0x000f220000100800 */
[----:B------:R-:W-:-:S03]  /*11d50*/  PRMT R157, RZ, 0x7610, R157 ;  /* 0x00007610ff9d7816 */ /* 0x000fc6000000009d */
[----:B------:R0:W-:Y:S02]  /*11d60*/  STS.U16 [R0+UR44+0x8c00], R156 ;  /* 0x008c009c00007988 */ /* 0x0001e4000800042c */
[----:B0-----:R-:W-:Y:S01]  /*11d70*/  PRMT R156, RZ, 0x7610, R156 ;  /* 0x00007610ff9c7816 */ /* 0x001fe2000000009c */
[----:B--2---:R-:W-:Y:S02]  /*11d80*/  @!P0 IMAD.MOV.U32 R9, RZ, RZ, R30 ;  /* 0x000000ffff098224 */ /* 0x004fe400078e001e */
[----:B------:R-:W2:Y:S01]  /*11d90*/  LDL R30, [R1+0x6c0] ;  /* 0x0006c000011e7983 */ /* 0x000ea20000100800 */
[----:B---3--:R-:W-:-:S03]  /*11da0*/  @!P0 IMAD.MOV.U32 R8, RZ, RZ, R25 ;  /* 0x000000ffff088224 */ /* 0x008fc600078e0019 */
[----:B------:R-:W3:Y:S04]  /*11db0*/  LDL R25, [R1+0x6c4] ;  /* 0x0006c40001197983 */ /* 0x000ee80000100800 */
[----:B------:R4:W3:Y:S02]  /*11dc0*/  @!P0 LDG.E.U16 R159, desc[UR46][R8.64] ;  /* 0x0000002e089f8981 */ /* 0x0008e4000c1e1500 */
[----:B----4-:R-:W-:Y:S02]  /*11dd0*/  @!P0 IMAD.MOV.U32 R8, RZ, RZ, R28 ;  /* 0x000000ffff088224 */ /* 0x010fe400078e001c */
[----:B------:R-:W-:Y:S01]  /*11de0*/  @!P0 IMAD.MOV.U32 R9, RZ, RZ, R53 ;  /* 0x000000ffff098224 */ /* 0x000fe200078e0035 */
[----:B------:R-:W4:Y:S04]  /*11df0*/  LDL R28, [R1+0x6b4] ;  /* 0x0006b400011c7983 */ /* 0x000f280000100800 */
[----:B------:R0:W4:Y:S02]  /*11e00*/  @!P0 LDG.E.U16 R158, desc[UR46][R8.64] ;  /* 0x0000002e089e8981 */ /* 0x000124000c1e1500 */
[----:B0-----:R-:W-:-:S02]  /*11e10*/  @!P0 IMAD.MOV.U32 R8, RZ, RZ, R51 ;  /* 0x000000ffff088224 */ /* 0x001fc400078e0033 */
[----:B------:R-:W-:-:S05]  /*11e20*/  @!P0 IMAD.MOV.U32 R9, RZ, RZ, R52 ;  /* 0x000000ffff098224 */ /* 0x000fca00078e0034 */
[----:B------:R0:W4:Y:S02]  /*11e30*/  @!P0 LDG.E.U16 R157, desc[UR46][R8.64] ;  /* 0x0000002e089d8981 */ /* 0x000124000c1e1500 */
[----:B0-----:R-:W-:Y:S02]  /*11e40*/  @!P0 IMAD.MOV.U32 R8, RZ, RZ, R24 ;  /* 0x000000ffff088224 */ /* 0x001fe400078e0018 */
[----:B------:R-:W-:Y:S01]  /*11e50*/  @!P0 IMAD.MOV.U32 R9, RZ, RZ, R50 ;  /* 0x000000ffff098224 */ /* 0x000fe200078e0032 */
[----:B------:R-:W4:Y:S04]  /*11e60*/  LDL R24, [R1+0x6a4] ;  /* 0x0006a40001187983 */ /* 0x000f280000100800 */
[----:B------:R0:W4:Y:S02]  /*11e70*/  @!P0 LDG.E.U16 R156, desc[UR46][R8.64] ;  /* 0x0000002e089c8981 */ /* 0x000124000c1e1500 */
[----:B0-----:R-:W-:-:S02]  /*11e80*/  @!P0 IMAD.MOV.U32 R8, RZ, RZ, R39 ;  /* 0x000000ffff088224 */ /* 0x001fc400078e0027 */
[----:B------:R-:W4:Y:S01]  /*11e90*/  LDL.LU R39, [R1+0x6b0] ;  /* 0x0006b00001277983 */ /* 0x000f220000300800 */
[----:B------:R-:W-:Y:S01]  /*11ea0*/  PRMT R155, RZ, 0x7610, R155 ;  /* 0x00007610ff9b7816 */ /* 0x000fe2000000009b */
[----:B------:R-:W-:Y:S02]  /*11eb0*/  @!P0 IMAD.MOV.U32 R9, RZ, RZ, R49 ;  /* 0x000000ffff098224 */ /* 0x000fe400078e0031 */
[----:B------:R0:W-:Y:S04]  /*11ec0*/  STS.U16 [R0+UR44+0x9000], R154 ;  /* 0x0090009a00007988 */ /* 0x0001e8000800042c */
[----:B------:R1:W4:Y:S01]  /*11ed0*/  @!P0 LDG.E.U16 R155, desc[UR46][R8.64] ;  /* 0x0000002e089b8981 */ /* 0x000322000c1e1500 */
[----:B0-----:R-:W-:Y:S01]  /*11ee0*/  PRMT R154, RZ, 0x7610, R154 ;  /* 0x00007610ff9a7816 */ /* 0x001fe2000000009a */
[----:B-1----:R-:W-:-:S02]  /*11ef0*/  @!P0 IMAD.MOV.U32 R8, RZ, RZ, R35 ;  /* 0x000000ffff088224 */ /* 0x002fc400078e0023 */
[----:B------:R-:W-:Y:S01]  /*11f00*/  @!P0 IMAD.MOV.U32 R9, RZ, RZ, R38 ;  /* 0x000000ffff098224 */ /* 0x000fe200078e0026 */
[----:B------:R0:W-:Y:S04]  /*11f10*/  STS.U16 [R0+UR44+0x4800], R153 ;  /* 0x0048009900007988 */ /* 0x0001e8000800042c */
[----:B------:R1:W4:Y:S01]  /*11f20*/  @!P0 LDG.E.U16 R154, desc[UR46][R8.64] ;  /* 0x0000002e089a8981 */ /* 0x000322000c1e1500 */
[----:B0-----:R-:W-:Y:S01]  /*11f30*/  PRMT R153, RZ, 0x7610, R153 ;  /* 0x00007610ff997816 */ /* 0x001fe20000000099 */
[----:B-1----:R-:W-:Y:S02]  /*11f40*/  @!P0 IMAD.MOV.U32 R8, RZ, RZ, R33 ;  /* 0x000000ffff088224 */ /* 0x002fe400078e0021 */
[----:B------:R-:W-:-:S05]  /*11f50*/  @!P0 IMAD.MOV.U32 R9, RZ, RZ, R34 ;  /* 0x000000ffff098224 */ /* 0x000fca00078e0022 */
[----:B------:R2:W4:Y:S04]  /*11f60*/  @!P0 LDG.E.U16 R153, desc[UR46][R8.64] ;  /* 0x0000002e08998981 */ /* 0x000528000c1e1500 */
[----:B------:R0:W-:Y:S01]  /*11f70*/  STS.U16 [R0+UR44+0x6800], R152 ;  /* 0x0068009800007988 */ /* 0x0001e2000800042c */
[----:B------:R-:W-:Y:S02]  /*11f80*/  PRMT R23, RZ, 0x7610, R23 ;  /* 0x00007610ff177816 */ /* 0x000fe40000000017 */
[----:B0-----:R-:W-:Y:S01]  /*11f90*/  PRMT R152, RZ, 0x7610, R152 ;  /* 0x00007610ff987816 */ /* 0x001fe20000000098 */
[----:B------:R0:W-:Y:S01]  /*11fa0*/  STS.U16 [R0+UR44+0xa000], R215 ;  /* 0x00a000d700007988 */ /* 0x0001e2000800042c */
[----:B--2---:R-:W-:-:S03]  /*11fb0*/  @!P0 IMAD.MOV.U32 R9, RZ, RZ, R30 ;  /* 0x000000ffff098224 */ /* 0x004fc600078e001e */
[----:B------:R-:W2:Y:S01]  /*11fc0*/  LDL.LU R30, [R1+0x694] ;  /* 0x00069400011e7983 */ /* 0x000ea20000300800 */
[----:B---3--:R-:W-:-:S03]  /*11fd0*/  @!P0 IMAD.MOV.U32 R8, RZ, RZ, R25 ;  /* 0x000000ffff088224 */ /* 0x008fc600078e0019 */
[----:B------:R-:W3:Y:S04]  /*11fe0*/  LDL.LU R25, [R1+0x690] ;  /* 0x0006900001197983 */ /* 0x000ee80000300800 */
[----:B------:R-:W3:Y:S04]  /*11ff0*/  LDL R50, [R1+0x654] ;  /* 0x0006540001327983 */ /* 0x000ee80000100800 */
[----:B------:R-:W3:Y:S04]  /*12000*/  LDL.LU R49, [R1+0x680] ;  /* 0x0006800001317983 */ /* 0x000ee80000300800 */
[----:B------:R-:W3:Y:S04]  /*12010*/  LDL.LU R33, [R1+0x684] ;  /* 0x0006840001217983 */ /* 0x000ee80000300800 */
[----:B------:R4:W3:Y:S02]  /*12020*/  @!P0 LDG.E.U16 R152, desc[UR46][R8.64] ;  /* 0x0000002e08988981 */ /* 0x0008e4000c1e1500 */
[----:B----4-:R-:W-:-:S02]  /*12030*/  @!P0 IMAD.MOV.U32 R8, RZ, RZ, R28 ;  /* 0x000000ffff088224 */ /* 0x010fc400078e001c */
[----:B------:R-:W4:Y:S04]  /*12040*/  LDL.LU R28, [R1+0x674] ;  /* 0x00067400011c7983 */ /* 0x000f280000300800 */
[----:B------:R-:W4:Y:S04]  /*12050*/  LDL.LU R238, [R1+0x670] ;  /* 0x0006700001ee7983 */ /* 0x000f280000300800 */
[----:B------:R-:W4:Y:S04]  /*12060*/  LDL.LU R38, [R1+0x650] ;  /* 0x0006500001267983 */ /* 0x000f280000300800 */
[----:B------:R-:W4:Y:S04]  /*12070*/  LDL.LU R35, [R1+0x634] ;  /* 0x0006340001237983 */ /* 0x000f280000300800 */
[----:B------:R-:W4:Y:S01]  /*12080*/  LDL.LU R34, [R1+0x660] ;  /* 0x0006600001227983 */ /* 0x000f220000300800 */
[----:B------:R-:W-:-:S05]  /*12090*/  @!P0 IMAD.MOV.U32 R9, RZ, RZ, R39 ;  /* 0x000000ffff098224 */ /* 0x000fca00078e0027 */
[----:B------:R1:W4:Y:S02]  /*120a0*/  @!P0 LDG.E.U16 R23, desc[UR46][R8.64] ;  /* 0x0000002e08178981 */ /* 0x000324000c1e1500 */
[----:B-1----:R-:W-:Y:S02]  /*120b0*/  @!P0 IMAD.MOV.U32 R8, RZ, RZ, R24 ;  /* 0x000000ffff088224 */ /* 0x002fe400078e0018 */
[----:B------:R-:W4:Y:S04]  /*120c0*/  LDL.LU R24, [R1+0x664] ;  /* 0x0006640001187983 */ /* 0x000f280000300800 */
[----:B0-----:R-:W4:Y:S01]  /*120d0*/  LDL.LU R215, [R1+0x644] ;  /* 0x0006440001d77983 */ /* 0x001f220000300800 */
[----:B------:R-:W-:-:S03]  /*120e0*/  @!P0 IMAD.MOV.U32 R9, RZ, RZ, R242 ;  /* 0x000000ffff098224 */ /* 0x000fc600078e00f2 */
[----:B------:R0:W-:Y:S04]  /*120f0*/  STS.U16 [R0+UR44+0x9c00], R22 ;  /* 0x009c001600007988 */ /* 0x0001e8000800042c */
[----:B------:R1:W-:Y:S01]  /*12100*/  STS.U16 [R0+UR44+0x9400], R21 ;  /* 0x0094001500007988 */ /* 0x0003e2000800042c */
[----:B0-----:R-:W-:Y:S02]  /*12110*/  PRMT R22, RZ, 0x7610, R22 ;  /* 0x00007610ff167816 */ /* 0x001fe40000000016 */
[----:B-1----:R-:W-:-:S04]  /*12120*/  PRMT R21, RZ, 0x7610, R21 ;  /* 0x00007610ff157816 */ /* 0x002fc80000000015 */
[----:B------:R2:W4:Y:S04]  /*12130*/  @!P0 LDG.E.U16 R22, desc[UR46][R8.64] ;  /* 0x0000002e08168981 */ /* 0x000528000c1e1500 */
[----:B------:R0:W-:Y:S04]  /*12140*/  STS.U16 [R0+UR44+0x9800], R20 ;  /* 0x0098001400007988 */ /* 0x0001e8000800042c */
[----:B------:R1:W-:Y:S01]  /*12150*/  STS.U16 [R0+UR44+0x4c00], R19 ;  /* 0x004c001300007988 */ /* 0x0003e2000800042c */
[----:B0-----:R-:W-:Y:S02]  /*12160*/  PRMT R20, RZ, 0x7610, R20 ;  /* 0x00007610ff147816 */ /* 0x001fe40000000014 */
[----:B-1----:R-:W-:Y:S01]  /*12170*/  PRMT R19, RZ, 0x7610, R19 ;  /* 0x00007610ff137816 */ /* 0x002fe20000000013 */
[----:B------:R0:W-:Y:S02]  /*12180*/  STS.U16 [R0+UR44+0x6c00], R18 ;  /* 0x006c001200007988 */ /* 0x0001e4000800042c */
[----:B0-----:R-:W-:-:S02]  /*12190*/  PRMT R18, RZ, 0x7610, R18 ;  /* 0x00007610ff127816 */ /* 0x001fc40000000012 */
[----:B------:R-:W-:Y:S04]  /*121a0*/  STL [R1+0xc88], R242 ;  /* 0x000c88f201007387 */ /* 0x000fe80000100800 */
[----:B------:R0:W-:Y:S04]  /*121b0*/  STS.U16 [R0+UR44+0x7000], R17 ;  /* 0x0070001100007988 */ /* 0x0001e8000800042c */
[----:B------:R1:W-:Y:S01]  /*121c0*/  STS.U16 [R0+UR44+0x7c00], R16 ;  /* 0x007c001000007988 */ /* 0x0003e2000800042c */
[----:B0-----:R-:W-:Y:S02]  /*121d0*/  PRMT R17, RZ, 0x7610, R17 ;  /* 0x00007610ff117816 */ /* 0x001fe40000000011 */
[----:B-1----:R-:W-:Y:S01]  /*121e0*/  PRMT R16, RZ, 0x7610, R16 ;  /* 0x00007610ff107816 */ /* 0x002fe20000000010 */
[----:B--2---:R-:W-:-:S02]  /*121f0*/  @!P0 IMAD.MOV.U32 R8, RZ, RZ, R30 ;  /* 0x000000ffff088224 */ /* 0x004fc400078e001e */
[----:B---3--:R-:W-:-:S05]  /*12200*/  @!P0 IMAD.MOV.U32 R9, RZ, RZ, R25 ;  /* 0x000000ffff098224 */ /* 0x008fca00078e0019 */
[----:B------:R0:W2:Y:S02]  /*12210*/  @!P0 LDG.E.U16 R21, desc[UR46][R8.64] ;  /* 0x0000002e08158981 */ /* 0x0000a4000c1e1500 */
[----:B0-----:R-:W-:Y:S02]  /*12220*/  @!P0 IMAD.MOV.U32 R8, RZ, RZ, R33 ;  /* 0x000000ffff088224 */ /* 0x001fe400078e0021 */
[----:B------:R-:W-:-:S05]  /*12230*/  @!P0 IMAD.MOV.U32 R9, RZ, RZ, R49 ;  /* 0x000000ffff098224 */ /* 0x000fca00078e0031 */
[----:B------:R4:W3:Y:S02]  /*12240*/  @!P0 LDG.E.U16 R20, desc[UR46][R8.64] ;  /* 0x0000002e08148981 */ /* 0x0008e4000c1e1500 */
[----:B----4-:R-:W-:Y:S02]  /*12250*/  @!P0 IMAD.MOV.U32 R8, RZ, RZ, R28 ;  /* 0x000000ffff088224 */ /* 0x010fe400078e001c */
[----:B------:R-:W-:-:S05]  /*12260*/  @!P0 IMAD.MOV.U32 R9, RZ, RZ, R238 ;  /* 0x000000ffff098224 */ /* 0x000fca00078e00ee */
[----:B------:R0:W4:Y:S02]  /*12270*/  @!P0 LDG.E.U16 R19, desc[UR46][R8.64] ;  /* 0x0000002e08138981 */ /* 0x000124000c1e1500 */
[----:B0-----:R-:W-:Y:S02]  /*12280*/  @!P0 IMAD.MOV.U32 R9, RZ, RZ, R34 ;  /* 0x000000ffff098224 */ /* 0x001fe400078e0022 */
[----:B------:R-:W-:-:S05]  /*12290*/  @!P0 IMAD.MOV.U32 R8, RZ, RZ, R24 ;  /* 0x000000ffff088224 */ /* 0x000fca00078e0018 */
[----:B------:R0:W4:Y:S02]  /*122a0*/  @!P0 LDG.E.U16 R18, desc[UR46][R8.64] ;  /* 0x0000002e08128981 */ /* 0x000124000c1e1500 */
[----:B0-----:R-:W-:Y:S02]  /*122b0*/  @!P0 IMAD.MOV.U32 R8, RZ, RZ, R50 ;  /* 0x000000ffff088224 */ /* 0x001fe400078e0032 */
[----:B------:R-:W2:Y:S01]  /*122c0*/  LDL R50, [R1+0x600] ;  /* 0x0006000001327983 */ /* 0x000ea20000100800 */
[----:B------:R-:W-:-:S03]  /*122d0*/  @!P0 IMAD.MOV.U32 R9, RZ, RZ, R38 ;  /* 0x000000ffff098224 */ /* 0x000fc600078e0026 */
[----:B------:R-:W-:Y:S04]  /*122e0*/  STL [R1+0xc34], R243 ;  /* 0x000c34f301007387 */ /* 0x000fe80000100800 */
[----:B------:R-:W-:Y:S04]  /*122f0*/  STL [R1+0xf18], R151 ;  /* 0x000f189701007387 */ /* 0x000fe80000100800 */
[----:B------:R-:W-:Y:S04]  /*12300*/  STL.64 [R1+0xf10], R48 ;  /* 0x000f103001007387 */ /* 0x000fe80000100a00 */
[----:B------:R-:W-:Y:S04]  /*12310*/  STL.64 [R1+0xf08], R46 ;  /* 0x000f082e01007387 */ /* 0x000fe80000100a00 */
[----:B------:R-:W-:Y:S04]  /*12320*/  STL.64 [R1+0xf00], R44 ;  /* 0x000f002c01007387 */ /* 0x000fe80000100a00 */
[----:B------:R-:W-:Y:S04]  /*12330*/  STL.64 [R1+0xef8], R42 ;  /* 0x000ef82a01007387 */ /* 0x000fe80000100a00 */
[----:B------:R-:W-:Y:S04]  /*12340*/  STL.64 [R1+0xef0], R40 ;  /* 0x000ef02801007387 */ /* 0x000fe80000100a00 */
[----:B------:R-:W-:Y:S04]  /*12350*/  STL.64 [R1+0xee8], R38 ;  /* 0x000ee82601007387 */ /* 0x000fe80000100a00 */
[----:B------:R0:W4:Y:S04]  /*12360*/  @!P0 LDG.E.U16 R17, desc[UR46][R8.64] ;  /* 0x0000002e08118981 */ /* 0x000128000c1e1500 */
[----:B------:R-:W-:Y:S04]  /*12370*/  STL.64 [R1+0xee0], R36 ;  /* 0x000ee02401007387 */ /* 0x000fe80000100a00 */
[----:B------:R-:W-:Y:S01]  /*12380*/  STL.64 [R1+0xed8], R34 ;  /* 0x000ed82201007387 */ /* 0x000fe20000100a00 */
[----:B0-----:R-:W-:-:S02]  /*12390*/  @!P0 IMAD.MOV.U32 R8, RZ, RZ, R215 ;  /* 0x000000ffff088224 */ /* 0x001fc400078e00d7 */
[----:B------:R-:W-:Y:S01]  /*123a0*/  @!P0 IMAD.MOV.U32 R9, RZ, RZ, R243 ;  /* 0x000000ffff098224 */ /* 0x000fe200078e00f3 */
[----:B------:R-:W-:Y:S04]  /*123b0*/  STL.64 [R1+0xed0], R32 ;  /* 0x000ed02001007387 */ /* 0x000fe80000100a00 */
[----:B------:R-:W-:Y:S04]  /*123c0*/  STL.64 [R1+0xec8], R30 ;  /* 0x000ec81e01007387 */ /* 0x000fe80000100a00 */
[----:B------:R-:W-:Y:S04]  /*123d0*/  STL.64 [R1+0xec0], R28 ;  /* 0x000ec01c01007387 */ /* 0x000fe80000100a00 */
[----:B------:R-:W-:Y:S04]  /*123e0*/  STL.64 [R1+0xeb8], R26 ;  /* 0x000eb81a01007387 */ /* 0x000fe80000100a00 */
[----:B------:R0:W4:Y:S04]  /*123f0*/  @!P0 LDG.E.U16 R16, desc[UR46][R8.64] ;  /* 0x0000002e08108981 */ /* 0x000128000c1e1500 */
[----:B------:R-:W-:Y:S04]  /*12400*/  STL.64 [R1+0xeb0], R24 ;  /* 0x000eb01801007387 */ /* 0x000fe80000100a00 */
[----:B------:R1:W-:Y:S01]  /*12410*/  STL [R1+0xc38], R251 ;  /* 0x000c38fb01007387 */ /* 0x0003e20000100800 */
[----:B0-----:R-:W-:-:S03]  /*12420*/  @!P0 IMAD.MOV.U32 R9, RZ, RZ, R251 ;  /* 0x000000ffff098224 */ /* 0x001fc600078e00fb */
[----:B-1----:R-:W3:Y:S01]  /*12430*/  LDL.LU R251, [R1+0x624] ;  /* 0x0006240001fb7983 */ /* 0x002ee20000300800 */
[----:B------:R-:W-:-:S03]  /*12440*/  @!P0 IMAD.MOV.U32 R8, RZ, RZ, R35 ;  /* 0x000000ffff088224 */ /* 0x000fc600078e0023 */
[----:B------:R0:W-:Y:S04]  /*12450*/  STS.U16 [R0+UR44+0x7400], R15 ;  /* 0x0074000f00007988 */ /* 0x0001e8000800042c */
[----:B------:R1:W-:Y:S01]  /*12460*/  STS.U16 [R0+UR44+0x7800], R14 ;  /* 0x0078000e00007988 */ /* 0x0003e2000800042c */
[----:B0-----:R-:W-:Y:S02]  /*12470*/  PRMT R15, RZ, 0x7610, R15 ;  /* 0x00007610ff0f7816 */ /* 0x001fe4000000000f */
[----:B-1----:R-:W-:-:S04]  /*12480*/  PRMT R14, RZ, 0x7610, R14 ;  /* 0x00007610ff0e7816 */ /* 0x002fc8000000000e */
[----:B------:R0:W4:Y:S04]  /*12490*/  @!P0 LDG.E.U16 R15, desc[UR46][R8.64] ;  /* 0x0000002e080f8981 */ /* 0x000128000c1e1500 */
[----:B------:R1:W-:Y:S01]  /*124a0*/  STS.U16 [R0+UR44+0x5000], R13 ;  /* 0x0050000d00007988 */ /* 0x0003e2000800042c */
[----:B0-----:R-:W-:Y:S01]  /*124b0*/  @!P0 IMAD.MOV.U32 R9, RZ, RZ, R4 ;  /* 0x000000ffff098224 */ /* 0x001fe200078e0004 */
[----:B-1----:R-:W-:Y:S02]  /*124c0*/  PRMT R13, RZ, 0x7610, R13 ;  /* 0x00007610ff0d7816 */ /* 0x002fe4000000000d */
[----:B------:R0:W-:Y:S04]  /*124d0*/  STS.U16 [R0+UR44+0x5400], R12 ;  /* 0x0054000c00007988 */ /* 0x0001e8000800042c */
[----:B------:R1:W-:Y:S01]  /*124e0*/  STS.U16 [R0+UR44+0x5800], R11 ;  /* 0x0058000b00007988 */ /* 0x0003e2000800042c */
[----:B0-----:R-:W-:-:S02]  /*124f0*/  PRMT R12, RZ, 0x7610, R12 ;  /* 0x00007610ff0c7816 */ /* 0x001fc4000000000c */
[----:B-1----:R-:W-:Y:S02]  /*12500*/  PRMT R11, RZ, 0x7610, R11 ;  /* 0x00007610ff0b7816 */ /* 0x002fe4000000000b */
[----:B------:R-:W-:Y:S01]  /*12510*/  PRMT R5, RZ, 0x7610, R5 ;  /* 0x00007610ff057816 */ /* 0x000fe20000000005 */
[----:B---3--:R-:W-:-:S05]  /*12520*/  @!P0 IMAD.MOV.U32 R8, RZ, RZ, R251 ;  /* 0x000000ffff088224 */ /* 0x008fca00078e00fb */
[----:B------:R0:W3:Y:S04]  /*12530*/  @!P0 LDG.E.U16 R14, desc[UR46][R8.64] ;  /* 0x0000002e080e8981 */ /* 0x0000e8000c1e1500 */
[----:B------:R-:W-:Y:S01]  /*12540*/  STL [R1+0xc40], R251 ;  /* 0x000c40fb01007387 */ /* 0x000fe20000100800 */
[----:B0-----:R-:W-:Y:S02]  /*12550*/  @!P0 IMAD.MOV.U32 R8, RZ, RZ, R248 ;  /* 0x000000ffff088224 */ /* 0x001fe400078e00f8 */
[----:B------:R-:W-:Y:S01]  /*12560*/  @!P0 IMAD.MOV.U32 R9, RZ, RZ, R241 ;  /* 0x000000ffff098224 */ /* 0x000fe200078e00f1 */
[----:B------:R0:W-:Y:S04]  /*12570*/  STL [R1+0xc3c], R4 ;  /* 0x000c3c0401007387 */ /* 0x0001e80000100800 */
[----:B------:R1:W3:Y:S04]  /*12580*/  @!P0 LDG.E.U16 R13, desc[UR46][R8.64] ;  /* 0x0000002e080d8981 */ /* 0x0002e8000c1e1500 */
[----:B------:R-:W-:Y:S04]  /*12590*/  STL [R1+0xc48], R248 ;  /* 0x000c48f801007387 */ /* 0x000fe80000100800 */
[----:B------:R-:W-:Y:S01]  /*125a0*/  STL [R1+0xc44], R241 ;  /* 0x000c44f101007387 */ /* 0x000fe20000100800 */
[----:B-1----:R-:W-:-:S02]  /*125b0*/  @!P0 IMAD.MOV.U32 R8, RZ, RZ, R3 ;  /* 0x000000ffff088224 */ /* 0x002fc400078e0003 */
[----:B--2---:R-:W-:Y:S01]  /*125c0*/  @!P0 IMAD.MOV.U32 R9, RZ, RZ, R50 ;  /* 0x000000ffff098224 */ /* 0x004fe200078e0032 */
[----:B------:R-:W2:Y:S04]  /*125d0*/  LDL.LU.64 R24, [R1+0x400] ;  /* 0x0004000001187983 */ /* 0x000ea80000300a00 */
[----:B------:R-:W2:Y:S04]  /*125e0*/  LDL.LU.64 R26, [R1+0x408] ;  /* 0x00040800011a7983 */ /* 0x000ea80000300a00 */
[----:B------:R-:W2:Y:S04]  /*125f0*/  LDL.LU.64 R28, [R1+0x410] ;  /* 0x00041000011c7983 */ /* 0x000ea80000300a00 */
[----:B------:R1:W2:Y:S04]  /*12600*/  @!P0 LDG.E.U16 R12, desc[UR46][R8.64] ;  /* 0x0000002e080c8981 */ /* 0x0002a8000c1e1500 */
[----:B------:R-:W2:Y:S04]  /*12610*/  LDL.LU.64 R30, [R1+0x418] ;  /* 0x00041800011e7983 */ /* 0x000ea80000300a00 */
[----:B------:R-:W2:Y:S01]  /*12620*/  LDL.LU.64 R32, [R1+0x420] ;  /* 0x0004200001207983 */ /* 0x000ea20000300a00 */
[----:B-1----:R-:W-:-:S02]  /*12630*/  @!P0 IMAD.MOV.U32 R8, RZ, RZ, R250 ;  /* 0x000000ffff088224 */ /* 0x002fc400078e00fa */
[----:B------:R-:W-:Y:S01]  /*12640*/  @!P0 IMAD.MOV.U32 R9, RZ, RZ, R249 ;  /* 0x000000ffff098224 */ /* 0x000fe200078e00f9 */
[----:B------:R-:W2:Y:S04]  /*12650*/  LDL.LU.64 R34, [R1+0x428] ;  /* 0x0004280001227983 */ /* 0x000ea80000300a00 */
        /* <DEDUP_REMOVED lines=12> */
[----:B------:R-:W2:Y:S04]  /*12720*/  @!P0 LDG.E.U16 R5, desc[UR46][R8.64] ;  /* 0x0000002e08058981 */ /* 0x000ea8000c1e1500 */
[----:B------:R-:W2:Y:S04]  /*12730*/  LDL.LU.64 R54, [R1+0x478] ;  /* 0x0004780001367983 */ /* 0x000ea80000300a00 */
        /* <DEDUP_REMOVED lines=47> */
[----:B------:R-:W2:Y:S01]  /*12a30*/  LDL.LU.64 R150, [R1+0x5f8] ;  /* 0x0005f80001967983 */ /* 0x000ea20000300a00 */
[----:B0-----:R-:W-:-:S03]  /*12a40*/  LOP3.LUT R4, R0, 0x40, RZ, 0x3c, !PT ;  /* 0x0000004000047812 */ /* 0x001fc600078e3cff */
[----:B------:R-:W-:Y:S04]  /*12a50*/  STS.U16 [R0+UR44+0x2c00], R206 ;  /* 0x002c00ce00007988 */ /* 0x000fe8000800042c */
        /* <DEDUP_REMOVED lines=15> */
[----:B------:R1:W-:Y:S04]  /*12b50*/  STS.U16 [R0+UR44+0xc400], R225 ;  /* 0x00c400e100007988 */ /* 0x0003e8000800042c */
        /* <DEDUP_REMOVED lines=68> */
[----:B----4-:R-:W-:Y:S04]  /*12fa0*/  STS.U16 [R4+UR44+0xd600], R19 ;  /* 0x00d6001304007988 */ /* 0x010fe8000800042c */
[----:B------:R-:W-:Y:S04]  /*12fb0*/  STS.U16 [R4+UR44+0xda00], R18 ;  /* 0x00da001204007988 */ /* 0x000fe8000800042c */
[----:B------:R-:W-:Y:S04]  /*12fc0*/  STS.U16 [R4+UR44+0xde00], R17 ;  /* 0x00de001104007988 */ /* 0x000fe8000800042c */
[----:B------:R-:W-:Y:S04]  /*12fd0*/  STS.U16 [R4+UR44+0xe200], R16 ;  /* 0x00e2001004007988 */ /* 0x000fe8000800042c */
[----:B------:R-:W-:Y:S04]  /*12fe0*/  STS.U16 [R4+UR44+0xe600], R15 ;  /* 0x00e6000f04007988 */ /* 0x000fe8000800042c */
[----:B---3--:R-:W-:Y:S04]  /*12ff0*/  STS.U16 [R4+UR44+0xea00], R14 ;  /* 0x00ea000e04007988 */ /* 0x008fe8000800042c */
[----:B------:R-:W-:Y:S04]  /*13000*/  STS.U16 [R4+UR44+0xee00], R13 ;  /* 0x00ee000d04007988 */ /* 0x000fe8000800042c */
[----:B--2---:R-:W-:Y:S04]  /*13010*/  STS.U16 [R4+UR44+0xf200], R12 ;  /* 0x00f2000c04007988 */ /* 0x004fe8000800042c */
[----:B------:R-:W-:Y:S04]  /*13020*/  STS.U16 [R4+UR44+0xf600], R11 ;  /* 0x00f6000b04007988 */ /* 0x000fe8000800042c */
[----:B------:R-:W-:Y:S01]  /*13030*/  STS.U16 [R4+UR44+0xfa00], R5 ;  /* 0x00fa000504007988 */ /* 0x000fe2000800042c */
[----:B------:R2:W-:Y:S06]  /*13040*/  MEMBAR.ALL.CTA ;  /* 0x0000000000007992 */ /* 0x0005ec0000008000 */
[----:B--2---:R-:W2:Y:S01]  /*13050*/  FENCE.VIEW.ASYNC.S ;  /* 0x00000000000073c6 */ /* 0x004ea20000000000 */
[----:B------:R-:W-:-:S04]  /*13060*/  USHF.L.U32 UR8, UR4, 0x7, URZ ;  /* 0x0000000704087899 */ /* 0x000fc8000800063f */
[----:B------:R-:W-:Y:S01]  /*13070*/  ULOP3.LUT UR8, UR8, 0x200, URZ, 0xc0, !UPT ;  /* 0x0000020008087892 */ /* 0x000fe2000f8ec03f */
[----:B--2---:R-:W-:Y:S03]  /*13080*/  BAR.SYNC.DEFER_BLOCKING 0x0 ;  /* 0x0000000000007b1d */ /* 0x004fe60000010000 */
[----:B------:R-:W-:-:S04]  /*13090*/  ULEA.HI UR8, UR5, UR8, URZ, 0x1c ;  /* 0x0000000805087291 */ /* 0x000fc8000f8fe03f */
[----:B------:R-:W-:Y:S01]  /*130a0*/  ULOP3.LUT UR40, UR8, 0x3fff, URZ, 0xc0, !UPT ;  /* 0x00003fff08287892 */ /* 0x000fe2000f8ec03f */
[----:B------:R-:W-:Y:S01]  /*130b0*/  UMOV UR41, 0x40000040 ;  /* 0x4000004000297882 */ /* 0x000fe20000000000 */
[----:B------:R-:W-:-:S07]  /*130c0*/  WARPGROUP.ARRIVE ;  /* 0x00000000000079c5 */ /* 0x000fce0000000000 */
[----:B------:R-:W-:Y:S01]  /*130d0*/  HGMMA.64x256x16.F32.BF16 R24, gdesc[UR40].tnspA, R24, gsb0 ;  /* 0x23e00000281879f0 */ /* 0x000fe20008001818 */
[----:B------:R-:W-:Y:S01]  /*130e0*/  UIADD3 UR24, UP0, UR40, 0x80, URZ ;  /* 0x0000008028187890 */ /* 0x000fe2000ff1e03f */
[----:B------:R-:W-:-:S03]  /*130f0*/  UMOV UR8, URZ ;  /* 0x0000003f00087c82 */ /* 0x000fc60008000000 */
[----:B------:R-:W-:-:S04]  /*13100*/  UIADD3.X UR25, UR8, 0x40000040, URZ, UP0, !UPT ;  /* 0x4000004008197890 */ /* 0x000fc800087fe43f */
[----:B------:R-:W-:Y:S01]  /*13110*/  UIADD3.64 UR32, UR24, 0x80, URZ ;  /* 0x0000008018207897 */ /* 0x000fe2000fffe03f */
[----:B------:R-:W-:Y:S02]  /*13120*/  WARPGROUP.DEPBAR.LE gsb0, 0x0 ;  /* 0x00008000000079c5 */ /* 0x000fe40000010000 */
[----:B------:R-:W-:-:S15]  /*13130*/  WARPGROUP.ARRIVE ;  /* 0x00000000000079c5 */ /* 0x000fde0000000000 */
[----:B------:R-:W-:-:S01]  /*13140*/  NOP ;  /* 0x0000000000007918 */ /* 0x000fc20000000000 */
[----:B------:R-:W-:Y:S01]  /*13150*/  HGMMA.64x256x16.F32.BF16 R24, gdesc[UR24].tnspA, R24, gsb0 ;  /* 0x23e00000181879f0 */ /* 0x000fe20008001818 */
[----:B------:R-:W-:Y:S02]  /*13160*/  UIADD3.64 UR36, UR24, 0x100, URZ ;  /* 0x0000010018247897 */ /* 0x000fe4000fffe03f */
[----:B------:R-:W-:Y:S02]  /*13170*/  WARPGROUP.DEPBAR.LE gsb0, 0x0 ;  /* 0x00008000000079c5 */ /* 0x000fe40000010000 */
[----:B------:R-:W-:-:S15]  /*13180*/  WARPGROUP.ARRIVE ;  /* 0x00000000000079c5 */ /* 0x000fde0000000000 */
[----:B------:R-:W-:-:S08]  /*13190*/  NOP ;  /* 0x0000000000007918 */ /* 0x000fd00000000000 */
[----:B------:R-:W-:Y:S01]  /*131a0*/  HGMMA.64x256x16.F32.BF16 R24, gdesc[UR32].tnspA, R24, gsb0 ;  /* 0x23e00000201879f0 */ /* 0x000fe20008001818 */
[----:B------:R-:W-:Y:S04]  /*131b0*/  STL [R1+0xc4c], R3 ;  /* 0x000c4c0301007387 */ /* 0x000fe80000100800 */
[----:B------:R-:W-:Y:S04]  /*131c0*/  STL [R1+0xc54], R250 ;  /* 0x000c54fa01007387 */ /* 0x000fe80000100800 */
[----:B------:R-:W-:Y:S04]  /*131d0*/  STL [R1+0xc50], R249 ;  /* 0x000c50f901007387 */ /* 0x000fe80000100800 */
[----:B------:R-:W-:Y:S04]  /*131e0*/  STL [R1+0xc5c], R246 ;  /* 0x000c5cf601007387 */ /* 0x000fe80000100800 */
[----:B------:R-:W-:Y:S04]  /*131f0*/  STL [R1+0xc58], R245 ;  /* 0x000c58f501007387 */ /* 0x000fe80000100800 */
[----:B------:R-:W-:Y:S01]  /*13200*/  STL [R1+0xc60], R0 ;  /* 0x000c600001007387 */ /* 0x000fe20000100800 */
[----:B------:R-:W-:-:S02]  /*13210*/  WARPGROUP.DEPBAR.LE gsb0, 0x0 ;  /* 0x00008000000079c5 */ /* 0x000fc40000010000 */
[----:B------:R-:W-:-:S06]  /*13220*/  WARPGROUP.ARRIVE ;  /* 0x00000000000079c5 */ /* 0x000fcc0000000000 */
[----:B------:R-:W-:Y:S03]  /*13230*/  HGMMA.64x256x16.F32.BF16 R24, gdesc[UR36].tnspA, R24, gsb0 ;  /* 0x23e00000241879f0 */ /* 0x000fe60008001818 */
[----:B------:R-:W-:Y:S02]  /*13240*/  WARPGROUP.DEPBAR.LE gsb0, 0x0 ;  /* 0x00008000000079c5 */ /* 0x000fe40000010000 */
[----:B------:R2:W-:Y:S04]  /*13250*/  STL.64 [R1+0x400], R24 ;  /* 0x0004001801007387 */ /* 0x0005e80000100a00 */
        /* <DEDUP_REMOVED lines=58> */
[----:B------:R4:W-:Y:S01]  /*13600*/  STL.64 [R1+0x5d8], R142 ;  /* 0x0005d88e01007387 */ /* 0x0009e20000100a00 */
[----:B------:R-:W-:-:S03]  /*13610*/  IMAD.MOV.U32 R236, RZ, RZ, R24 ;  /* 0x000000ffffec7224 */ /* 0x000fc600078e0018 */
[----:B------:R4:W-:Y:S01]  /*13620*/  STL.64 [R1+0x5e0], R144 ;  /* 0x0005e09001007387 */ /* 0x0009e20000100a00 */
[----:B------:R-:W-:-:S03]  /*13630*/  IMAD.MOV.U32 R237, RZ, RZ, R26 ;  /* 0x000000ffffed7224 */ /* 0x000fc600078e001a */
[----:B------:R4:W-:Y:S01]  /*13640*/  STL.64 [R1+0x5e8], R146 ;  /* 0x0005e89201007387 */ /* 0x0009e20000100a00 */
[----:B0-----:R-:W-:-:S03]  /*13650*/  IMAD.MOV.U32 R224, RZ, RZ, R28 ;  /* 0x000000ffffe07224 */ /* 0x001fc600078e001c */
[----:B------:R0:W-:Y:S01]  /*13660*/  STL.64 [R1+0x5f0], R148 ;  /* 0x0005f09401007387 */ /* 0x0001e20000100a00 */
[----:B-1----:R-:W-:-:S03]  /*13670*/  IMAD.MOV.U32 R225, RZ, RZ, R30 ;  /* 0x000000ffffe17224 */ /* 0x002fc600078e001e */
[----:B------:R1:W-:Y:S01]  /*13680*/  STL.64 [R1+0x5f8], R150 ;  /* 0x0005f89601007387 */ /* 0x0003e20000100a00 */
[----:B------:R-:W-:-:S03]  /*13690*/  IMAD.MOV.U32 R212, RZ, RZ, R32 ;  /* 0x000000ffffd47224 */ /* 0x000fc600078e0020 */
[----:B--2---:R-:W2:Y:S01]  /*136a0*/  LDL.LU.64 R24, [R1+0x200] ;  /* 0x0002000001187983 */ /* 0x004ea20000300a00 */
[----:B------:R-:W-:-:S03]  /*136b0*/  IMAD.MOV.U32 R213, RZ, RZ, R34 ;  /* 0x000000ffffd57224 */ /* 0x000fc600078e0022 */
[----:B---3--:R-:W2:Y:S04]  /*136c0*/  LDL.LU.64 R26, [R1+0x208] ;  /* 0x00020800011a7983 */ /* 0x008ea80000300a00 */
[----:B----4-:R-:W2:Y:S04]  /*136d0*/  LDL.LU.64 R28, [R1+0x210] ;  /* 0x00021000011c7983 */ /* 0x010ea80000300a00 */
        /* <DEDUP_REMOVED lines=41> */
[----:B------:R-:W-:-:S03]  /*13970*/  IMAD.MOV.U32 R20, RZ, RZ, R120 ;  /* 0x000000ffff147224 */ /* 0x000fc600078e0078 */
        /* <DEDUP_REMOVED lines=14> */
[----:B------:R-:W2:Y:S04]  /*13a60*/  LDL.LU.64 R126, [R1+0x398] ;  /* 0x00039800017e7983 */ /* 0x000ea80000300a00 */
[----:B------:R-:W2:Y:S01]  /*13a70*/  LDL.LU.64 R128, [R1+0x3a0] ;  /* 0x0003a00001807983 */ /* 0x000ea20000300a00 */
[----:B------:R-:W-:-:S03]  /*13a80*/  IMAD.MOV.U32 R5, RZ, RZ, R138 ;  /* 0x000000ffff057224 */ /* 0x000fc600078e008a */
        /* <DEDUP_REMOVED lines=9> */
[----:B0-----:R-:W2:Y:S04]  /*13b20*/  LDL.LU.64 R148, [R1+0x3f0] ;  /* 0x0003f00001947983 */ /* 0x001ea80000300a00 */
[----:B-1----:R-:W2:Y:S01]  /*13b30*/  LDL.LU.64 R150, [R1+0x3f8] ;  /* 0x0003f80001967983 */ /* 0x002ea20000300a00 */
[----:B------:R-:W-:Y:S01]  /*13b40*/  UMOV UR8, UR40 ;  /* 0x0000002800087c82 */ /* 0x000fe20008000000 */
[----:B------:R-:W-:Y:S01]  /*13b50*/  UMOV UR9, UR41 ;  /* 0x0000002900097c82 */ /* 0x000fe20008000000 */
[----:B------:R-:W-:Y:S01]  /*13b60*/  UMOV UR12, UR24 ;  /* 0x00000018000c7c82 */ /* 0x000fe20008000000 */
[----:B------:R-:W-:Y:S01]  /*13b70*/  UMOV UR13, UR25 ;  /* 0x00000019000d7c82 */ /* 0x000fe20008000000 */
[----:B--2---:R-:W-:-:S06]  /*13b80*/  WARPGROUP.ARRIVE ;  /* 0x00000000000079c5 */ /* 0x004fcc0000000000 */
[----:B------:R-:W-:Y:S01]  /*13b90*/  HGMMA.64x256x16.F32.BF16 R24, gdesc[UR8].tnspA, R24, gsb0 ;  /* 0x23e00000081879f0 */ /* 0x000fe20008001818 */
[----:B------:R-:W-:Y:S01]  /*13ba0*/  UMOV UR16, UR32 ;  /* 0x0000002000107c82 */ /* 0x000fe20008000000 */
[----:B------:R-:W-:Y:S01]  /*13bb0*/  UMOV UR17, UR33 ;  /* 0x0000002100117c82 */ /* 0x000fe20008000000 */
[----:B------:R-:W-:Y:S02]  /*13bc0*/  WARPGROUP.DEPBAR.LE gsb0, 0x0 ;  /* 0x00008000000079c5 */ /* 0x000fe40000010000 */
[----:B------:R-:W-:-:S15]  /*13bd0*/  WARPGROUP.ARRIVE ;  /* 0x00000000000079c5 */ /* 0x000fde0000000000 */
[----:B------:R-:W-:-:S08]  /*13be0*/  NOP ;  /* 0x0000000000007918 */ /* 0x000fd00000000000 */
[----:B------:R-:W-:Y:S01]  /*13bf0*/  HGMMA.64x256x16.F32.BF16 R24, gdesc[UR12].tnspA, R24, gsb0 ;  /* 0x23e000000c1879f0 */ /* 0x000fe20008001818 */
[----:B------:R-:W-:Y:S01]  /*13c00*/  UMOV UR20, UR36 ;  /* 0x0000002400147c82 */ /* 0x000fe20008000000 */
[----:B------:R-:W-:Y:S01]  /*13c10*/  UMOV UR21, UR37 ;  /* 0x0000002500157c82 */ /* 0x000fe20008000000 */
        /* <DEDUP_REMOVED lines=86> */
[----:B------:R0:W-:Y:S04]  /*14180*/  STL.64 [R1+0x3f8], R150 ;  /* 0x0003f89601007387 */ /* 0x0001e80000100a00 */
[----:B0-----:R-:W2:Y:S04]  /*14190*/  LDL.LU R151, [R1+0xf18] ;  /* 0x000f180001977983 */ /* 0x001ea80000300800 */
[----:B------:R-:W3:Y:S04]  /*141a0*/  LDL.LU.64 R48, [R1+0xf10] ;  /* 0x000f100001307983 */ /* 0x000ee80000300a00 */
[----:B------:R-:W4:Y:S04]  /*141b0*/  LDL.LU.64 R46, [R1+0xf08] ;  /* 0x000f0800012e7983 */ /* 0x000f280000300a00 */
        /* <DEDUP_REMOVED lines=11> */
[----:B------:R-:W-:-:S02]  /*14270*/  IMAD.MOV.U32 R152, RZ, RZ, R56 ;  /* 0x000000ffff987224 */ /* 0x000fc400078e0038 */
[----:B------:R-:W-:Y:S02]  /*14280*/  IMAD.MOV.U32 R153, RZ, RZ, R58 ;  /* 0x000000ffff997224 */ /* 0x000fe400078e003a */
[----:B------:R-:W-:Y:S02]  /*14290*/  IMAD.MOV.U32 R155, RZ, RZ, R61 ;  /* 0x000000ffff9b7224 */ /* 0x000fe400078e003d */
[----:B------:R-:W-:Y:S02]  /*142a0*/  IMAD.MOV.U32 R154, RZ, RZ, R60 ;  /* 0x000000ffff9a7224 */ /* 0x000fe400078e003c */
[----:B------:R-:W-:Y:S02]  /*142b0*/  IMAD.MOV.U32 R157, RZ, RZ, R63 ;  /* 0x000000ffff9d7224 */ /* 0x000fe400078e003f */
[----:B------:R-:W-:Y:S02]  /*142c0*/  IMAD.MOV.U32 R156, RZ, RZ, R62 ;  /* 0x000000ffff9c7224 */ /* 0x000fe400078e003e */
        /* <DEDUP_REMOVED lines=72> */
[----:B---3--:R-:W-:-:S02]  /*14750*/  IMAD.MOV.U32 R9, RZ, RZ, R49 ;  /* 0x000000ffff097224 */ /* 0x008fc400078e0031 */
[----:B------:R-:W-:Y:S02]  /*14760*/  IMAD.MOV.U32 R8, RZ, RZ, R48 ;  /* 0x000000ffff087224 */ /* 0x000fe400078e0030 */
[----:B----4-:R-:W-:Y:S02]  /*14770*/  IMAD.MOV.U32 R13, RZ, RZ, R47 ;  /* 0x000000ffff0d7224 */ /* 0x010fe400078e002f */
[----:B------:R-:W-:Y:S02]  /*14780*/  IMAD.MOV.U32 R239, RZ, RZ, R46 ;  /* 0x000000ffffef7224 */ /* 0x000fe400078e002e */
[----:B--2---:R-:W-:Y:S02]  /*14790*/  IMAD.MOV.U32 R227, RZ, RZ, R45 ;  /* 0x000000ffffe37224 */ /* 0x004fe400078e002d */
        /* <DEDUP_REMOVED lines=21> */
[----:B------:R-:W2:Y:S04]  /*148f0*/  LDL.LU.64 R24, [R1] ;  /* 0x0000000001187983 */ /* 0x000ea80000300a00 */
        /* <DEDUP_REMOVED lines=59> */
[----:B------:R-:W2:Y:S04]  /*14cb0*/  LDL.LU.64 R142, [R1+0x1d8] ;  /* 0x0001d800018e7983 */ /* 0x000ea80000300a00 */
[----:B------:R-:W2:Y:S04]  /*14cc0*/  LDL.LU.64 R144, [R1+0x1e0] ;  /* 0x0001e00001907983 */ /* 0x000ea80000300a00 */
[----:B------:R-:W2:Y:S04]  /*14cd0*/  LDL.LU.64 R146, [R1+0x1e8] ;  /* 0x0001e80001927983 */ /* 0x000ea80000300a00 */
[----:B------:R-:W2:Y:S04]  /*14ce0*/  LDL.LU.64 R148, [R1+0x1f0] ;  /* 0x0001f00001947983 */ /* 0x000ea80000300a00 */
[----:B------:R-:W2:Y:S01]  /*14cf0*/  LDL.LU.64 R150, [R1+0x1f8] ;  /* 0x0001f80001967983 */ /* 0x000ea20000300a00 */
[----:B------:R-:W-:-:S02]  /*14d00*/  UIADD3.64 UR40, UR24, 0x380, URZ ;  /* 0x0000038018287897 */ /* 0x000fc4000fffe03f */
[----:B------:R-:W-:Y:S01]  /*14d10*/  UIADD3.64 UR28, UR24, 0x400, URZ ;  /* 0x00000400181c7897 */ /* 0x000fe2000fffe03f */
[----:B------:R-:W-:Y:S01]  /*14d20*/  UMOV UR30, UR26 ;  /* 0x0000001a001e7c82 */ /* 0x000fe20008000000 */
[----:B------:R-:W-:Y:S01]  /*14d30*/  UMOV UR31, UR27 ;  /* 0x0000001b001f7c82 */ /* 0x000fe20008000000 */
[----:B--2---:R-:W-:-:S06]  /*14d40*/  WARPGROUP.ARRIVE ;  /* 0x00000000000079c5 */ /* 0x004fcc0000000000 */
[----:B------:R-:W-:Y:S01]  /*14d50*/  HGMMA.64x256x16.F32.BF16 R24, gdesc[UR40].tnspA, R24, gsb0 ;  /* 0x23e00000281879f0 */ /* 0x000fe20008001818 */
[----:B------:R-:W-:Y:S02]  /*14d60*/  UIADD3.64 UR32, UR24, 0x480, URZ ;  /* 0x0000048018207897 */ /* 0x000fe4000fffe03f */
[----:B------:R-:W-:Y:S02]  /*14d70*/  WARPGROUP.DEPBAR.LE gsb0, 0x0 ;  /* 0x00008000000079c5 */ /* 0x000fe40000010000 */
[----:B------:R-:W-:-:S15]  /*14d80*/  WARPGROUP.ARRIVE ;  /* 0x00000000000079c5 */ /* 0x000fde0000000000 */
[----:B------:R-:W-:-:S08]  /*14d90*/  NOP ;  /* 0x0000000000007918 */ /* 0x000fd00000000000 */
[----:B------:R-:W-:Y:S01]  /*14da0*/  HGMMA.64x256x16.F32.BF16 R24, gdesc[UR28].tnspA, R24, gsb0 ;  /* 0x23e000001c1879f0 */ /* 0x000fe20008001818 */
[----:B------:R-:W-:Y:S02]  /*14db0*/  UIADD3.64 UR36, UR24, 0x500, URZ ;  /* 0x0000050018247897 */ /* 0x000fe4000fffe03f */
[----:B------:R-:W-:Y:S02]  /*14dc0*/  WARPGROUP.DEPBAR.LE gsb0, 0x0 ;  /* 0x00008000000079c5 */ /* 0x000fe40000010000 */
[----:B------:R-:W-:-:S15]  /*14dd0*/  WARPGROUP.ARRIVE ;  /* 0x00000000000079c5 */ /* 0x000fde0000000000 */
[----:B------:R-:W-:-:S08]  /*14de0*/  NOP ;  /* 0x0000000000007918 */ /* 0x000fd00000000000 */
[----:B------:R-:W-:Y:S01]  /*14df0*/  HGMMA.64x256x16.F32.BF16 R24, gdesc[UR32].tnspA, R24, gsb0 ;  /* 0x23e00000201879f0 */ /* 0x000fe20008001818 */
[----:B------:R-:W-:Y:S02]  /*14e00*/  IMAD.MOV.U32 R17, RZ, RZ, R15 ;  /* 0x000000ffff117224 */ /* 0x000fe400078e000f */
[----:B------:R-:W-:Y:S02]  /*14e10*/  IMAD.MOV.U32 R12, RZ, RZ, R14 ;  /* 0x000000ffff0c7224 */ /* 0x000fe400078e000e */
[----:B------:R-:W-:Y:S02]  /*14e20*/  IMAD.MOV.U32 R21, RZ, RZ, R19 ;  /* 0x000000ffff157224 */ /* 0x000fe400078e0013 */
[----:B------:R-:W-:Y:S01]  /*14e30*/  IMAD.MOV.U32 R16, RZ, RZ, R18 ;  /* 0x000000ffff107224 */ /* 0x000fe200078e0012 */
[----:B------:R-:W-:Y:S02]  /*14e40*/  WARPGROUP.DEPBAR.LE gsb0, 0x0 ;  /* 0x00008000000079c5 */ /* 0x000fe40000010000 */
[----:B------:R-:W-:-:S15]  /*14e50*/  WARPGROUP.ARRIVE ;  /* 0x00000000000079c5 */ /* 0x000fde0000000000 */
[----:B------:R-:W-:-:S03]  /*14e60*/  NOP ;  /* 0x0000000000007918 */ /* 0x000fc60000000000 */
[----:B------:R-:W-:Y:S01]  /*14e70*/  HGMMA.64x256x16.F32.BF16 R24, gdesc[UR36].tnspA, R24, gsb0 ;  /* 0x23e00000241879f0 */ /* 0x000fe20008001818 */
        /* <DEDUP_REMOVED lines=10> */
[----:B------:R-:W-:Y:S01]  /*14f20*/  IMAD.MOV.U32 R246, RZ, RZ, R238 ;  /* 0x000000fffff67224 */ /* 0x000fe200078e00ee */
[----:B------:R-:W-:Y:S02]  /*14f30*/  WARPGROUP.DEPBAR.LE gsb0, 0x0 ;  /* 0x00008000000079c5 */ /* 0x000fe40000010000 */
[----:B------:R-:W-:Y:S04]  /*14f40*/  STL.64 [R1], R24 ;  /* 0x0000001801007387 */ /* 0x000fe80000100a00 */
        /* <DEDUP_REMOVED lines=62> */
[----:B------:R0:W-:Y:S01]  /*15330*/  STL.64 [R1+0x1f8], R150 ;  /* 0x0001f89601007387 */ /* 0x0001e20000100a00 */
[----:B------:R-:W-:-:S02]  /*15340*/  IMAD.MOV.U32 R11, RZ, RZ, R134 ;  /* 0x000000ffff0b7224 */ /* 0x000fc400078e0086 */
[----:B------:R-:W-:Y:S01]  /*15350*/  IMAD.MOV.U32 R15, RZ, RZ, R130 ;  /* 0x000000ffff0f7224 */ /* 0x000fe200078e0082 */
[----:B0-----:R-:W2:Y:S04]  /*15360*/  LDL.LU.64 R150, [R1+0xea8] ;  /* 0x000ea80001967983 */ /* 0x001ea80000300a00 */
        /* <DEDUP_REMOVED lines=73> */
[----:B------:R-:W3:Y:S01]  /*15800*/  LDL R5, [R1+0xbcc] ;  /* 0x000bcc0001057983 */ /* 0x000ee20000100800 */
[----:B------:R-:W-:-:S05]  /*15810*/  VIADD R214, R214, 0x1 ;  /* 0x00000001d6d67836 */ /* 0x000fca0000000000 */
[----:B---3--:R-:W-:Y:S02]  /*15820*/  ISETP.NE.U32.AND P0, PT, R214, R5, PT ;  /* 0x00000005d600720c */ /* 0x008fe40003f05070 */
[----:B------:R-:W3:Y:S01]  /*15830*/  LDL.LU R5, [R1+0xba8] ;  /* 0x000ba80001057983 */ /* 0x000ee20000300800 */
[-C--:B------:R-:W-:Y:S02]  /*15840*/  IADD3 R6, P6, R6, R10.reuse, RZ ;  /* 0x0000000a06067210 */ /* 0x080fe40007fde0ff */
[----:B---3--:R-:W-:-:S05]  /*15850*/  IADD3 R5, P5, R5, R10, RZ ;  /* 0x0000000a05057210 */ /* 0x008fca0007fbe0ff */
[----:B------:R0:W-:Y:S04]  /*15860*/  STL [R1+0xba8], R5 ;  /* 0x000ba80501007387 */ /* 0x0001e80000100800 */
[----:B0-----:R-:W3:Y:S04]  /*15870*/  LDL.LU R5, [R1+0xb98] ;  /* 0x000b980001057983 */ /* 0x001ee80000300800 */
[----:B------:R0:W-:Y:S04]  /*15880*/  STL [R1+0xba0], R6 ;  /* 0x000ba00601007387 */ /* 0x0001e80000100800 */
[----:B0-----:R-:W4:Y:S01]  /*15890*/  LDL.LU R6, [R1+0xcac] ;  /* 0x000cac0001067983 */ /* 0x001f220000300800 */
[----:B------:R-:W-:-:S02]  /*158a0*/  IADD3 R2, P3, R2, R10, RZ ;  /* 0x0000000a02027210 */ /* 0x000fc40007f7e0ff */
[-C--:B---3--:R-:W-:Y:S02]  /*158b0*/  IADD3 R5, P1, R5, R10.reuse, RZ ;  /* 0x0000000a05057210 */ /* 0x088fe40007f3e0ff */
[----:B----4-:R-:W-:-:S05]  /*158c0*/  IADD3 R6, P2, R6, R10, RZ ;  /* 0x0000000a06067210 */ /* 0x010fca0007f5e0ff */
[----:B------:R0:W-:Y:S04]  /*158d0*/  STL [R1+0xb90], R6 ;  /* 0x000b900601007387 */ /* 0x0001e80000100800 */
[----:B0-----:R-:W3:Y:S04]  /*158e0*/  LDL.LU R6, [R1+0xca8] ;  /* 0x000ca80001067983 */ /* 0x001ee80000300800 */
[----:B------:R-:W-:Y:S04]  /*158f0*/  STL [R1+0xb98], R5 ;  /* 0x000b980501007387 */ /* 0x000fe80000100800 */
[----:B------:R0:W-:Y:S04]  /*15900*/  STL [R1+0xb88], R2 ;  /* 0x000b880201007387 */ /* 0x0001e80000100800 */
[----:B0-----:R-:W3:Y:S04]  /*15910*/  LDL.LU R2, [R1+0xca4] ;  /* 0x000ca40001027983 */ /* 0x001ee80000300800 */
[----:B------:R-:W4:Y:S01]  /*15920*/  LDL.LU R5, [R1+0xb80] ;  /* 0x000b800001057983 */ /* 0x000f220000300800 */
[----:B------:R-:W-:-:S05]  /*15930*/  IADD3 R7, P4, R7, R10, RZ ;  /* 0x0000000a07077210 */ /* 0x000fca0007f9e0ff */
[--C-:B---3--:R-:W-:Y:S01]  /*15940*/  IMAD.X R6, R6, 0x1, R2.reuse, P4 ;  /* 0x0000000106067824 */ /* 0x108fe200020e0602 */
[----:B----4-:R-:W-:Y:S02]  /*15950*/  IADD3 R5, P4, R5, R10, RZ ;  /* 0x0000000a05057210 */ /* 0x010fe40007f9e0ff */
[----:B------:R-:W3:Y:S04]  /*15960*/  LDL.LU R10, [R1+0xba4] ;  /* 0x000ba400010a7983 */ /* 0x000ee80000300800 */
[----:B------:R0:W-:Y:S04]  /*15970*/  STL [R1+0xb80], R5 ;  /* 0x000b800501007387 */ /* 0x0001e80000100800 */
[----:B0-----:R-:W4:Y:S01]  /*15980*/  LDL.LU R5, [R1+0xb78] ;  /* 0x000b780001057983 */ /* 0x001f220000300800 */
[----:B---3--:R-:W-:-:S05]  /*15990*/  IMAD.X R10, R10, 0x1, R2, P5 ;  /* 0x000000010a0a7824 */ /* 0x008fca00028e0602 */
[----:B------:R0:W-:Y:S02]  /*159a0*/  STL [R1+0xba4], R10 ;  /* 0x000ba40a01007387 */ /* 0x0001e40000100800 */
[----:B0-----:R-:W0:Y:S02]  /*159b0*/  LDC R10, c[0x0][0x238] ;  /* 0x00008e00ff0a7b82 */ /* 0x001e240000000800 */
[----:B0-----:R-:W-:-:S04]  /*159c0*/  IMAD.SHL.U32 R10, R10, 0x40, RZ ;  /* 0x000000400a0a7824 */ /* 0x001fc800078e00ff */
[----:B------:R-:W-:-:S05]  /*159d0*/  IMAD.SHL.U32 R10, R10, 0x2, RZ ;  /* 0x000000020a0a7824 */ /* 0x000fca00078e00ff */
        /* <DEDUP_REMOVED lines=171> */
[----:B----4-:R-:W-:-:S05]  /*16490*/  IADD3 R5, P6, R5, R10, RZ ;  /* 0x0000000a05057210 */ /* 0x010fca0007fde0ff */
[----:B------:R0:W-:Y:S04]  /*164a0*/  STL [R1+0xae0], R5 ;  /* 0x000ae00501007387 */ /* 0x0001e80000100800 */
[----:B0-----:R-:W3:Y:S02]  /*164b0*/  LDL.LU R5, [R1+0xb04] ;  /* 0x000b040001057983 */ /* 0x001ee40000300800 */
[----:B---3--:R-:W-:-:S05]  /*164c0*/  IMAD.X R5, R5, 0x1, R2, P1 ;  /* 0x0000000105057824 */ /* 0x008fca00008e0602 */
[----:B------:R0:W-:Y:S04]  /*164d0*/  STL [R1+0xb04], R5 ;  /* 0x000b040501007387 */ /* 0x0001e80000100800 */
[----:B0-----:R-:W3:Y:S02]  /*164e0*/  LDL.LU R5, [R1+0xad8] ;  /* 0x000ad80001057983 */ /* 0x001ee40000300800 */
[----:B---3--:R-:W-:Y:S02]  /*164f0*/  IADD3 R5, P1, R5, R10, RZ ;  /* 0x0000000a05057210 */ /* 0x008fe40007f3e0ff */
        /* <DEDUP_REMOVED lines=307> */
[----:B------:R0:W-:Y:S02]  /*17830*/  STL [R1+0x9c8], R5 ;  /* 0x0009c80501007387 */ /* 0x0001e40000100800 */
[----:B0-----:R-:W-:Y:S02]  /*17840*/  IMAD.MOV.U32 R5, RZ, RZ, R236 ;  /* 0x000000ffff057224 */ /* 0x001fe400078e00ec */
[----:B------:R-:W4:Y:S02]  /*17850*/  LDL.LU R236, [R1+0x9c0] ;  /* 0x0009c00001ec7983 */ /* 0x000f240000300800 */
[----:B------:R-:W-:-:S02]  /*17860*/  IMAD.X R5, R5, 0x1, R2, P1 ;  /* 0x0000000105057824 */ /* 0x000fc400008e0602 */
[----:B---3--:R-:W-:-:S05]  /*17870*/  IMAD.X R10, R10, 0x1, R2, P6 ;  /* 0x000000010a0a7824 */ /* 0x008fca00030e0602 */
[----:B------:R0:W-:Y:S02]  /*17880*/  STL [R1+0x9ec], R10 ;  /* 0x0009ec0a01007387 */ /* 0x0001e40000100800 */
[----:B0-----:R-:W0:Y:S02]  /*17890*/  LDC R10, c[0x0][0x238] ;  /* 0x00008e00ff0a7b82 */ /* 0x001e240000000800 */
[----:B0-----:R-:W-:-:S04]  /*178a0*/  IMAD.SHL.U32 R10, R10, 0x40, RZ ;  /* 0x000000400a0a7824 */ /* 0x001fc800078e00ff */
[----:B------:R-:W-:-:S05]  /*178b0*/  IMAD.SHL.U32 R10, R10, 0x2, RZ ;  /* 0x000000020a0a7824 */ /* 0x000fca00078e00ff */
[----:B----4-:R-:W-:-:S05]  /*178c0*/  IADD3 R236, P6, R236, R10, RZ ;  /* 0x0000000aecec7210 */ /* 0x010fca0007fde0ff */
[----:B------:R0:W-:Y:S04]  /*178d0*/  STL [R1+0x9c0], R236 ;  /* 0x0009c0ec01007387 */ /* 0x0001e80000100800 */
[----:B0-----:R-:W3:Y:S04]  /*178e0*/  LDL.LU R236, [R1+0x9b8] ;  /* 0x0009b80001ec7983 */ /* 0x001ee80000300800 */
[----:B------:R0:W-:Y:S04]  /*178f0*/  STL [R1+0x9e4], R5 ;  /* 0x0009e40501007387 */ /* 0x0001e80000100800 */
[----:B0-----:R-:W4:Y:S01]  /*17900*/  LDL.LU R5, [R1+0x9dc] ;  /* 0x0009dc0001057983 */ /* 0x001f220000300800 */
[----:B---3--:R-:W-:-:S05]  /*17910*/  IADD3 R236, P1, R236, R10, RZ ;  /* 0x0000000aecec7210 */ /* 0x008fca0007f3e0ff */
[----:B------:R0:W-:Y:S04]  /*17920*/  STL [R1+0x9b8], R236 ;  /* 0x0009b8ec01007387 */ /* 0x0001e80000100800 */
[----:B0-----:R0:W5:Y:S01]  /*17930*/  LDL.LU R236, [R1+0xca0] ;  /* 0x000ca00001ec7983 */ /* 0x0011620000300800 */
[----:B----4-:R-:W-:-:S03]  /*17940*/  IMAD.X R5, R5, 0x1, R2, P2 ;  /* 0x0000000105057824 */ /* 0x010fc600010e0602 */
[----:B------:R-:W3:Y:S04]  /*17950*/  LDL.LU R10, [R1+0xbc4] ;  /* 0x000bc400010a7983 */ /* 0x000ee80000300800 */
[----:B------:R1:W-:Y:S04]  /*17960*/  STL [R1+0x9dc], R5 ;  /* 0x0009dc0501007387 */ /* 0x0003e80000100800 */
[----:B-1----:R-:W4:Y:S01]  /*17970*/  LDL.LU R5, [R1+0x9d4] ;  /* 0x0009d40001057983 */ /* 0x002f220000300800 */
[----:B---3--:R-:W-:-:S05]  /*17980*/  IADD3 R10, P2, R10, UR6, RZ ;  /* 0x000000060a0a7c10 */ /* 0x008fca000ff5e0ff */
[----:B------:R1:W-:Y:S04]  /*17990*/  STL [R1+0xbc4], R10 ;  /* 0x000bc40a01007387 */ /* 0x0003e80000100800 */
[----:B-1----:R-:W3:Y:S01]  /*179a0*/  LDL.LU R10, [R1+0xbbc] ;  /* 0x000bbc00010a7983 */ /* 0x002ee20000300800 */
[----:B----4-:R-:W-:-:S05]  /*179b0*/  IMAD.X R5, R5, 0x1, R2, P3 ;  /* 0x0000000105057824 */ /* 0x010fca00018e0602 */
        /* <DEDUP_REMOVED lines=29> */
[----:B----4-:R-:W-:-:S05]  /*17b90*/  IADD3.X R5, R5, UR7, RZ, P2, !PT ;  /* 0x0000000705057c10 */ /* 0x010fca00097fe4ff */
        /* <DEDUP_REMOVED lines=582> */
[----:B------:R1:W-:Y:S02]  /*1a000*/  STL [R1+0x6c0], R5 ;  /* 0x0006c00501007387 */ /* 0x0003e40000100800 */
[----:B-1----:R-:W-:Y:S02]  /*1a010*/  IMAD.MOV.U32 R5, RZ, RZ, R213 ;  /* 0x000000ffff057224 */ /* 0x002fe400078e00d5 */
[----:B------:R-:W-:Y:S02]  /*1a020*/  IMAD.MOV.U32 R213, RZ, RZ, R242 ;  /* 0x000000ffffd57224 */ /* 0x000fe400078e00f2 */
[----:B------:R-:W4:Y:S01]  /*1a030*/  LDL.LU R242, [R1+0x67c] ;  /* 0x00067c0001f27983 */ /* 0x000f220000300800 */
[----:B------:R-:W-:Y:S02]  /*1a040*/  IADD3 R237, P3, R237, UR6, RZ ;  /* 0x00000006eded7c10 */ /* 0x000fe4000ff7e0ff */
[----:B------:R-:W-:-:S03]  /*1a050*/  IADD3.X R225, R225, UR7, RZ, P5, !PT ;  /* 0x00000007e1e17c10 */ /* 0x000fc6000affe4ff */
[----:B------:R1:W-:Y:S01]  /*1a060*/  STL [R1+0x694], R237 ;  /* 0x000694ed01007387 */ /* 0x0003e20000100800 */
[----:B------:R-:W-:Y:S02]  /*1a070*/  IADD3 R212, P5, R212, UR6, RZ ;  /* 0x00000006d4d47c10 */ /* 0x000fe4000ffbe0ff */
[----:B------:R-:W-:Y:S01]  /*1a080*/  IADD3.X R213, R213, UR7, RZ, P6, !PT ;  /* 0x00000007d5d57c10 */ /* 0x000fe2000b7fe4ff */
[----:B-1----:R0:W5:Y:S01]  /*1a090*/  LDL.LU R237, [R1+0xc9c] ;  /* 0x000c9c0001ed7983 */ /* 0x0021620000300800 */
[----:B---3--:R-:W-:Y:S02]  /*1a0a0*/  IADD3.X R10, R10, UR7, RZ, P4, !PT ;  /* 0x000000070a0a7c10 */ /* 0x008fe4000a7fe4ff */
[----:B------:R-:W-:-:S03]  /*1a0b0*/  IADD3 R224, P4, R224, UR6, RZ ;  /* 0x00000006e0e07c10 */ /* 0x000fc6000ff9e0ff */
[----:B------:R1:W-:Y:S04]  /*1a0c0*/  STL [R1+0x6b8], R10 ;  /* 0x0006b80a01007387 */ /* 0x0003e80000100800 */
[----:B-1----:R-:W3:Y:S04]  /*1a0d0*/  LDL.LU R10, [R1+0x654] ;  /* 0x00065400010a7983 */ /* 0x002ee80000300800 */
[----:B------:R1:W-:Y:S01]  /*1a0e0*/  STL [R1+0x68c], R224 ;  /* 0x00068ce001007387 */ /* 0x0003e20000100800 */
[----:B----4-:R-:W-:-:S03]  /*1a0f0*/  IADD3 R242, P6, R242, UR6, RZ ;  /* 0x00000006f2f27c10 */ /* 0x010fc6000ffde0ff */
[----:B-1----:R0:W5:Y:S04]  /*1a100*/  LDL.LU R224, [R1+0xc98] ;  /* 0x000c980001e07983 */ /* 0x0021680000300800 */
[----:B------:R1:W-:Y:S04]  /*1a110*/  STL [R1+0x6b0], R225 ;  /* 0x0006b0e101007387 */ /* 0x0003e80000100800 */
[----:B-1----:R0:W5:Y:S04]  /*1a120*/  LDL.LU R225, [R1+0xc94] ;  /* 0x000c940001e17983 */ /* 0x0021680000300800 */
[----:B------:R1:W-:Y:S04]  /*1a130*/  STL [R1+0x684], R212 ;  /* 0x000684d401007387 */ /* 0x0003e80000100800 */
[----:B-1----:R0:W5:Y:S04]  /*1a140*/  LDL.LU R212, [R1+0xc90] ;  /* 0x000c900001d47983 */ /* 0x0021680000300800 */
[----:B------:R1:W-:Y:S04]  /*1a150*/  STL [R1+0x6a8], R213 ;  /* 0x0006a8d501007387 */ /* 0x0003e80000100800 */
[----:B-1----:R0:W5:Y:S04]  /*1a160*/  LDL.LU R213, [R1+0xc8c] ;  /* 0x000c8c0001d57983 */ /* 0x0021680000300800 */
[----:B------:R1:W-:Y:S04]  /*1a170*/  STL [R1+0x67c], R242 ;  /* 0x00067cf201007387 */ /* 0x0003e80000100800 */
[----:B-1----:R-:W4:Y:S01]  /*1a180*/  LDL.LU R242, [R1+0xc88] ;  /* 0x000c880001f27983 */ /* 0x002f220000300800 */
[----:B------:R-:W-:-:S02]  /*1a190*/  IADD3.X R21, R21, UR7, RZ, P2, !PT ;  /* 0x0000000715157c10 */ /* 0x000fc400097fe4ff */
[----:B------:R-:W-:Y:S02]  /*1a1a0*/  IADD3 R16, P2, R16, UR6, RZ ;  /* 0x0000000610107c10 */ /* 0x000fe4000ff5e0ff */
[----:B------:R-:W-:Y:S02]  /*1a1b0*/  IADD3.X R17, R17, UR7, RZ, P3, !PT ;  /* 0x0000000711117c10 */ /* 0x000fe40009ffe4ff */
[----:B------:R-:W-:Y:S02]  /*1a1c0*/  IADD3 R12, P3, R12, UR6, RZ ;  /* 0x000000060c0c7c10 */ /* 0x000fe4000ff7e0ff */
[----:B------:R-:W-:Y:S02]  /*1a1d0*/  IADD3.X R13, R13, UR7, RZ, P4, !PT ;  /* 0x000000070d0d7c10 */ /* 0x000fe4000a7fe4ff */
[----:B------:R-:W-:Y:S02]  /*1a1e0*/  IADD3 R8, P4, R8, UR6, RZ ;  /* 0x0000000608087c10 */ /* 0x000fe4000ff9e0ff */
[----:B------:R-:W-:-:S02]  /*1a1f0*/  IADD3.X R9, R9, UR7, RZ, P5, !PT ;  /* 0x0000000709097c10 */ /* 0x000fc4000affe4ff */
[----:B------:R-:W-:Y:S02]  /*1a200*/  IADD3.X R5, R5, UR7, RZ, P6, !PT ;  /* 0x0000000705057c10 */ /* 0x000fe4000b7fe4ff */
[----:B------:R-:W-:Y:S02]  /*1a210*/  IADD3 R0, P6, R0, UR6, RZ ;  /* 0x0000000600007c10 */ /* 0x000fe4000ffde0ff */
[----:B------:R-:W-:Y:S02]  /*1a220*/  IADD3.X R250, R250, UR7, RZ, P2, !PT ;  /* 0x00000007fafa7c10 */ /* 0x000fe400097fe4ff */
[----:B------:R-:W-:Y:S02]  /*1a230*/  IADD3 R249, P2, R249, UR6, RZ ;  /* 0x00000006f9f97c10 */ /* 0x000fe4000ff5e0ff */
[----:B------:R-:W-:Y:S02]  /*1a240*/  IADD3.X R3, R3, UR7, RZ, P3, !PT ;  /* 0x0000000703037c10 */ /* 0x000fe40009ffe4ff */
[----:B------:R-:W-:-:S02]  /*1a250*/  IADD3 R248, P3, R248, UR6, RZ ;  /* 0x00000006f8f87c10 */ /* 0x000fc4000ff7e0ff */
[----:B------:R-:W-:Y:S02]  /*1a260*/  IADD3.X R241, R241, UR7, RZ, P4, !PT ;  /* 0x00000007f1f17c10 */ /* 0x000fe4000a7fe4ff */
[----:B------:R-:W-:Y:S02]  /*1a270*/  IADD3 R251, P4, R251, UR6, RZ ;  /* 0x00000006fbfb7c10 */ /* 0x000fe4000ff9e0ff */
[----:B---3--:R-:W-:Y:S02]  /*1a280*/  IADD3 R10, P5, R10, UR6, RZ ;  /* 0x000000060a0a7c10 */ /* 0x008fe4000ffbe0ff */
[----:B----4-:R-:W-:Y:S02]  /*1a290*/  IADD3.X R242, R242, UR7, RZ, P1, !PT ;  /* 0x00000007f2f27c10 */ /* 0x010fe40008ffe4ff */
[----:B------:R-:W-:-:S03]  /*1a2a0*/  IADD3 R20, P1, R20, UR6, RZ ;  /* 0x0000000614147c10 */ /* 0x000fc6000ff3e0ff */
[----:B------:R1:W-:Y:S04]  /*1a2b0*/  STL [R1+0x6a0], R242 ;  /* 0x0006a0f201007387 */ /* 0x0003e80000100800 */
[----:B-1----:R-:W3:Y:S04]  /*1a2c0*/  LDL.LU R242, [R1+0x628] ;  /* 0x0006280001f27983 */ /* 0x002ee80000300800 */
[----:B------:R1:W-:Y:S04]  /*1a2d0*/  STL [R1+0x674], R20 ;  /* 0x0006741401007387 */ /* 0x0003e80000100800 */
[----:B-1----:R0:W5:Y:S04]  /*1a2e0*/  LDL.LU R20, [R1+0xc84] ;  /* 0x000c840001147983 */ /* 0x0021680000300800 */
[----:B------:R1:W-:Y:S04]  /*1a2f0*/  STL [R1+0x698], R21 ;  /* 0x0006981501007387 */ /* 0x0003e80000100800 */
[----:B-1----:R0:W5:Y:S04]  /*1a300*/  LDL.LU R21, [R1+0xc80] ;  /* 0x000c800001157983 */ /* 0x0021680000300800 */
[----:B------:R1:W-:Y:S04]  /*1a310*/  STL [R1+0x66c], R16 ;  /* 0x00066c1001007387 */ /* 0x0003e80000100800 */
[----:B-1----:R0:W5:Y:S04]  /*1a320*/  LDL.LU R16, [R1+0xc7c] ;  /* 0x000c7c0001107983 */ /* 0x0021680000300800 */
[----:B------:R1:W-:Y:S04]  /*1a330*/  STL [R1+0x690], R17 ;  /* 0x0006901101007387 */ /* 0x0003e80000100800 */
[----:B-1----:R0:W5:Y:S04]  /*1a340*/  LDL.LU R17, [R1+0xc78] ;  /* 0x000c780001117983 */ /* 0x0021680000300800 */
[----:B------:R1:W-:Y:S01]  /*1a350*/  STL [R1+0x664], R12 ;  /* 0x0006640c01007387 */ /* 0x0003e20000100800 */
[----:B------:R-:W-:-:S03]  /*1a360*/  IADD3.X R246, R246, UR7, RZ, P1, !PT ;  /* 0x00000007f6f67c10 */ /* 0x000fc60008ffe4ff */
[----:B-1----:R0:W5:Y:S04]  /*1a370*/  LDL.LU R12, [R1+0xc74] ;  /* 0x000c7400010c7983 */ /* 0x0021680000300800 */
[----:B------:R1:W-:Y:S01]  /*1a380*/  STL [R1+0x688], R13 ;  /* 0x0006880d01007387 */ /* 0x0003e20000100800 */
[----:B------:R-:W-:-:S03]  /*1a390*/  IADD3 R245, P1, R245, UR6, RZ ;  /* 0x00000006f5f57c10 */ /* 0x000fc6000ff3e0ff */
[----:B-1----:R0:W5:Y:S04]  /*1a3a0*/  LDL.LU R13, [R1+0xc70] ;  /* 0x000c7000010d7983 */ /* 0x0021680000300800 */
[----:B------:R1:W-:Y:S04]  /*1a3b0*/  STL [R1+0x65c], R8 ;  /* 0x00065c0801007387 */ /* 0x0003e80000100800 */
[----:B-1----:R0:W5:Y:S04]  /*1a3c0*/  LDL.LU R8, [R1+0xc6c] ;  /* 0x000c6c0001087983 */ /* 0x0021680000300800 */
[----:B------:R1:W-:Y:S04]  /*1a3d0*/  STL [R1+0x680], R9 ;  /* 0x0006800901007387 */ /* 0x0003e80000100800 */
[----:B-1----:R0:W5:Y:S04]  /*1a3e0*/  LDL.LU R9, [R1+0xc68] ;  /* 0x000c680001097983 */ /* 0x0021680000300800 */
[----:B------:R1:W-:Y:S04]  /*1a3f0*/  STL [R1+0x654], R10 ;  /* 0x0006540a01007387 */ /* 0x0003e80000100800 */
[----:B-1----:R-:W4:Y:S04]  /*1a400*/  LDL.LU R10, [R1+0x600] ;  /* 0x00060000010a7983 */ /* 0x002f280000300800 */
[----:B------:R1:W-:Y:S04]  /*1a410*/  STL [R1+0x678], R5 ;  /* 0x0006780501007387 */ /* 0x0003e80000100800 */
[----:B-1----:R0:W5:Y:S04]  /*1a420*/  LDL.LU R5, [R1+0xc64] ;  /* 0x000c640001057983 */ /* 0x0021680000300800 */
[----:B------:R1:W-:Y:S04]  /*1a430*/  STL [R1+0x64c], R0 ;  /* 0x00064c0001007387 */ /* 0x0003e80000100800 */
[----:B-1----:R0:W5:Y:S04]  /*1a440*/  LDL.LU R0, [R1+0xc60] ;  /* 0x000c600001007983 */ /* 0x0021680000300800 */
[----:B------:R1:W-:Y:S04]  /*1a450*/  STL [R1+0x670], R246 ;  /* 0x000670f601007387 */ /* 0x0003e80000100800 */
[----:B-1----:R-:W4:Y:S04]  /*1a460*/  LDL.LU R246, [R1+0xc5c] ;  /* 0x000c5c0001f67983 */ /* 0x002f280000300800 */
        /* <DEDUP_REMOVED lines=13> */
[----:B-1----:R-:W3:Y:S01]  /*1a540*/  LDL.LU R251, [R1+0xc40] ;  /* 0x000c400001fb7983 */ /* 0x002ee20000300800 */
[----:B------:R-:W-:-:S02]  /*1a550*/  IADD3.X R4, R4, UR7, RZ, P5, !PT ;  /* 0x0000000704047c10 */ /* 0x000fc4000affe4ff */
[----:B------:R-:W-:-:S03]  /*1a560*/  IADD3.X R243, R243, UR7, RZ, P6, !PT ;  /* 0x00000007f3f37c10 */ /* 0x000fc6000b7fe4ff */
[----:B------:R1:W-:Y:S04]  /*1a570*/  STL [R1+0x650], R4 ;  /* 0x0006500401007387 */ /* 0x0003e80000100800 */
[----:B-1----:R-:W4:Y:S01]  /*1a580*/  LDL.LU R4, [R1+0xc3c] ;  /* 0x000c3c0001047983 */ /* 0x002f220000300800 */
[----:B--2---:R-:W-:Y:S01]  /*1a590*/  WARPGROUP.ARRIVE ;  /* 0x00000000000079c5 */ /* 0x004fe20000000000 */
[----:B------:R-:W-:Y:S01]  /*1a5a0*/  UMOV UR8, UR40 ;  /* 0x0000002800087c82 */ /* 0x000fe20008000000 */
[----:B------:R-:W-:-:S04]  /*1a5b0*/  UMOV UR9, UR41 ;  /* 0x0000002900097c82 */ /* 0x000fc80008000000 */
[----:B------:R-:W-:Y:S01]  /*1a5c0*/  HGMMA.64x256x16.F32.BF16 R24, gdesc[UR8].tnspA, R24, gsb0 ;  /* 0x23e00000081879f0 */ /* 0x000fe20008001818 */
[----:B---3--:R-:W-:-:S05]  /*1a5d0*/  IADD3 R251, P5, R251, UR6, RZ ;  /* 0x00000006fbfb7c10 */ /* 0x008fca000ffbe0ff */
[----:B------:R1:W-:Y:S04]  /*1a5e0*/  STL [R1+0x624], R251 ;  /* 0x000624fb01007387 */ /* 0x0003e80000100800 */
[----:B-1----:R-:W2:Y:S04]  /*1a5f0*/  LDL.LU R251, [R1+0xc38] ;  /* 0x000c380001fb7983 */ /* 0x002ea80000300800 */
[----:B------:R1:W-:Y:S04]  /*1a600*/  STL [R1+0x648], R243 ;  /* 0x000648f301007387 */ /* 0x0003e80000100800 */
[----:B-1----:R-:W3:Y:S01]  /*1a610*/  LDL.LU R243, [R1+0xc34] ;  /* 0x000c340001f37983 */ /* 0x002ee20000300800 */
[----:B------:R-:W-:-:S02]  /*1a620*/  IADD3 R244, P6, R244, UR6, RZ ;  /* 0x00000006f4f47c10 */ /* 0x000fc4000ffde0ff */
[----:B------:R-:W-:-:S03]  /*1a630*/  IADD3.X R247, R247, UR7, RZ, P2, !PT ;  /* 0x00000007f7f77c10 */ /* 0x000fc600097fe4ff */
[----:B------:R1:W-:Y:S01]  /*1a640*/  STL [R1+0x61c], R244 ;  /* 0x00061cf401007387 */ /* 0x0003e20000100800 */
[----:B------:R-:W-:-:S03]  /*1a650*/  IADD3 R252, P2, R252, UR6, RZ ;  /* 0x00000006fcfc7c10 */ /* 0x000fc6000ff5e0ff */
[----:B-1----:R-:W3:Y:S01]  /*1a660*/  LDL.LU R244, [R1+0xc30] ;  /* 0x000c300001f47983 */ /* 0x002ee20000300800 */
[----:B------:R-:W-:Y:S01]  /*1a670*/  IADD3.X R242, R242, UR7, RZ, P4, !PT ;  /* 0x00000007f2f27c10 */ /* 0x000fe2000a7fe4ff */
[----:B------:R-:W-:Y:S02]  /*1a680*/  WARPGROUP.DEPBAR.LE gsb0, 0x0 ;  /* 0x00008000000079c5 */ /* 0x000fe40000010000 */
[----:B------:R-:W-:Y:S01]  /*1a690*/  WARPGROUP.ARRIVE ;  /* 0x00000000000079c5 */ /* 0x000fe20000000000 */
[----:B------:R-:W-:Y:S01]  /*1a6a0*/  UMOV UR30, UR14 ;  /* 0x0000000e001e7c82 */ /* 0x000fe20008000000 */
[----:B------:R-:W-:-:S04]  /*1a6b0*/  UMOV UR31, UR15 ;  /* 0x0000000f001f7c82 */ /* 0x000fc80008000000 */
[----:B------:R-:W-:Y:S01]  /*1a6c0*/  HGMMA.64x256x16.F32.BF16 R24, gdesc[UR28].tnspA, R24, gsb0 ;  /* 0x23e000001c1879f0 */ /* 0x000fe20008001818 */
[----:B--2---:R-:W-:Y:S02]  /*1a6d0*/  IADD3.X R251, R251, UR7, RZ, P3, !PT ;  /* 0x00000007fbfb7c10 */ /* 0x004fe40009ffe4ff */
[----:B----4-:R-:W-:Y:S02]  /*1a6e0*/  IADD3 R3, P3, R3, UR6, RZ ;  /* 0x0000000603037c10 */ /* 0x010fe4000ff7e0ff */
[----:B---3--:R-:W-:Y:S02]  /*1a6f0*/  IADD3.X R243, R243, UR7, RZ, P1, !PT ;  /* 0x00000007f3f37c10 */ /* 0x008fe40008ffe4ff */
[----:B------:R-:W-:-:S03]  /*1a700*/  IADD3 R248, P1, R248, UR6, RZ ;  /* 0x00000006f8f87c10 */ /* 0x000fc6000ff3e0ff */
[----:B------:R1:W-:Y:S04]  /*1a710*/  STL [R1+0x640], R243 ;  /* 0x000640f301007387 */ /* 0x0003e80000100800 */
[----:B-1----:R-:W2:Y:S04]  /*1a720*/  LDL.LU R243, [R1+0xc2c] ;  /* 0x000c2c0001f37983 */ /* 0x002ea80000300800 */
[----:B------:R1:W-:Y:S04]  /*1a730*/  STL [R1+0x614], R248 ;  /* 0x000614f801007387 */ /* 0x0003e80000100800 */
[----:B-1----:R-:W3:Y:S04]  /*1a740*/  LDL.LU R248, [R1+0xc28] ;  /* 0x000c280001f87983 */ /* 0x002ee80000300800 */
[----:B------:R1:W-:Y:S04]  /*1a750*/  STL [R1+0x638], R247 ;  /* 0x000638f701007387 */ /* 0x0003e80000100800 */
[----:B-1----:R-:W4:Y:S04]  /*1a760*/  LDL.LU R247, [R1+0xc24] ;  /* 0x000c240001f77983 */ /* 0x002f280000300800 */
[----:B------:R1:W-:Y:S04]  /*1a770*/  STL [R1+0x60c], R252 ;  /* 0x00060cfc01007387 */ /* 0x0003e80000100800 */
[----:B-1----:R-:W2:Y:S04]  /*1a780*/  LDL.LU R252, [R1+0xc20] ;  /* 0x000c200001fc7983 */ /* 0x002ea80000300800 */
[----:B------:R1:W-:Y:S04]  /*1a790*/  STL [R1+0x630], R251 ;  /* 0x000630fb01007387 */ /* 0x0003e80000100800 */
[----:B-1----:R-:W4:Y:S04]  /*1a7a0*/  LDL.LU R251, [R1+0xc1c] ;  /* 0x000c1c0001fb7983 */ /* 0x002f280000300800 */
[----:B------:R1:W-:Y:S04]  /*1a7b0*/  STL [R1+0x604], R3 ;  /* 0x0006040301007387 */ /* 0x0003e80000100800 */
[----:B-1----:R-:W3:Y:S04]  /*1a7c0*/  LDL.LU R3, [R1+0xc18] ;  /* 0x000c180001037983 */ /* 0x002ee80000300800 */
[----:B------:R1:W-:Y:S04]  /*1a7d0*/  STL [R1+0x628], R242 ;  /* 0x000628f201007387 */ /* 0x0003e80000100800 */
[----:B-1----:R-:W2:Y:S01]  /*1a7e0*/  LDL.LU R242, [R1+0xc14] ;  /* 0x000c140001f27983 */ /* 0x002ea20000300800 */
[----:B------:R-:W-:-:S02]  /*1a7f0*/  WARPGROUP.DEPBAR.LE gsb0, 0x0 ;  /* 0x00008000000079c5 */ /* 0x000fc40000010000 */
[----:B------:R-:W-:Y:S01]  /*1a800*/  WARPGROUP.ARRIVE ;  /* 0x00000000000079c5 */ /* 0x000fe20000000000 */
[----:B------:R-:W-:Y:S01]  /*1a810*/  UMOV UR16, UR32 ;  /* 0x0000002000107c82 */ /* 0x000fe20008000000 */
[----:B------:R-:W-:-:S04]  /*1a820*/  UMOV UR17, UR33 ;  /* 0x0000002100117c82 */ /* 0x000fc80008000000 */
[----:B------:R-:W-:Y:S01]  /*1a830*/  HGMMA.64x256x16.F32.BF16 R24, gdesc[UR16].tnspA, R24, gsb0 ;  /* 0x23e00000101879f0 */ /* 0x000fe20008001818 */
[----:B------:R-:W-:Y:S02]  /*1a840*/  IADD3.X R4, R4, UR7, RZ, P5, !PT ;  /* 0x0000000704047c10 */ /* 0x000fe4000affe4ff */
[----:B------:R-:W-:-:S03]  /*1a850*/  IADD3.X R241, R241, UR7, RZ, P1, !PT ;  /* 0x00000007f1f17c10 */ /* 0x000fc60008ffe4ff */
[----:B------:R1:W-:Y:S04]  /*1a860*/  STL [R1+0x620], R4 ;  /* 0x0006200401007387 */ /* 0x0003e80000100800 */
[----:B-1----:R0:W5:Y:S01]  /*1a870*/  LDL.LU R4, [R1+0xc10] ;  /* 0x000c100001047983 */ /* 0x0021620000300800 */
[----:B------:R-:W-:Y:S01]  /*1a880*/  UMOV UR20, UR36 ;  /* 0x0000002400147c82 */ /* 0x000fe20008000000 */
[----:B------:R-:W-:Y:S01]  /*1a890*/  UMOV UR21, UR37 ;  /* 0x0000002500157c82 */ /* 0x000fe20008000000 */
[----:B--2---:R-:W-:-:S05]  /*1a8a0*/  IADD3.X R242, R242, UR7, RZ, P6, !PT ;  /* 0x00000007f2f27c10 */ /* 0x004fca000b7fe4ff */
[----:B------:R1:W-:Y:S04]  /*1a8b0*/  STL [R1+0x618], R242 ;  /* 0x000618f201007387 */ /* 0x0003e80000100800 */
[----:B-1----:R-:W2:Y:S04]  /*1a8c0*/  LDL.LU R242, [R1+0xc0c] ;  /* 0x000c0c0001f27983 */ /* 0x002ea80000300800 */
[----:B------:R1:W-:Y:S04]  /*1a8d0*/  STL [R1+0x610], R241 ;  /* 0x000610f101007387 */ /* 0x0003e80000100800 */
[----:B-1----:R-:W2:Y:S01]  /*1a8e0*/  LDL.LU R241, [R1+0xc08] ;  /* 0x000c080001f17983 */ /* 0x002ea20000300800 */
[----:B------:R-:W-:-:S02]  /*1a8f0*/  WARPGROUP.DEPBAR.LE gsb0, 0x0 ;  /* 0x00008000000079c5 */ /* 0x000fc40000010000 */
[----:B------:R-:W-:-:S06]  /*1a900*/  WARPGROUP.ARRIVE ;  /* 0x00000000000079c5 */ /* 0x000fcc0000000000 */
[----:B------:R-:W-:Y:S01]  /*1a910*/  HGMMA.64x256x16.F32.BF16 R24, gdesc[UR20].tnspA, R24, gsb0 ;  /* 0x23e00000141879f0 */ /* 0x000fe20008001818 */
[----:B---3--:R-:W-:Y:S02]  /*1a920*/  IADD3.X R3, R3, UR7, RZ, P2, !PT ;  /* 0x0000000703037c10 */ /* 0x008fe400097fe4ff */
[----:B------:R-:W-:-:S03]  /*1a930*/  IADD3.X R10, R10, UR7, RZ, P3, !PT ;  /* 0x000000070a0a7c10 */ /* 0x000fc60009ffe4ff */
[----:B------:R1:W-:Y:S04]  /*1a940*/  STL [R1+0x608], R3 ;  /* 0x0006080301007387 */ /* 0x0003e80000100800 */
[----:B-1----:R0:W5:Y:S04]  /*1a950*/  LDL.LU R3, [R1+0xc04] ;  /* 0x000c040001037983 */ /* 0x0021680000300800 */
[----:B------:R1:W-:Y:S02]  /*1a960*/  STL [R1+0x600], R10 ;  /* 0x0006000a01007387 */ /* 0x0003e40000100800 */
[----:B-1----:R-:W1:Y:S01]  /*1a970*/  LDC R10, c[0x0][0x238] ;  /* 0x00008e00ff0a7b82 */ /* 0x002e620000000800 */
[----:B------:R-:W-:-:S02]  /*1a980*/  IADD3 R252, P4, R252, UR6, RZ ;  /* 0x00000006fcfc7c10 */ /* 0x000fc4000ff9e0ff */
[----:B------:R-:W-:Y:S02]  /*1a990*/  IADD3 R250, P5, R250, UR6, RZ ;  /* 0x00000006fafa7c10 */ /* 0x000fe4000ffbe0ff */
[----:B------:R-:W-:Y:S02]  /*1a9a0*/  IADD3 R248, P6, R248, UR6, RZ ;  /* 0x00000006f8f87c10 */ /* 0x000fe4000ffde0ff */
[----:B------:R-:W-:Y:S02]  /*1a9b0*/  IADD3 R246, P1, R246, UR6, RZ ;  /* 0x00000006f6f67c10 */ /* 0x000fe4000ff3e0ff */
[----:B------:R-:W-:Y:S02]  /*1a9c0*/  IADD3 R244, P2, R244, UR6, RZ ;  /* 0x00000006f4f47c10 */ /* 0x000fe4000ff5e0ff */
[----:B----4-:R-:W-:Y:S02]  /*1a9d0*/  IADD3.X R251, R251, UR7, RZ, P4, !PT ;  /* 0x00000007fbfb7c10 */ /* 0x010fe4000a7fe4ff */
[----:B------:R-:W-:-:S02]  /*1a9e0*/  IADD3.X R249, R249, UR7, RZ, P5, !PT ;  /* 0x00000007f9f97c10 */ /* 0x000fc4000affe4ff */
[----:B------:R-:W-:Y:S02]  /*1a9f0*/  IADD3.X R247, R247, UR7, RZ, P6, !PT ;  /* 0x00000007f7f77c10 */ /* 0x000fe4000b7fe4ff */
[----:B------:R-:W-:Y:S02]  /*1aa00*/  IADD3.X R245, R245, UR7, RZ, P1, !PT ;  /* 0x00000007f5f57c10 */ /* 0x000fe40008ffe4ff */
[----:B------:R-:W-:Y:S01]  /*1aa10*/  IADD3.X R243, R243, UR7, RZ, P2, !PT ;  /* 0x00000007f3f37c10 */ /* 0x000fe200097fe4ff */
[----:B-1----:R-:W-:-:S04]  /*1aa20*/  IMAD.SHL.U32 R10, R10, 0x40, RZ ;  /* 0x000000400a0a7824 */ /* 0x002fc800078e00ff */
[----:B------:R-:W-:Y:S01]  /*1aa30*/  IMAD.SHL.U32 R10, R10, 0x2, RZ ;  /* 0x000000020a0a7824 */ /* 0x000fe200078e00ff */
[----:B------:R-:W-:Y:S02]  /*1aa40*/  WARPGROUP.DEPBAR.LE gsb0, 0x0 ;  /* 0x00008000000079c5 */ /* 0x000fe40000010000 */
[----:B--2---:R-:W-:-:S04]  /*1aa50*/  IADD3 R242, P3, R242, UR6, RZ ;  /* 0x00000006f2f27c10 */ /* 0x004fc8000ff7e0ff */
[----:B------:R-:W-:Y:S01]  /*1aa60*/  IADD3.X R241, R241, UR7, RZ, P3, !PT ;  /* 0x00000007f1f17c10 */ /* 0x000fe20009ffe4ff */
[----:B0-----:R-:W-:Y:S08]  /*1aa70*/  @P0 BRA `(.L_x_1) ;  /* 0xffffff2000840947 */ /* 0x001ff0000383ffff */
[----:B-----5:R-:W2:Y:S04]  /*1aa80*/  LDL.LU R4, [R1+0x3c4] ;  /* 0x0003c40001047983 */ /* 0x020ea80000300800 */
[----:B------:R-:W2:Y:S04]  /*1aa90*/  LDL.LU R2, [R1+0x3c0] ;  /* 0x0003c00001027983 */ /* 0x000ea80000300800 */
[----:B------:R-:W3:Y:S04]  /*1aaa0*/  LDL.LU R10, [R1+0x3bc] ;  /* 0x0003bc00010a7983 */ /* 0x000ee80000300800 */
[----:B------:R-:W4:Y:S04]  /*1aab0*/  LDL.LU R248, [R1+0x3f4] ;  /* 0x0003f40001f87983 */ /* 0x000f280000300800 */
[----:B------:R-:W4:Y:S04]  /*1aac0*/  LDL.LU R250, [R1+0x3f0] ;  /* 0x0003f00001fa7983 */ /* 0x000f280000300800 */
[----:B------:R-:W2:Y:S04]  /*1aad0*/  LDL.LU R252, [R1+0x3ec] ;  /* 0x0003ec0001fc7983 */ /* 0x000ea80000300800 */
[----:B------:R-:W2:Y:S04]  /*1aae0*/  LDL.LU R241, [R1+0x3e8] ;  /* 0x0003e80001f17983 */ /* 0x000ea80000300800 */
[----:B------:R-:W3:Y:S04]  /*1aaf0*/  LDL.LU R243, [R1+0x3e4] ;  /* 0x0003e40001f37983 */ /* 0x000ee80000300800 */
[----:B------:R-:W3:Y:S04]  /*1ab00*/  LDL.LU R245, [R1+0x3e0] ;  /* 0x0003e00001f57983 */ /* 0x000ee80000300800 */
[----:B------:R-:W3:Y:S04]  /*1ab10*/  LDL.LU R247, [R1+0x3dc] ;  /* 0x0003dc0001f77983 */ /* 0x000ee80000300800 */
[----:B------:R-:W3:Y:S04]  /*1ab20*/  LDL.LU R249, [R1+0x3d8] ;  /* 0x0003d80001f97983 */ /* 0x000ee80000300800 */
[----:B------:R-:W3:Y:S04]  /*1ab30*/  LDL.LU R251, [R1+0x3d4] ;  /* 0x0003d40001fb7983 */ /* 0x000ee80000300800 */
[----:B------:R-:W3:Y:S04]  /*1ab40*/  LDL.LU R7, [R1+0x3d0] ;  /* 0x0003d00001077983 */ /* 0x000ee80000300800 */
[----:B------:R-:W3:Y:S04]  /*1ab50*/  LDL.LU R6, [R1+0x3cc] ;  /* 0x0003cc0001067983 */ /* 0x000ee80000300800 */
[----:B------:R-:W3:Y:S04]  /*1ab60*/  LDL.LU R214, [R1+0x3c8] ;  /* 0x0003c80001d67983 */ /* 0x000ee80000300800 */
[----:B------:R-:W2:Y:S04]  /*1ab70*/  LDL.LU R244, [R1+0x3fc] ;  /* 0x0003fc0001f47983 */ /* 0x000ea80000300800 */
[----:B------:R-:W2:Y:S01]  /*1ab80*/  LDL.LU R246, [R1+0x3f8] ;  /* 0x0003f80001f67983 */ /* 0x000ea20000300800 */
[----:B------:R-:W-:-:S03]  /*1ab90*/  F2FP.BF16.F32.PACK_AB R0, R151, R150 ;  /* 0x000000969700723e */ /* 0x000fc600000010ff */
[----:B------:R0:W-:Y:S04]  /*1aba0*/  STL [R1+0xda0], R5 ;  /* 0x000da00501007387 */ /* 0x0001e80000100800 */
[----:B------:R-:W-:Y:S04]  /*1abb0*/  STL [R1+0xd98], R11 ;  /* 0x000d980b01007387 */ /* 0x000fe80000100800 */
[----:B------:R-:W-:Y:S01]  /*1abc0*/  STL [R1+0xd90], R9 ;  /* 0x000d900901007387 */ /* 0x000fe20000100800 */
[----:B0-----:R-:W-:-:S03]  /*1abd0*/  F2FP.BF16.F32.PACK_AB R5, R149, R148 ;  /* 0x000000949505723e */ /* 0x001fc600000010ff */
        /* <DEDUP_REMOVED lines=26> */
[----:B------:R0:W-:Y:S02]  /*1ad80*/  STL [R1+0x608], R5 ;  /* 0x0006080501007387 */ /* 0x0001e40000100800 */
[----:B0-----:R-:W-:-:S02]  /*1ad90*/  F2FP.BF16.F32.PACK_AB R5, R147, R146 ;  /* 0x000000929305723e */ /* 0x001fc400000010ff */
[----:B----4-:R-:W-:Y:S02]  /*1ada0*/  F2FP.BF16.F32.PACK_AB R0, R248, R250 ;  /* 0x000000faf800723e */ /* 0x010fe400000010ff */
[----:B--2---:R-:W-:-:S05]  /*1adb0*/  F2FP.BF16.F32.PACK_AB R3, R244, R246 ;  /* 0x000000f6f403723e */ /* 0x004fca00000010ff */
[----:B------:R0:W-:Y:S04]  /*1adc0*/  STL [R1+0x604], R3 ;  /* 0x0006040301007387 */ /* 0x0001e80000100800 */
[----:B------:R1:W-:Y:S04]  /*1add0*/  STL [R1+0x600], R0 ;  /* 0x0006000001007387 */ /* 0x0003e80000100800 */
[----:B------:R2:W-:Y:S01]  /*1ade0*/  STL [R1+0x3fc], R5 ;  /* 0x0003fc0501007387 */ /* 0x0005e20000100800 */
[----:B0-----:R-:W-:Y:S02]  /*1adf0*/  F2FP.BF16.F32.PACK_AB R3, R145, R144 ;  /* 0x000000909103723e */ /* 0x001fe400000010ff */
[----:B-1----:R-:W-:-:S03]  /*1ae00*/  F2FP.BF16.F32.PACK_AB R0, R252, R241 ;  /* 0x000000f1fc00723e */ /* 0x002fc600000010ff */
[----:B------:R0:W-:Y:S01]  /*1ae10*/  STL [R1+0x3f8], R3 ;  /* 0x0003f80301007387 */ /* 0x0001e20000100800 */
[----:B---3--:R-:W-:Y:S01]  /*1ae20*/  IMAD.MOV.U32 R241, RZ, RZ, R10 ;  /* 0x000000fffff17224 */ /* 0x008fe200078e000a */
[----:B--2---:R-:W-:Y:S02]  /*1ae30*/  F2FP.BF16.F32.PACK_AB R5, R243, R245 ;  /* 0x000000f5f305723e */ /* 0x004fe400000010ff */
[----:B------:R1:W-:Y:S04]  /*1ae40*/  STL [R1+0x3f4], R0 ;  /* 0x0003f40001007387 */ /* 0x0003e80000100800 */
[----:B------:R2:W-:Y:S01]  /*1ae50*/  STL [R1+0x3f0], R5 ;  /* 0x0003f00501007387 */ /* 0x0005e20000100800 */
[----:B0-----:R-:W-:Y:S02]  /*1ae60*/  F2FP.BF16.F32.PACK_AB R3, R143, R142 ;  /* 0x0000008e8f03723e */ /* 0x001fe400000010ff */
[----:B-1----:R-:W-:-:S03]  /*1ae70*/  F2FP.BF16.F32.PACK_AB R0, R141, R140 ;  /* 0x0000008c8d00723e */ /* 0x002fc600000010ff */
[----:B------:R0:W-:Y:S01]  /*1ae80*/  STL [R1+0x3ec], R3 ;  /* 0x0003ec0301007387 */ /* 0x0001e20000100800 */
[----:B--2---:R-:W-:-:S03]  /*1ae90*/  F2FP.BF16.F32.PACK_AB R5, R247, R249 ;  /* 0x000000f9f705723e */ /* 0x004fc600000010ff */
        /* <DEDUP_REMOVED lines=10> */
[----:B------:R-:W-:Y:S04]  /*1af40*/  STL [R1+0x3d4], R3 ;  /* 0x0003d40301007387 */ /* 0x000fe80000100800 */
[----:B------:R-:W3:Y:S04]  /*1af50*/  LDL.LU R213, [R1+0x28c] ;  /* 0x00028c0001d57983 */ /* 0x000ee80000300800 */
[----:B------:R0:W-:Y:S04]  /*1af60*/  STL [R1+0x3d0], R0 ;  /* 0x0003d00001007387 */ /* 0x0001e80000100800 */
[----:B------:R-:W4:Y:S04]  /*1af70*/  LDL.LU R215, [R1+0x284] ;  /* 0x0002840001d77983 */ /* 0x000f280000300800 */
        /* <DEDUP_REMOVED lines=15> */
[----:B--2---:R-:W2:Y:S04]  /*1b070*/  LDL.LU R5, [R1+0x240] ;  /* 0x0002400001057983 */ /* 0x004ea80000300800 */
[----:B0-----:R-:W2:Y:S04]  /*1b080*/  LDL.LU R0, [R1+0x23c] ;  /* 0x00023c0001007983 */ /* 0x001ea80000300800 */
[----:B------:R-:W2:Y:S04]  /*1b090*/  LDL.LU R244, [R1+0x238] ;  /* 0x0002380001f47983 */ /* 0x000ea80000300800 */
        /* <DEDUP_REMOVED lines=13> */
[----:B------:R-:W2:Y:S01]  /*1b170*/  LDL.LU R10, [R1+0x200] ;  /* 0x00020000010a7983 */ /* 0x000ea20000300800 */
[----:B------:R-:W-:-:S02]  /*1b180*/  F2FP.BF16.F32.PACK_AB R243, R135, R134 ;  /* 0x0000008687f3723e */ /* 0x000fc400000010ff */
[----:B------:R-:W-:Y:S02]  /*1b190*/  F2FP.BF16.F32.PACK_AB R242, R133, R132 ;  /* 0x0000008485f2723e */ /* 0x000fe400000010ff */
[----:B------:R-:W-:Y:S01]  /*1b1a0*/  F2FP.BF16.F32.PACK_AB R241, R241, R240 ;  /* 0x000000f0f1f1723e */ /* 0x000fe200000010ff */
[----:B------:R-:W-:Y:S01]  /*1b1b0*/  STL [R1+0xc34], R243 ;  /* 0x000c34f301007387 */ /* 0x000fe20000100800 */
[----:B------:R-:W-:Y:S02]  /*1b1c0*/  F2FP.BF16.F32.PACK_AB R240, R235, R234 ;  /* 0x000000eaebf0723e */ /* 0x000fe400000010ff */
[----:B------:R-:W-:Y:S01]  /*1b1d0*/  F2FP.BF16.F32.PACK_AB R235, R131, R130 ;  /* 0x0000008283eb723e */ /* 0x000fe200000010ff */
[----:B------:R-:W-:Y:S01]  /*1b1e0*/  STL [R1+0xc38], R242 ;  /* 0x000c38f201007387 */ /* 0x000fe20000100800 */
[----:B------:R-:W-:Y:S02]  /*1b1f0*/  F2FP.BF16.F32.PACK_AB R234, R129, R128 ;  /* 0x0000008081ea723e */ /* 0x000fe400000010ff */
[----:B------:R-:W-:Y:S01]  /*1b200*/  F2FP.BF16.F32.PACK_AB R233, R233, R232 ;  /* 0x000000e8e9e9723e */ /* 0x000fe200000010ff */
[----:B------:R-:W-:Y:S01]  /*1b210*/  STL [R1+0xc3c], R241 ;  /* 0x000c3cf101007387 */ /* 0x000fe20000100800 */
[----:B------:R-:W-:-:S02]  /*1b220*/  F2FP.BF16.F32.PACK_AB R232, R231, R230 ;  /* 0x000000e6e7e8723e */ /* 0x000fc400000010ff */
        /* <DEDUP_REMOVED lines=111> */
[----:B---3--:R-:W-:Y:S01]  /*1b920*/  F2FP.BF16.F32.PACK_AB R153, R213, R153 ;  /* 0x00000099d599723e */ /* 0x008fe200000010ff */
[----:B------:R-:W-:Y:S01]  /*1b930*/  STL [R1+0xcd4], R191 ;  /* 0x000cd4bf01007387 */ /* 0x000fe20000100800 */
[----:B------:R-:W-:Y:S02]  /*1b940*/  F2FP.BF16.F32.PACK_AB R143, R47, R46 ;  /* 0x0000002e2f8f723e */ /* 0x000fe400000010ff */
[----:B------:R-:W-:Y:S01]  /*1b950*/  F2FP.BF16.F32.PACK_AB R123, R27, R26 ;  /* 0x0000001a1b7b723e */ /* 0x000fe200000010ff */
[----:B------:R-:W-:Y:S01]  /*1b960*/  STL [R1+0xcd8], R190 ;  /* 0x000cd8be01007387 */ /* 0x000fe20000100800 */
[----:B------:R-:W-:-:S02]  /*1b970*/  F2FP.BF16.F32.PACK_AB R122, R25, R24 ;  /* 0x00000018197a723e */ /* 0x000fc400000010ff */
[----:B----4-:R-:W-:Y:S01]  /*1b980*/  F2FP.BF16.F32.PACK_AB R152, R215, R152 ;  /* 0x00000098d798723e */ /* 0x010fe200000010ff */
        /* <DEDUP_REMOVED lines=18> */
[----:B------:R-:W-:Y:S04]  /*1bab0*/  STL [R1+0xcf4], R183 ;  /* 0x000cf4b701007387 */ /* 0x000fe80000100800 */
[----:B------:R-:W-:Y:S01]  /*1bac0*/  STL [R1+0xcf8], R182 ;  /* 0x000cf8b601007387 */ /* 0x000fe20000100800 */
[----:B------:R-:W-:-:S03]  /*1bad0*/  F2FP.BF16.F32.PACK_AB R144, R18, R19 ;  /* 0x000000131290723e */ /* 0x000fc600000010ff */
        /* <DEDUP_REMOVED lines=11> */
[----:B--2---:R-:W-:-:S03]  /*1bb90*/  F2FP.BF16.F32.PACK_AB R136, R11, R5 ;  /* 0x000000050b88723e */ /* 0x004fc600000010ff */
        /* <DEDUP_REMOVED lines=38> */
[----:B------:R0:W-:Y:S04]  /*1be00*/  STL [R1+0xdd4], R143 ;  /* 0x000dd48f01007387 */ /* 0x0001e80000100800 */
[----:B0-----:R-:W2:Y:S04]  /*1be10*/  LDL.LU R143, [R1+0x1fc] ;  /* 0x0001fc00018f7983 */ /* 0x001ea80000300800 */
[----:B------:R-:W2:Y:S04]  /*1be20*/  LDL.LU R119, [R1+0x1f8] ;  /* 0x0001f80001777983 */ /* 0x000ea80000300800 */
[----:B------:R-:W3:Y:S04]  /*1be30*/  LDL.LU R144, [R1+0x1f4] ;  /* 0x0001f40001907983 */ /* 0x000ee80000300800 */
[----:B------:R-:W3:Y:S04]  /*1be40*/  LDL.LU R118, [R1+0x1f0] ;  /* 0x0001f00001767983 */ /* 0x000ee80000300800 */
        /* <DEDUP_REMOVED lines=220> */
[----:B------:R-:W4:Y:S01]  /*1cc10*/  LDL.LU R245, [R1+0x414] ;  /* 0x0004140001f57983 */ /* 0x000f220000300800 */
[----:B--2---:R-:W-:-:S03]  /*1cc20*/  F2FP.BF16.F32.PACK_AB R119, R143, R119 ;  /* 0x000000778f77723e */ /* 0x004fc600000010ff */
[----:B------:R-:W2:Y:S01]  /*1cc30*/  LDL.LU R247, [R1+0xc] ;  /* 0x00000c0001f77983 */ /* 0x000ea20000300800 */
[----:B---3--:R-:W-:-:S03]  /*1cc40*/  F2FP.BF16.F32.PACK_AB R118, R144, R118 ;  /* 0x000000769076723e */ /* 0x008fc600000010ff */
[----:B------:R-:W3:Y:S01]  /*1cc50*/  LDL.LU R249, [R1+0x4] ;  /* 0x0000040001f97983 */ /* 0x000ee20000300800 */
[----:B----4-:R-:W-:-:S03]  /*1cc60*/  F2FP.BF16.F32.PACK_AB R117, R145, R117 ;  /* 0x000000759175723e */ /* 0x010fc600000010ff */
[----:B------:R-:W4:Y:S01]  /*1cc70*/  LDL.LU R251, [R1+0x40c] ;  /* 0x00040c0001fb7983 */ /* 0x000f220000300800 */
[----:B------:R-:W-:-:S03]  /*1cc80*/  F2FP.BF16.F32.PACK_AB R116, R146, R116 ;  /* 0x000000749274723e */ /* 0x000fc600000010ff */
[----:B------:R-:W4:Y:S01]  /*1cc90*/  LDL.LU R2, [R1+0x404] ;  /* 0x0004040001027983 */ /* 0x000f220000300800 */
[----:B------:R-:W-:-:S03]  /*1cca0*/  F2FP.BF16.F32.PACK_AB R115, R147, R115 ;  /* 0x000000739373723e */ /* 0x000fc600000010ff */
[----:B------:R0:W5:Y:S01]  /*1ccb0*/  LDL.LU R143, [R1+0xdd4] ;  /* 0x000dd400018f7983 */ /* 0x0001620000300800 */
        /* <DEDUP_REMOVED lines=17> */
[----:B------:R0:W5:Y:S04]  /*1cdd0*/  LDL.LU R152, [R1+0xdb0] ;  /* 0x000db00001987983 */ /* 0x0001680000300800 */
[----:B------:R0:W5:Y:S04]  /*1cde0*/  LDL.LU R153, [R1+0xdac] ;  /* 0x000dac0001997983 */ /* 0x0001680000300800 */
[----:B------:R0:W5:Y:S04]  /*1cdf0*/  LDL.LU R154, [R1+0xda8] ;  /* 0x000da800019a7983 */ /* 0x0001680000300800 */
[----:B------:R0:W5:Y:S04]  /*1ce00*/  LDL.LU R155, [R1+0xda4] ;  /* 0x000da400019b7983 */ /* 0x0001680000300800 */
[----:B------:R-:W2:Y:S01]  /*1ce10*/  LDL.LU R5, [R1+0xda0] ;  /* 0x000da00001057983 */ /* 0x000ea20000300800 */
[----:B------:R-:W-:-:S02]  /*1ce20*/  F2FP.BF16.F32.PACK_AB R4, R11, R4 ;  /* 0x000000040b04723e */ /* 0x000fc400000010ff */
[----:B--2---:R-:W-:Y:S02]  /*1ce30*/  F2FP.BF16.F32.PACK_AB R5, R156, R5 ;  /* 0x000000059c05723e */ /* 0x004fe400000010ff */
[----:B------:R0:W5:Y:S04]  /*1ce40*/  LDL.LU R156, [R1+0xd9c] ;  /* 0x000d9c00019c7983 */ /* 0x0001680000300800 */
[----:B------:R-:W2:Y:S01]  /*1ce50*/  LDL.LU R11, [R1+0xd98] ;  /* 0x000d9800010b7983 */ /* 0x000ea20000300800 */
[----:B------:R-:W-:Y:S02]  /*1ce60*/  F2FP.BF16.F32.PACK_AB R10, R9, R10 ;  /* 0x0000000a090a723e */ /* 0x000fe400000010ff */
[----:B--2---:R-:W-:Y:S02]  /*1ce70*/  F2FP.BF16.F32.PACK_AB R11, R157, R11 ;  /* 0x0000000b9d0b723e */ /* 0x004fe400000010ff */
[----:B------:R0:W5:Y:S04]  /*1ce80*/  LDL.LU R157, [R1+0xd94] ;  /* 0x000d9400019d7983 */ /* 0x0001680000300800 */
[----:B------:R-:W2:Y:S02]  /*1ce90*/  LDL.LU R9, [R1+0xd90] ;  /* 0x000d900001097983 */ /* 0x000ea40000300800 */
[----:B--2---:R-:W-:-:S02]  /*1cea0*/  F2FP.BF16.F32.PACK_AB R9, R8, R9 ;  /* 0x000000090809723e */ /* 0x004fc400000010ff */
[----:B------:R-:W2:Y:S02]  /*1ceb0*/  LDL.LU R8, [R1+0xd8c] ;  /* 0x000d8c0001087983 */ /* 0x000ea40000300800 */
[----:B--2---:R-:W-:Y:S02]  /*1cec0*/  F2FP.BF16.F32.PACK_AB R8, R15, R8 ;  /* 0x000000080f08723e */ /* 0x004fe400000010ff */
[----:B------:R-:W2:Y:S02]  /*1ced0*/  LDL.LU R15, [R1+0xd88] ;  /* 0x000d8800010f7983 */ /* 0x000ea40000300800 */
[----:B--2---:R-:W-:Y:S02]  /*1cee0*/  F2FP.BF16.F32.PACK_AB R15, R14, R15 ;  /* 0x0000000f0e0f723e */ /* 0x004fe400000010ff */
        /* <DEDUP_REMOVED lines=20> */
[----:B------:R-:W2:Y:S01]  /*1d030*/  LDL.LU R20, [R1+0xd5c] ;  /* 0x000d5c0001147983 */ /* 0x000ea20000300800 */
[----:B------:R-:W-:Y:S02]  /*1d040*/  F2FP.BF16.F32.PACK_AB R27, R159, R27 ;  /* 0x0000001b9f1b723e */ /* 0x000fe400000010ff */
[----:B------:R-:W-:Y:S02]  /*1d050*/  F2FP.BF16.F32.PACK_AB R26, R160, R26 ;  /* 0x0000001aa01a723e */ /* 0x000fe400000010ff */
[----:B------:R-:W-:Y:S02]  /*1d060*/  F2FP.BF16.F32.PACK_AB R25, R161, R25 ;  /* 0x00000019a119723e */ /* 0x000fe400000010ff */
[----:B------:R-:W-:Y:S02]  /*1d070*/  F2FP.BF16.F32.PACK_AB R24, R162, R24 ;  /* 0x00000018a218723e */ /* 0x000fe400000010ff */
[----:B------:R-:W-:Y:S02]  /*1d080*/  F2FP.BF16.F32.PACK_AB R31, R163, R31 ;  /* 0x0000001fa31f723e */ /* 0x000fe400000010ff */
[----:B------:R-:W-:-:S02]  /*1d090*/  F2FP.BF16.F32.PACK_AB R30, R164, R30 ;  /* 0x0000001ea41e723e */ /* 0x000fc400000010ff */
        /* <DEDUP_REMOVED lines=68> */
[----:B--2---:R-:W-:Y:S02]  /*1d4e0*/  F2FP.BF16.F32.PACK_AB R20, R158, R20 ;  /* 0x000000149e14723e */ /* 0x004fe400000010ff */
[----:B------:R0:W5:Y:S04]  /*1d4f0*/  LDL.LU R158, [R1+0xd58] ;  /* 0x000d5800019e7983 */ /* 0x0001680000300800 */
        /* <DEDUP_REMOVED lines=73> */
[----:B------:R-:W2:Y:S01]  /*1d990*/  LDL.LU R215, [R1+0xc30] ;  /* 0x000c300001d77983 */ /* 0x000ea20000300800 */
[----:B------:R-:W-:-:S02]  /*1d9a0*/  F2FP.BF16.F32.PACK_AB R73, R213, R73 ;  /* 0x00000049d549723e */ /* 0x000fc400000010ff */
[----:B------:R-:W-:Y:S01]  /*1d9b0*/  F2FP.BF16.F32.PACK_AB R72, R212, R72 ;  /* 0x00000048d448723e */ /* 0x000fe200000010ff */
[----:B------:R-:W3:Y:S01]  /*1d9c0*/  LDL.LU R213, [R1+0xc2c] ;  /* 0x000c2c0001d57983 */ /* 0x000ee20000300800 */
[----:B------:R-:W-:Y:S02]  /*1d9d0*/  F2FP.BF16.F32.PACK_AB R103, R227, R103 ;  /* 0x00000067e367723e */ /* 0x000fe400000010ff */
[----:B------:R-:W-:Y:S01]  /*1d9e0*/  F2FP.BF16.F32.PACK_AB R102, R226, R102 ;  /* 0x00000066e266723e */ /* 0x000fe200000010ff */
[----:B------:R-:W4:Y:S01]  /*1d9f0*/  LDL.LU R212, [R1+0xc28] ;  /* 0x000c280001d47983 */ /* 0x000f220000300800 */
[----:B------:R-:W-:-:S03]  /*1da00*/  F2FP.BF16.F32.PACK_AB R101, R225, R101 ;  /* 0x00000065e165723e */ /* 0x000fc600000010ff */
        /* <DEDUP_REMOVED lines=10> */
[----:B------:R-:W4:Y:S04]  /*1dab0*/  LDL.LU R238, [R1+0xc10] ;  /* 0x000c100001ee7983 */ /* 0x000f280000300800 */
[----:B------:R-:W4:Y:S04]  /*1dac0*/  LDL.LU R237, [R1+0xc0c] ;  /* 0x000c0c0001ed7983 */ /* 0x000f280000300800 */
[----:B------:R-:W4:Y:S01]  /*1dad0*/  LDL.LU R236, [R1+0xc08] ;  /* 0x000c080001ec7983 */ /* 0x000f220000300800 */
[----:B--2---:R-:W-:-:S03]  /*1dae0*/  F2FP.BF16.F32.PACK_AB R215, R3, R215 ;  /* 0x000000d703d7723e */ /* 0x004fc600000010ff */
[----:B------:R0:W5:Y:S01]  /*1daf0*/  LDL.LU R3, [R1+0xc04] ;  /* 0x000c040001037983 */ /* 0x0001620000300800 */
[----:B------:R-:W-:Y:S02]  /*1db00*/  F2FP.BF16.F32.PACK_AB R214, R0, R214 ;  /* 0x000000d600d6723e */ /* 0x000fe400000010ff */
[----:B---3--:R-:W-:Y:S02]  /*1db10*/  F2FP.BF16.F32.PACK_AB R213, R244, R213 ;  /* 0x000000d5f4d5723e */ /* 0x008fe400000010ff */
[----:B----4-:R-:W-:Y:S02]  /*1db20*/  F2FP.BF16.F32.PACK_AB R212, R246, R212 ;  /* 0x000000d4f6d4723e */ /* 0x010fe400000010ff */
[----:B------:R-:W-:Y:S02]  /*1db30*/  F2FP.BF16.F32.PACK_AB R227, R248, R227 ;  /* 0x000000e3f8e3723e */ /* 0x000fe400000010ff */
[----:B------:R-:W-:Y:S02]  /*1db40*/  F2FP.BF16.F32.PACK_AB R226, R250, R226 ;  /* 0x000000e2fae2723e */ /* 0x000fe400000010ff */
[----:B------:R-:W-:-:S02]  /*1db50*/  F2FP.BF16.F32.PACK_AB R225, R252, R225 ;  /* 0x000000e1fce1723e */ /* 0x000fc400000010ff */
[----:B------:R-:W-:Y:S02]  /*1db60*/  F2FP.BF16.F32.PACK_AB R224, R245, R224 ;  /* 0x000000e0f5e0723e */ /* 0x000fe400000010ff */
[----:B------:R-:W-:Y:S02]  /*1db70*/  F2FP.BF16.F32.PACK_AB R239, R247, R239 ;  /* 0x000000eff7ef723e */ /* 0x000fe400000010ff */
[----:B------:R-:W-:Y:S02]  /*1db80*/  F2FP.BF16.F32.PACK_AB R238, R249, R238 ;  /* 0x000000eef9ee723e */ /* 0x000fe400000010ff */
[----:B------:R-:W-:Y:S02]  /*1db90*/  F2FP.BF16.F32.PACK_AB R237, R251, R237 ;  /* 0x000000edfbed723e */ /* 0x000fe400000010ff */
[----:B0-----:R-:W-:-:S07]  /*1dba0*/  F2FP.BF16.F32.PACK_AB R236, R2, R236 ;  /* 0x000000ec02ec723e */ /* 0x001fce00000010ff */
.L_x_0:
[----:B------:R-:W2:Y:S01]  /*1dbb0*/  LDL.LU R252, [R1+0xbec] ;  /* 0x000bec0001fc7983 */ /* 0x000ea20000300800 */
[----:B------:R-:W-:Y:S01]  /*1dbc0*/  ULDC.64 UR4, c[0x0][0x228] ;  /* 0x00008a0000047ab9 */ /* 0x000fe20000000a00 */
[----:B------:R-:W0:Y:S01]  /*1dbd0*/  S2R R246, SR_TID.X ;  /* 0x0000000000f67919 */ /* 0x000e220000002100 */
[C---:B-----5:R-:W-:Y:S01]  /*1dbe0*/  VIADD R0, R3.reuse, 0x1 ;  /* 0x0000000103007836 */ /* 0x060fe20000000000 */
[----:B------:R-:W-:Y:S01]  /*1dbf0*/  ULDC.64 UR6, c[0x0][0x220] ;  /* 0x0000880000067ab9 */ /* 0x000fe20000000a00 */
[----:B------:R-:W-:Y:S01]  /*1dc00*/  ULDC UR8, c[0x0][0x248] ;  /* 0x0000920000087ab9 */ /* 0x000fe20000000800 */
        /* <DEDUP_REMOVED lines=28> */
[C---:B0-----:R-:W-:Y:S01]  /*1ddd0*/  IMAD.SHL.U32 R2, R246.reuse, 0x10, RZ ;  /* 0x00000010f6027824 */ /* 0x041fe200078e00ff */
[----:B------:R-:W-:Y:S01]  /*1dde0*/  ULDC UR28, c[0x0][0x248] ;  /* 0x00009200001c7ab9 */ /* 0x000fe20000000800 */
[----:B------:R-:W-:Y:S01]  /*1ddf0*/  IMAD.SHL.U32 R244, R246, 0x80, RZ ;  /* 0x00000080f6f47824 */ /* 0x000fe200078e00ff */
[----:B------:R-:W-:Y:S01]  /*1de00*/  ULDC UR30, c[0x0][0x248] ;  /* 0x00009200001e7ab9 */ /* 0x000fe20000000800 */
[----:B------:R-:W-:Y:S01]  /*1de10*/  ULDC UR31, c[0x0][0x248] ;  /* 0x00009200001f7ab9 */ /* 0x000fe20000000800 */
[----:B------:R-:W-:Y:S01]  /*1de20*/  LOP3.LUT R2, R2, 0xf0, RZ, 0xc0, !PT ;  /* 0x000000f002027812 */ /* 0x000fe200078ec0ff */
[----:B------:R-:W-:Y:S01]  /*1de30*/  ULDC UR33, c[0x0][0x248] ;  /* 0x0000920000217ab9 */ /* 0x000fe20000000800 */
[----:B------:R-:W-:Y:S01]  /*1de40*/  LOP3.LUT R244, R244, 0x800, RZ, 0xc0, !PT ;  /* 0x00000800f4f47812 */ /* 0x000fe200078ec0ff */
[----:B------:R-:W-:Y:S01]  /*1de50*/  IMAD.SHL.U32 R245, R246, 0x8, RZ ;  /* 0x00000008f6f57824 */ /* 0x000fe200078e00ff */
[----:B------:R-:W-:Y:S01]  /*1de60*/  ULDC UR34, c[0x0][0x248] ;  /* 0x0000920000227ab9 */ /* 0x000fe20000000800 */
[----:B------:R-:W-:Y:S01]  /*1de70*/  ULDC UR36, c[0x0][0x248] ;  /* 0x0000920000247ab9 */ /* 0x000fe20000000800 */
[----:B------:R-:W-:Y:S01]  /*1de80*/  IADD3 R244, R244, UR44, R2 ;  /* 0x0000002cf4f47c10 */ /* 0x000fe2000fffe002 */
[----:B------:R-:W-:Y:S01]  /*1de90*/  VIADD R2, R3, 0x2 ;  /* 0x0000000203027836 */ /* 0x000fe20000000000 */
[----:B------:R-:W-:Y:S01]  /*1dea0*/  LOP3.LUT R245, R245, 0x700, RZ, 0xc0, !PT ;  /* 0x00000700f5f57812 */ /* 0x000fe200078ec0ff */
[----:B------:R-:W-:Y:S01]  /*1deb0*/  ULDC UR37, c[0x0][0x248] ;  /* 0x0000920000257ab9 */ /* 0x000fe20000000800 */
[----:B------:R-:W-:Y:S01]  /*1dec0*/  LOP3.LUT R246, R246, 0xff, RZ, 0xc0, !PT ;  /* 0x000000fff6f67812 */ /* 0x000fe200078ec0ff */
[----:B------:R-:W-:Y:S01]  /*1ded0*/  ULDC UR39, c[0x0][0x248] ;  /* 0x0000920000277ab9 */ /* 0x000fe20000000800 */
[----:B------:R-:W-:Y:S01]  /*1dee0*/  ULDC UR40, c[0x0][0x248] ;  /* 0x0000920000287ab9 */ /* 0x000fe20000000800 */
[----:B------:R-:W-:Y:S01]  /*1def0*/  ULDC UR42, c[0x0][0x248] ;  /* 0x00009200002a7ab9 */ /* 0x000fe20000000800 */
[----:B-1----:R-:W-:Y:S01]  /*1df00*/  LEA R247, R246, UR44, 0x4 ;  /* 0x0000002cf6f77c11 */ /* 0x002fe2000f8e20ff */
[----:B------:R-:W-:Y:S01]  /*1df10*/  ULDC UR44, c[0x0][0x248] ;  /* 0x00009200002c7ab9 */ /* 0x000fe20000000800 */
[----:B------:R-:W-:Y:S01]  /*1df20*/  ULDC UR43, c[0x0][0x248] ;  /* 0x00009200002b7ab9 */ /* 0x000fe20000000800 */
[----:B------:R-:W-:Y:S01]  /*1df30*/  ULDC UR45, c[0x0][0x248] ;  /* 0x00009200002d7ab9 */ /* 0x000fe20000000800 */
[----:B------:R-:W-:Y:S01]  /*1df40*/  ULDC UR48, c[0x0][0x248] ;  /* 0x0000920000307ab9 */ /* 0x000fe20000000800 */
[----:B------:R-:W-:Y:S01]  /*1df50*/  STL [R1+0xc00], R247 ;  /* 0x000c00f701007387 */ /* 0x000fe20000100800 */
        /* <DEDUP_REMOVED lines=9> */
[----:B------:R-:W-:Y:S01]  /*1dff0*/  BAR.SYNC.DEFER_BLOCKING 0x0 ;  /* 0x0000000000007b1d */ /* 0x000fe20000010000 */
[----:B--2---:R-:W-:-:S05]  /*1e000*/  ISETP.GE.AND P0, PT, R252, UR4, PT ;  /* 0x00000004fc007c0c */ /* 0x004fca000bf06270 */
[----:B------:R-:W-:Y:S02]  /*1e010*/  ULDC UR4, c[0x0][0x22c] ;  /* 0x00008b0000047ab9 */ /* 0x000fe40000000800 */
[----:B------:R-:W-:Y:S01]  /*1e020*/  ISETP.LT.AND P2, PT, R0, UR4, !P0 ;  /* 0x0000000400007c0c */ /* 0x000fe2000c741270 */
[----:B------:R-:W-:Y:S01]  /*1e030*/  ULDC UR4, c[0x0][0x22c] ;  /* 0x00008b0000047ab9 */ /* 0x000fe20000000800 */
[----:B------:R-:W-:Y:S01]  /*1e040*/  VIADD R0, R3, 0x3 ;  /* 0x0000000303007836 */ /* 0x000fe20000000000 */
[----:B------:R-:W-:Y:S01]  /*1e050*/  ISETP.LT.AND P1, PT, R2, UR4, !P0 ;  /* 0x0000000402007c0c */ /* 0x000fe2000c721270 */
[----:B------:R-:W-:-:S03]  /*1e060*/  ULDC UR4, c[0x0][0x22c] ;  /* 0x00008b0000047ab9 */ /* 0x000fc60000000800 */
[----:B------:R-:W-:Y:S01]  /*1e070*/  ISETP.LT.AND P3, PT, R0, UR4, !P0 ;  /* 0x0000000400007c0c */ /* 0x000fe2000c761270 */
[----:B------:R-:W-:Y:S01]  /*1e080*/  IMAD.IADD R0, R244, 0x1, R245 ;  /* 0x00000001f4007824 */ /* 0x000fe200078e02f5 */
[----:B------:R-:W-:-:S04]  /*1e090*/  ULDC UR4, c[0x0][0x22c] ;  /* 0x00008b0000047ab9 */ /* 0x000fc80000000800 */
[----:B------:R-:W-:Y:S01]  /*1e0a0*/  STSM.16.M88.4 [R0], R236 ;  /* 0x000000ec00007844 */ /* 0x000fe20000000200 */
[----:B------:R-:W-:Y:S01]  /*1e0b0*/  VIADD R2, R3, 0x4 ;  /* 0x0000000403027836 */ /* 0x000fe20000000000 */
[----:B------:R-:W-:Y:S04]  /*1e0c0*/  BAR.SYNC.DEFER_BLOCKING 0x0 ;  /* 0x0000000000007b1d */ /* 0x000fe80000010000 */
[----:B------:R-:W-:Y:S01]  /*1e0d0*/  ISETP.LT.AND P4, PT, R2, UR4, !P0 ;  /* 0x0000000402007c0c */ /* 0x000fe2000c781270 */
[----:B------:R-:W-:Y:S01]  /*1e0e0*/  IMAD.MOV.U32 R2, RZ, RZ, R247 ;  /* 0x000000ffff027224 */ /* 0x000fe200078e00f7 */
[----:B------:R-:W-:-:S04]  /*1e0f0*/  ULDC UR4, c[0x0][0x244] ;  /* 0x0000910000047ab9 */ /* 0x000fc80000000800 */
[----:B------:R-:W0:Y:S01]  /*1e100*/  LDS.128 R236, [R2] ;  /* 0x0000000002ec7984 */ /* 0x000e220000000c00 */
[----:B------:R-:W-:Y:S06]  /*1e110*/  BAR.SYNC.DEFER_BLOCKING 0x0 ;  /* 0x0000000000007b1d */ /* 0x000fec0000010000 */
[----:B------:R-:W-:Y:S02]  /*1e120*/  STSM.16.M88.4 [R0], R224 ;  /* 0x000000e000007844 */ /* 0x000fe40000000200 */
[----:B------:R-:W-:Y:S06]  /*1e130*/  BAR.SYNC.DEFER_BLOCKING 0x0 ;  /* 0x0000000000007b1d */ /* 0x000fec0000010000 */
[----:B------:R-:W-:Y:S02]  /*1e140*/  LDS.128 R248, [R2] ;  /* 0x0000000002f87984 */ /* 0x000fe40000000c00 */
        /* <DEDUP_REMOVED lines=55> */
[----:B------:R-:W1:Y:S04]  /*1e4c0*/  LDS.128 R52, [R2] ;  /* 0x0000000002347984 */ /* 0x000e680000000c00 */
[----:B0-----:R0:W-:Y:S04]  /*1e4d0*/  STL.64 [R1], R236 ;  /* 0x000000ec01007387 */ /* 0x0011e80000100a00 */
[----:B------:R2:W-:Y:S01]  /*1e4e0*/  STL.64 [R1+0x8], R238 ;  /* 0x000008ee01007387 */ /* 0x0005e20000100a00 */
[----:B------:R-:W-:Y:S06]  /*1e4f0*/  BAR.SYNC.DEFER_BLOCKING 0x0 ;  /* 0x0000000000007b1d */ /* 0x000fec0000010000 */
[----:B0-----:R-:W3:Y:S04]  /*1e500*/  LDL.LU R236, [R1+0x3e0] ;  /* 0x0003e00001ec7983 */ /* 0x001ee80000300800 */
[----:B------:R-:W3:Y:S04]  /*1e510*/  LDL.LU R237, [R1+0x3e4] ;  /* 0x0003e40001ed7983 */ /* 0x000ee80000300800 */
[----:B--2---:R-:W3:Y:S04]  /*1e520*/  LDL.LU R238, [R1+0x3e8] ;  /* 0x0003e80001ee7983 */ /* 0x004ee80000300800 */
[----:B------:R-:W3:Y:S04]  /*1e530*/  LDL.LU R239, [R1+0x3ec] ;  /* 0x0003ec0001ef7983 */ /* 0x000ee80000300800 */
[----:B-1----:R-:W-:Y:S04]  /*1e540*/  STL.64 [R1+0xf20], R52 ;  /* 0x000f203401007387 */ /* 0x002fe80000100a00 */
[----:B------:R0:W-:Y:S04]  /*1e550*/  STL.64 [R1+0xf10], R54 ;  /* 0x000f103601007387 */ /* 0x0001e80000100a00 */
[----:B0-----:R-:W2:Y:S04]  /*1e560*/  LDL R55, [R1+0xc00] ;  /* 0x000c000001377983 */ /* 0x001ea80000100800 */
[----:B------:R-:W-:Y:S01]  /*1e570*/  STSM.16.M88.4 [R0], R56 ;  /* 0x0000003800007844 */ /* 0x000fe20000000200 */
[----:B------:R-:W-:Y:S06]  /*1e580*/  BAR.SYNC.DEFER_BLOCKING 0x0 ;  /* 0x0000000000007b1d */ /* 0x000fec0000010000 */
[----:B--2---:R-:W0:Y:S02]  /*1e590*/  LDS.128 R56, [R55] ;  /* 0x0000000037387984 */ /* 0x004e240000000c00 */
[----:B------:R-:W-:Y:S06]  /*1e5a0*/  BAR.SYNC.DEFER_BLOCKING 0x0 ;  /* 0x0000000000007b1d */ /* 0x000fec0000010000 */
[----:B------:R-:W-:Y:S02]  /*1e5b0*/  STSM.16.M88.4 [R0], R48 ;  /* 0x0000003000007844 */ /* 0x000fe40000000200 */
[----:B------:R-:W-:Y:S06]  /*1e5c0*/  BAR.SYNC.DEFER_BLOCKING 0x0 ;  /* 0x0000000000007b1d */ /* 0x000fec0000010000 */
[----:B------:R-:W1:Y:S02]  /*1e5d0*/  LDS.128 R48, [R55] ;  /* 0x0000000037307984 */ /* 0x000e640000000c00 */
[----:B------:R-:W-:Y:S06]  /*1e5e0*/  BAR.SYNC.DEFER_BLOCKING 0x0 ;  /* 0x0000000000007b1d */ /* 0x000fec0000010000 */
[----:B------:R-:W-:Y:S02]  /*1e5f0*/  STSM.16.M88.4 [R0], R44 ;  /* 0x0000002c00007844 */ /* 0x000fe40000000200 */
[----:B------:R-:W-:Y:S06]  /*1e600*/  BAR.SYNC.DEFER_BLOCKING 0x0 ;  /* 0x0000000000007b1d */ /* 0x000fec0000010000 */
[----:B------:R-:W2:Y:S02]  /*1e610*/  LDS.128 R44, [R55] ;  /* 0x00000000372c7984 */ /* 0x000ea40000000c00 */
[----:B------:R-:W-:Y:S06]  /*1e620*/  BAR.SYNC.DEFER_BLOCKING 0x0 ;  /* 0x0000000000007b1d */ /* 0x000fec0000010000 */
[----:B------:R-:W-:Y:S02]  /*1e630*/  STSM.16.M88.4 [R0], R40 ;  /* 0x0000002800007844 */ /* 0x000fe40000000200 */
[----:B------:R-:W-:Y:S06]  /*1e640*/  BAR.SYNC.DEFER_BLOCKING 0x0 ;  /* 0x0000000000007b1d */ /* 0x000fec0000010000 */
[----:B------:R-:W4:Y:S02]  /*1e650*/  LDS.128 R40, [R55] ;  /* 0x0000000037287984 */ /* 0x000f240000000c00 */
[----:B------:R-:W-:Y:S06]  /*1e660*/  BAR.SYNC.DEFER_BLOCKING 0x0 ;  /* 0x0000000000007b1d */ /* 0x000fec0000010000 */
[----:B------:R-:W-:Y:S02]  /*1e670*/  STSM.16.M88.4 [R0], R36 ;  /* 0x0000002400007844 */ /* 0x000fe40000000200 */
[----:B------:R-:W-:Y:S06]  /*1e680*/  BAR.SYNC.DEFER_BLOCKING 0x0 ;  /* 0x0000000000007b1d */ /* 0x000fec0000010000 */
[----:B------:R-:W3:Y:S02]  /*1e690*/  LDS.128 R36, [R55] ;  /* 0x0000000037247984 */ /* 0x000ee40000000c00 */
        /* <DEDUP_REMOVED lines=133> */
[----:B0-----:R-:W-:Y:S04]  /*1eef0*/  STL.64 [R1+0xf08], R56 ;  /* 0x000f083801007387 */ /* 0x001fe80000100a00 */
[----:B------:R-:W-:Y:S04]  /*1ef00*/  STL.64 [R1+0xef8], R58 ;  /* 0x000ef83a01007387 */ /* 0x000fe80000100a00 */
[----:B-1----:R-:W-:Y:S04]  /*1ef10*/  STL.64 [R1+0xef0], R48 ;  /* 0x000ef03001007387 */ /* 0x002fe80000100a00 */
[----:B------:R-:W-:Y:S04]  /*1ef20*/  STL.64 [R1+0xee8], R50 ;  /* 0x000ee83201007387 */ /* 0x000fe80000100a00 */
[----:B--2---:R-:W-:Y:S04]  /*1ef30*/  STL.64 [R1+0xee0], R44 ;  /* 0x000ee02c01007387 */ /* 0x004fe80000100a00 */
[----:B------:R-:W-:Y:S04]  /*1ef40*/  STL.64 [R1+0xed8], R46 ;  /* 0x000ed82e01007387 */ /* 0x000fe80000100a00 */
[----:B----4-:R-:W-:Y:S04]  /*1ef50*/  STL.64 [R1+0xed0], R40 ;  /* 0x000ed02801007387 */ /* 0x010fe80000100a00 */
[----:B------:R-:W-:Y:S04]  /*1ef60*/  STL.64 [R1+0xec8], R42 ;  /* 0x000ec82a01007387 */ /* 0x000fe80000100a00 */
[----:B---3--:R-:W-:Y:S04]  /*1ef70*/  STL.64 [R1+0xec0], R36 ;  /* 0x000ec02401007387 */ /* 0x008fe80000100a00 */
[----:B------:R-:W-:Y:S04]  /*1ef80*/  STSM.16.M88.4 [R0], R208 ;  /* 0x000000d000007844 */ /* 0x000fe80000000200 */
[----:B------:R-:W-:Y:S01]  /*1ef90*/  STL.64 [R1+0xeb8], R38 ;  /* 0x000eb82601007387 */ /* 0x000fe20000100a00 */
[----:B------:R-:W-:Y:S06]  /*1efa0*/  BAR.SYNC.DEFER_BLOCKING 0x0 ;  /* 0x0000000000007b1d */ /* 0x000fec0000010000 */
[----:B------:R-:W-:Y:S04]  /*1efb0*/  STL.64 [R1+0xea8], R32 ;  /* 0x000ea82001007387 */ /* 0x000fe80000100a00 */
[----:B------:R-:W-:Y:S04]  /*1efc0*/  STL.64 [R1+0xea0], R34 ;  /* 0x000ea02201007387 */ /* 0x000fe80000100a00 */
[----:B------:R0:W-:Y:S04]  /*1efd0*/  STL.64 [R1+0xe98], R28 ;  /* 0x000e981c01007387 */ /* 0x0001e80000100a00 */
[----:B------:R1:W-:Y:S04]  /*1efe0*/  STL.64 [R1+0xe88], R30 ;  /* 0x000e881e01007387 */ /* 0x0003e80000100a00 */
[----:B------:R-:W2:Y:S04]  /*1eff0*/  LDS.128 R208, [R55] ;  /* 0x0000000037d07984 */ /* 0x000ea80000000c00 */
[----:B0-----:R-:W3:Y:S04]  /*1f000*/  LDL.LU R28, [R1+0x3d0] ;  /* 0x0003d000011c7983 */ /* 0x001ee80000300800 */
[----:B------:R-:W3:Y:S04]  /*1f010*/  LDL.LU R29, [R1+0x3d4] ;  /* 0x0003d400011d7983 */ /* 0x000ee80000300800 */
[----:B-1----:R-:W3:Y:S04]  /*1f020*/  LDL.LU R30, [R1+0x3d8] ;  /* 0x0003d800011e7983 */ /* 0x002ee80000300800 */
[----:B------:R-:W3:Y:S01]  /*1f030*/  LDL.LU R31, [R1+0x3dc] ;  /* 0x0003dc00011f7983 */ /* 0x000ee20000300800 */
[----:B------:R-:W-:Y:S06]  /*1f040*/  BAR.SYNC.DEFER_BLOCKING 0x0 ;  /* 0x0000000000007b1d */ /* 0x000fec0000010000 */
[----:B------:R-:W-:Y:S02]  /*1f050*/  STSM.16.M88.4 [R0], R216 ;  /* 0x000000d800007844 */ /* 0x000fe40000000200 */
[----:B------:R-:W-:Y:S06]  /*1f060*/  BAR.SYNC.DEFER_BLOCKING 0x0 ;  /* 0x0000000000007b1d */ /* 0x000fec0000010000 */
[----:B------:R-:W0:Y:S02]  /*1f070*/  LDS.128 R212, [R55] ;  /* 0x0000000037d47984 */ /* 0x000e240000000c00 */
[----:B------:R-:W-:Y:S06]  /*1f080*/  BAR.SYNC.DEFER_BLOCKING 0x0 ;  /* 0x0000000000007b1d */ /* 0x000fec0000010000 */
[----:B------:R-:W-:Y:S02]  /*1f090*/  STSM.16.M88.4 [R0], R220 ;  /* 0x000000dc00007844 */ /* 0x000fe40000000200 */
[----:B------:R-:W-:Y:S06]  /*1f0a0*/  BAR.SYNC.DEFER_BLOCKING 0x0 ;  /* 0x0000000000007b1d */ /* 0x000fec0000010000 */
[----:B------:R-:W1:Y:S02]  /*1f0b0*/  LDS.128 R216, [R55] ;  /* 0x0000000037d87984 */ /* 0x000e640000000c00 */
[----:B------:R-:W-:Y:S06]  /*1f0c0*/  BAR.SYNC.DEFER_BLOCKING 0x0 ;  /* 0x0000000000007b1d */ /* 0x000fec0000010000 */
[----:B------:R-:W-:Y:S02]  /*1f0d0*/  STSM.16.M88.4 [R0], R228 ;  /* 0x000000e400007844 */ /* 0x000fe40000000200 */
[----:B------:R-:W-:Y:S06]  /*1f0e0*/  BAR.SYNC.DEFER_BLOCKING 0x0 ;  /* 0x0000000000007b1d */ /* 0x000fec0000010000 */
[----:B------:R-:W4:Y:S02]  /*1f0f0*/  LDS.128 R220, [R55] ;  /* 0x0000000037dc7984 */ /* 0x000f240000000c00 */
[----:B------:R-:W-:Y:S06]  /*1f100*/  BAR.SYNC.DEFER_BLOCKING 0x0 ;  /* 0x0000000000007b1d */ /* 0x000fec0000010000 */
[----:B------:R-:W-:Y:S04]  /*1f110*/  STL.64 [R1+0xe80], R24 ;  /* 0x000e801801007387 */ /* 0x000fe80000100a00 */
[----:B------:R-:W-:Y:S04]  /*1f120*/  STL.64 [R1+0xe78], R26 ;  /* 0x000e781a01007387 */ /* 0x000fe80000100a00 */
[----:B------:R-:W-:Y:S04]  /*1f130*/  STL.64 [R1+0xe70], R20 ;  /* 0x000e701401007387 */ /* 0x000fe80000100a00 */
[----:B------:R-:W-:Y:S04]  /*1f140*/  STL.64 [R1+0xe68], R22 ;  /* 0x000e681601007387 */ /* 0x000fe80000100a00 */
[----:B------:R-:W-:Y:S04]  /*1f150*/  STL.64 [R1+0xe60], R16 ;  /* 0x000e601001007387 */ /* 0x000fe80000100a00 */
[----:B------:R-:W-:Y:S04]  /*1f160*/  STL.64 [R1+0xe58], R18 ;  /* 0x000e581201007387 */ /* 0x000fe80000100a00 */
[----:B------:R-:W-:Y:S04]  /*1f170*/  STSM.16.M88.4 [R0], R232 ;  /* 0x000000e800007844 */ /* 0x000fe80000000200 */
[----:B------:R-:W-:Y:S01]  /*1f180*/  STL.64 [R1+0xe50], R12 ;  /* 0x000e500c01007387 */ /* 0x000fe20000100a00 */
[----:B------:R-:W-:Y:S06]  /*1f190*/  BAR.SYNC.DEFER_BLOCKING 0x0 ;  /* 0x0000000000007b1d */ /* 0x000fec0000010000 */
        /* <DEDUP_REMOVED lines=24> */
[----:B------:R-:W4:Y:S04]  /*1f320*/  LDS.128 R224, [R55] ;  /* 0x0000000037e07984 */ /* 0x000f280000000c00 */
        /* <DEDUP_REMOVED lines=32> */
[----:B--2---:R-:W-:Y:S04]  /*1f530*/  STL.64 [R1+0xc90], R208 ;  /* 0x000c90d001007387 */ /* 0x004fe80000100a00 */
[----:B------:R-:W-:Y:S04]  /*1f540*/  STL.64 [R1+0xc88], R210 ;  /* 0x000c88d201007387 */ /* 0x000fe80000100a00 */
[----:B0-----:R-:W-:Y:S04]  /*1f550*/  STL.64 [R1+0xc80], R212 ;  /* 0x000c80d401007387 */ /* 0x001fe80000100a00 */
[----:B------:R-:W-:Y:S04]  /*1f560*/  STSM.16.M88.4 [R0], R240 ;  /* 0x000000f000007844 */ /* 0x000fe80000000200 */
[----:B------:R-:W-:Y:S01]  /*1f570*/  STL.64 [R1+0xc78], R214 ;  /* 0x000c78d601007387 */ /* 0x000fe20000100a00 */
[----:B------:R-:W-:Y:S06]  /*1f580*/  BAR.SYNC.DEFER_BLOCKING 0x0 ;  /* 0x0000000000007b1d */ /* 0x000fec0000010000 */
[----:B-1----:R-:W-:Y:S04]  /*1f590*/  STL.64 [R1+0xc70], R216 ;  /* 0x000c70d801007387 */ /* 0x002fe80000100a00 */
[----:B------:R-:W-:Y:S04]  /*1f5a0*/  STL.64 [R1+0xc68], R218 ;  /* 0x000c68da01007387 */ /* 0x000fe80000100a00 */
[----:B----4-:R-:W-:Y:S04]  /*1f5b0*/  STL.64 [R1+0xc60], R220 ;  /* 0x000c60dc01007387 */ /* 0x010fe80000100a00 */
[----:B------:R-:W-:Y:S04]  /*1f5c0*/  STL.64 [R1+0xc58], R222 ;  /* 0x000c58de01007387 */ /* 0x000fe80000100a00 */
[----:B------:R-:W-:Y:S04]  /*1f5d0*/  STL.64 [R1+0xc50], R224 ;  /* 0x000c50e001007387 */ /* 0x000fe80000100a00 */
[----:B------:R-:W-:Y:S04]  /*1f5e0*/  STL.64 [R1+0xc48], R226 ;  /* 0x000c48e201007387 */ /* 0x000fe80000100a00 */
[----:B------:R-:W2:Y:S04]  /*1f5f0*/  LDL.LU R48, [R1+0x3f0] ;  /* 0x0003f00001307983 */ /* 0x000ea80000300800 */
[----:B------:R-:W2:Y:S04]  /*1f600*/  LDL.LU R49, [R1+0x3f4] ;  /* 0x0003f40001317983 */ /* 0x000ea80000300800 */
[----:B------:R-:W2:Y:S04]  /*1f610*/  LDL.LU R50, [R1+0x3f8] ;  /* 0x0003f80001327983 */ /* 0x000ea80000300800 */
[----:B------:R-:W2:Y:S04]  /*1f620*/  LDL.LU R51, [R1+0x3fc] ;  /* 0x0003fc0001337983 */ /* 0x000ea80000300800 */
[----:B------:R-:W0:Y:S01]  /*1f630*/  LDS.128 R228, [R55] ;  /* 0x0000000037e47984 */ /* 0x000e220000000c00 */
[----:B------:R-:W-:Y:S06]  /*1f640*/  BAR.SYNC.DEFER_BLOCKING 0x0 ;  /* 0x0000000000007b1d */ /* 0x000fec0000010000 */
[----:B------:R-:W4:Y:S04]  /*1f650*/  LDL.LU R56, [R1+0x600] ;  /* 0x0006000001387983 */ /* 0x000f280000300800 */
[----:B------:R-:W4:Y:S04]  /*1f660*/  LDL.LU R57, [R1+0x604] ;  /* 0x0006040001397983 */ /* 0x000f280000300800 */
[----:B------:R-:W4:Y:S04]  /*1f670*/  LDL.LU R58, [R1+0x608] ;  /* 0x00060800013a7983 */ /* 0x000f280000300800 */
[----:B------:R-:W4:Y:S04]  /*1f680*/  LDL.LU R59, [R1+0x60c] ;  /* 0x00060c00013b7983 */ /* 0x000f280000300800 */
[----:B---3--:R-:W-:Y:S01]  /*1f690*/  STSM.16.M88.4 [R0], R28 ;  /* 0x0000001c00007844 */ /* 0x008fe20000000200 */
[----:B------:R-:W-:Y:S06]  /*1f6a0*/  BAR.SYNC.DEFER_BLOCKING 0x0 ;  /* 0x0000000000007b1d */ /* 0x000fec0000010000 */
[----:B0-----:R-:W-:Y:S04]  /*1f6b0*/  STL.64 [R1+0xc40], R228 ;  /* 0x000c40e401007387 */ /* 0x001fe80000100a00 */
[----:B------:R-:W-:Y:S04]  /*1f6c0*/  STL.64 [R1+0xc38], R230 ;  /* 0x000c38e601007387 */ /* 0x000fe80000100a00 */
[----:B------:R-:W3:Y:S04]  /*1f6d0*/  LDL.LU R52, [R1] ;  /* 0x0000000001347983 */ /* 0x000ee80000300800 */
[----:B------:R-:W0:Y:S01]  /*1f6e0*/  LDS.128 R232, [R55] ;  /* 0x0000000037e87984 */ /* 0x000e220000000c00 */
[----:B------:R-:W-:Y:S06]  /*1f6f0*/  BAR.SYNC.DEFER_BLOCKING 0x0 ;  /* 0x0000000000007b1d */ /* 0x000fec0000010000 */
[----:B0-----:R-:W-:Y:S04]  /*1f700*/  STL.64 [R1+0xc30], R232 ;  /* 0x000c30e801007387 */ /* 0x001fe80000100a00 */
[----:B------:R-:W-:Y:S04]  /*1f710*/  STL.64 [R1+0xc20], R234 ;  /* 0x000c20ea01007387 */ /* 0x000fe80000100a00 */
[----:B------:R-:W3:Y:S04]  /*1f720*/  LDL.LU R53, [R1+0x4] ;  /* 0x0000040001357983 */ /* 0x000ee80000300800 */
[----:B------:R-:W-:Y:S01]  /*1f730*/  STSM.16.M88.4 [R0], R236 ;  /* 0x000000ec00007844 */ /* 0x000fe20000000200 */
[----:B------:R-:W-:Y:S06]  /*1f740*/  BAR.SYNC.DEFER_BLOCKING 0x0 ;  /* 0x0000000000007b1d */ /* 0x000fec0000010000 */
[----:B------:R-:W0:Y:S02]  /*1f750*/  LDS.128 R236, [R55] ;  /* 0x0000000037ec7984 */ /* 0x000e240000000c00 */
[----:B------:R-:W-:Y:S01]  /*1f760*/  BAR.SYNC.DEFER_BLOCKING 0x0 ;  /* 0x0000000000007b1d */ /* 0x000fe20000010000 */
[----:B------:R-:W-:-:S05]  /*1f770*/  IMAD R252, R252, UR4, RZ ;  /* 0x00000004fcfc7c24 */ /* 0x000fca000f8e02ff */
[----:B------:R-:W-:Y:S01]  /*1f780*/  ULDC UR4, c[0x0][0x248] ;  /* 0x0000920000047ab9 */ /* 0x000fe20000000800 */
[C---:B------:R-:W-:Y:S01]  /*1f790*/  LEA R2, P5, R252.reuse, UR6, 0x1 ;  /* 0x00000006fc027c11 */ /* 0x040fe2000f8a08ff */
[C---:B------:R-:W-:Y:S01]  /*1f7a0*/  IMAD R7, R3.reuse, UR4, RZ ;  /* 0x0000000403077c24 */ /* 0x040fe2000f8e02ff */
[----:B------:R-:W-:Y:S01]  /*1f7b0*/  ULDC UR4, c[0x0][0x22c] ;  /* 0x00008b0000047ab9 */ /* 0x000fe20000000800 */
[----:B------:R-:W-:Y:S01]  /*1f7c0*/  ULDC UR6, c[0x0][0x22c] ;  /* 0x00008b0000067ab9 */ /* 0x000fe20000000800 */
[----:B------:R-:W-:Y:S01]  /*1f7d0*/  LEA.HI.X.SX32 R252, R252, UR7, 0x1, P5 ;  /* 0x00000007fcfc7c11 */ /* 0x000fe2000a8f0eff */
[----:B------:R-:W-:Y:S01]  /*1f7e0*/  ULDC UR7, c[0x0][0x248] ;  /* 0x0000920000077ab9 */ /* 0x000fe20000000800 */
[----:B------:R-:W-:Y:S01]  /*1f7f0*/  ISETP.LT.AND P5, PT, R3, UR4, !P0 ;  /* 0x0000000403007c0c */ /* 0x000fe2000c7a1270 */
[----:B------:R-:W-:Y:S01]  /*1f800*/  ULDC UR4, c[0x0][0x248] ;  /* 0x0000920000047ab9 */ /* 0x000fe20000000800 */
[----:B------:R-:W-:-:S04]  /*1f810*/  LEA R18, P6, R7, R2, 0x1 ;  /* 0x0000000207127211 */ /* 0x000fc800078c08ff */
[C---:B------:R-:W-:Y:S01]  /*1f820*/  LEA.HI.X.SX32 R19, R7.reuse, R252, 0x1, P6 ;  /* 0x000000fc07137211 */ /* 0x040fe200030f0eff */
[----:B------:R-:W-:Y:S01]  /*1f830*/  VIADD R8, R7, UR4 ;  /* 0x0000000407087c36 */ /* 0x000fe20008000000 */
[----:B------:R-:W-:Y:S01]  /*1f840*/  ULDC UR4, c[0x0][0x248] ;  /* 0x0000920000047ab9 */ /* 0x000fe20000000800 */
[----:B0-----:R-:W-:Y:S04]  /*1f850*/  STL.64 [R1+0xc10], R236 ;  /* 0x000c10ec01007387 */ /* 0x001fe80000100a00 */
[----:B------:R-:W-:Y:S04]  /*1f860*/  STL.64 [R1+0xc08], R238 ;  /* 0x000c08ee01007387 */ /* 0x000fe80000100a00 */
[----:B--2---:R-:W-:Y:S01]  /*1f870*/  STSM.16.M88.4 [R0], R48 ;  /* 0x0000003000007844 */ /* 0x004fe20000000200 */
[----:B------:R-:W-:Y:S06]  /*1f880*/  BAR.SYNC.DEFER_BLOCKING 0x0 ;  /* 0x0000000000007b1d */ /* 0x000fec0000010000 */
[----:B------:R-:W0:Y:S02]  /*1f890*/  LDS.128 R240, [R55] ;  /* 0x0000000037f07984 */ /* 0x000e240000000c00 */
[----:B------:R-:W-:Y:S06]  /*1f8a0*/  BAR.SYNC.DEFER_BLOCKING 0x0 ;  /* 0x0000000000007b1d */ /* 0x000fec0000010000 */
[----:B----4-:R-:W-:Y:S02]  /*1f8b0*/  STSM.16.M88.4 [R0], R56 ;  /* 0x0000003800007844 */ /* 0x010fe40000000200 */
[----:B------:R-:W-:Y:S01]  /*1f8c0*/  BAR.SYNC.DEFER_BLOCKING 0x0 ;  /* 0x0000000000007b1d */ /* 0x000fe20000010000 */
[----:B---3--:R-:W-:-:S05]  /*1f8d0*/  PRMT R10, R52, 0x7632, R10 ;  /* 0x00007632340a7816 */ /* 0x008fca000000000a */
[----:B0-----:R-:W-:Y:S04]  /*1f8e0*/  STL.64 [R1+0xc28], R240 ;  /* 0x000c28f001007387 */ /* 0x001fe80000100a00 */
[----:B------:R-:W-:Y:S04]  /*1f8f0*/  STL.64 [R1+0xc18], R242 ;  /* 0x000c18f201007387 */ /* 0x000fe80000100a00 */
[----:B------:R0:W-:Y:S04]  /*1f900*/  @P5 STG.E.U16 desc[UR46][R18.64], R52 ;  /* 0x0000003412005986 */ /* 0x0001e8000c10152e */
[----:B0-----:R-:W2:Y:S01]  /*1f910*/  LDL.LU R52, [R1+0x8] ;  /* 0x0000080001347983 */ /* 0x001ea20000300800 */
[C---:B------:R-:W-:Y:S01]  /*1f920*/  LEA R18, P5, R8.reuse, R2, 0x1 ;  /* 0x0000000208127211 */ /* 0x040fe200078a08ff */
[----:B------:R-:W-:Y:S01]  /*1f930*/  VIADD R0, R8, UR4 ;  /* 0x0000000408007c36 */ /* 0x000fe20008000000 */
[----:B------:R-:W-:-:S02]  /*1f940*/  ULDC UR4, c[0x0][0x22c] ;  /* 0x00008b0000047ab9 */ /* 0x000fc40000000800 */
[----:B------:R-:W-:Y:S02]  /*1f950*/  LEA.HI.X.SX32 R19, R8, R252, 0x1, P5 ;  /* 0x000000fc08137211 */ /* 0x000fe400028f0eff */
[----:B------:R-:W-:-:S04]  /*1f960*/  LEA R8, P6, R0, R2, 0x1 ;  /* 0x0000000200087211 */ /* 0x000fc800078c08ff */
[----:B------:R-:W-:Y:S01]  /*1f970*/  LEA.HI.X.SX32 R9, R0, R252, 0x1, P6 ;  /* 0x000000fc00097211 */ /* 0x000fe200030f0eff */
[----:B------:R-:W-:Y:S01]  /*1f980*/  @P2 STG.E.U16 desc[UR46][R18.64], R10 ;  /* 0x0000000a12002986 */ /* 0x000fe2000c10152e */
[----:B------:R-:W-:-:S03]  /*1f990*/  PRMT R6, R53, 0x7632, R6 ;  /* 0x0000763235067816 */ /* 0x000fc60000000006 */
[----:B------:R0:W-:Y:S04]  /*1f9a0*/  @P1 STG.E.U16 desc[UR46][R8.64], R53 ;  /* 0x0000003508001986 */ /* 0x0001e8000c10152e */
[----:B0-----:R-:W3:Y:S01]  /*1f9b0*/  LDL.LU R53, [R1+0xc] ;  /* 0x00000c0001357983 */ /* 0x001ee20000300800 */
[----:B------:R-:W-:-:S05]  /*1f9c0*/  VIADD R7, R3, 0x5 ;  /* 0x0000000503077836 */ /* 0x000fca0000000000 */
[----:B------:R-:W-:Y:S01]  /*1f9d0*/  ISETP.LT.AND P5, PT, R7, UR6, !P0 ;  /* 0x0000000607007c0c */ /* 0x000fe2000c7a1270 */
[----:B------:R-:W-:Y:S01]  /*1f9e0*/  VIADD R7, R3, 0x6 ;  /* 0x0000000603077836 */ /* 0x000fe20000000000 */
[----:B------:R-:W-:-:S04]  /*1f9f0*/  ULDC UR6, c[0x0][0x22c] ;  /* 0x00008b0000067ab9 */ /* 0x000fc80000000800 */
[----:B------:R-:W-:Y:S01]  /*1fa00*/  ISETP.LT.AND P6, PT, R7, UR4, !P0 ;  /* 0x0000000407007c0c */ /* 0x000fe2000c7c1270 */
[----:B------:R-:W-:Y:S01]  /*1fa10*/  ULDC UR4, c[0x0][0x248] ;  /* 0x0000920000047ab9 */ /* 0x000fe20000000800 */
[----:B------:R-:W-:Y:S02]  /*1fa20*/  VIADD R7, R3, 0x7 ;  /* 0x0000000703077836 */ /* 0x000fe40000000000 */
[----:B------:R-:W-:Y:S01]  /*1fa30*/  VIADD R0, R0, UR4 ;  /* 0x0000000400007c36 */ /* 0x000fe20008000000 */
[----:B------:R-:W-:Y:S02]  /*1fa40*/  ULDC UR4, c[0x0][0x22c] ;  /* 0x00008b0000047ab9 */ /* 0x000fe40000000800 */
[----:B------:R-:W-:Y:S01]  /*1fa50*/  ISETP.LT.AND P1, PT, R7, UR4, !P0 ;  /* 0x0000000407007c0c */ /* 0x000fe2000c721270 */
[----:B------:R-:W-:Y:S01]  /*1fa60*/  VIADD R7, R3, 0x8 ;  /* 0x0000000803077836 */ /* 0x000fe20000000000 */
[----:B------:R-:W-:Y:S01]  /*1fa70*/  LEA R8, P2, R0, R2, 0x1 ;  /* 0x0000000200087211 */ /* 0x000fe200078408ff */
[----:B------:R-:W-:-:S03]  /*1fa80*/  ULDC UR4, c[0x0][0x248] ;  /* 0x0000920000047ab9 */ /* 0x000fc60000000800 */
[C---:B------:R-:W-:Y:S02]  /*1fa90*/  LEA.HI.X.SX32 R9, R0.reuse, R252, 0x1, P2 ;  /* 0x000000fc00097211 */ /* 0x040fe400010f0eff */
[----:B------:R-:W-:Y:S01]  /*1faa0*/  ISETP.LT.AND P2, PT, R7, UR6, !P0 ;  /* 0x0000000607007c0c */ /* 0x000fe2000c741270 */
[----:B------:R-:W-:Y:S01]  /*1fab0*/  VIADD R7, R0, UR4 ;  /* 0x0000000400077c36 */ /* 0x000fe20008000000 */
[----:B------:R-:W-:Y:S01]  /*1fac0*/  ULDC UR4, c[0x0][0x248] ;  /* 0x0000920000047ab9 */ /* 0x000fe20000000800 */
[----:B------:R0:W-:Y:S01]  /*1fad0*/  @P3 STG.E.U16 desc[UR46][R8.64], R6 ;  /* 0x0000000608003986 */ /* 0x0001e2000c10152e */
[----:B------:R-:W-:Y:S01]  /*1fae0*/  ULDC UR6, c[0x0][0x248] ;  /* 0x0000920000067ab9 */ /* 0x000fe20000000800 */
[C---:B------:R-:W-:Y:S01]  /*1faf0*/  VIADD R0, R7.reuse, UR4 ;  /* 0x0000000407007c36 */ /* 0x040fe20008000000 */
[----:B------:R-:W-:Y:S01]  /*1fb00*/  ULDC UR4, c[0x0][0x22c] ;  /* 0x00008b0000047ab9 */ /* 0x000fe20000000800 */
[----:B0-----:R-:W-:Y:S01]  /*1fb10*/  LEA R8, P3, R7, R2, 0x1 ;  /* 0x0000000207087211 */ /* 0x001fe200078608ff */
[----:B------:R-:W-:-:S03]  /*1fb20*/  VIADD R6, R3, 0x9 ;  /* 0x0000000903067836 */ /* 0x000fc60000000000 */
[----:B------:R-:W-:Y:S01]  /*1fb30*/  LEA.HI.X.SX32 R9, R7, R252, 0x1, P3 ;  /* 0x000000fc07097211 */ /* 0x000fe200018f0eff */
[----:B------:R-:W-:Y:S01]  /*1fb40*/  VIADD R7, R0, UR6 ;  /* 0x0000000600077c36 */ /* 0x000fe20008000000 */
[----:B------:R-:W-:Y:S01]  /*1fb50*/  ISETP.LT.AND P3, PT, R6, UR4, !P0 ;  /* 0x0000000406007c0c */ /* 0x000fe2000c761270 */
[----:B------:R-:W-:Y:S01]  /*1fb60*/  ULDC UR4, c[0x0][0x248] ;  /* 0x0000920000047ab9 */ /* 0x000fe20000000800 */
[----:B------:R-:W-:Y:S01]  /*1fb70*/  VIADD R10, R3, 0xa ;  /* 0x0000000a030a7836 */ /* 0x000fe20000000000 */
[----:B------:R-:W-:Y:S01]  /*1fb80*/  ULDC UR6, c[0x0][0x248] ;  /* 0x0000920000067ab9 */ /* 0x000fe20000000800 */
[----:B------:R-:W-:Y:S01]  /*1fb90*/  VIADD R17, R7, UR4 ;  /* 0x0000000407117c36 */ /* 0x000fe20008000000 */
[----:B------:R-:W-:-:S03]  /*1fba0*/  ULDC UR4, c[0x0][0x248] ;  /* 0x0000920000047ab9 */ /* 0x000fc60000000800 */
[----:B------:R-:W-:Y:S01]  /*1fbb0*/  VIADD R6, R17, UR4 ;  /* 0x0000000411067c36 */ /* 0x000fe20008000000 */
[----:B------:R-:W-:-:S03]  /*1fbc0*/  ULDC UR4, c[0x0][0x248] ;  /* 0x0000920000047ab9 */ /* 0x000fc60000000800 */
[----:B------:R-:W-:Y:S01]  /*1fbd0*/  VIADD R18, R6, UR4 ;  /* 0x0000000406127c36 */ /* 0x000fe20008000000 */
[----:B------:R-:W-:Y:S01]  /*1fbe0*/  ULDC UR4, c[0x0][0x22c] ;  /* 0x00008b0000047ab9 */ /* 0x000fe20000000800 */
[----:B------:R-:W-:Y:S01]  /*1fbf0*/  VIADD R19, R3, 0xd ;  /* 0x0000000d03137836 */ /* 0x000fe20000000000 */
[----:B------:R-:W-:Y:S02]  /*1fc00*/  PRMT R15, R248, 0x7632, R15 ;  /* 0x00007632f80f7816 */ /* 0x000fe4000000000f */
[----:B------:R-:W-:Y:S01]  /*1fc10*/  PRMT R13, R249, 0x7632, R13 ;  /* 0x00007632f90d7816 */ /* 0x000fe2000000000d */
[----:B--2---:R0:W-:Y:S02]  /*1fc20*/  @P4 STG.E.U16 desc[UR46][R8.64], R52 ;  /* 0x0000003408004986 */ /* 0x0041e4000c10152e */
[----:B0-----:R-:W-:-:S04]  /*1fc30*/  LEA R8, P4, R0, R2, 0x1 ;  /* 0x0000000200087211 */ /* 0x001fc800078808ff */
[----:B------:R-:W-:Y:S01]  /*1fc40*/  LEA.HI.X.SX32 R9, R0, R252, 0x1, P4 ;  /* 0x000000fc00097211 */ /* 0x000fe200020f0eff */
[----:B------:R-:W-:Y:S01]  /*1fc50*/  VIADD R0, R18, UR6 ;  /* 0x0000000612007c36 */ /* 0x000fe20008000000 */
[----:B------:R-:W-:Y:S01]  /*1fc60*/  ISETP.LT.AND P4, PT, R10, UR4, !P0 ;  /* 0x000000040a007c0c */ /* 0x000fe2000c781270 */
[----:B------:R-:W-:Y:S01]  /*1fc70*/  ULDC UR4, c[0x0][0x248] ;  /* 0x0000920000047ab9 */ /* 0x000fe20000000800 */
[----:B------:R-:W-:Y:S01]  /*1fc80*/  PRMT R5, R52, 0x7632, R5 ;  /* 0x0000763234057816 */ /* 0x000fe20000000005 */
[----:B------:R-:W-:Y:S01]  /*1fc90*/  VIADD R14, R0, UR4 ;  /* 0x00000004000e7c36 */ /* 0x000fe20008000000 */
[----:B------:R-:W-:Y:S01]  /*1fca0*/  ULDC UR4, c[0x0][0x248] ;  /* 0x0000920000047ab9 */ /* 0x000fe20000000800 */
[----:B------:R-:W-:Y:S02]  /*1fcb0*/  ULDC UR6, c[0x0][0x22c] ;  /* 0x00008b0000067ab9 */ /* 0x000fe40000000800 */
[----:B------:R-:W-:Y:S01]  /*1fcc0*/  VIADD R12, R14, UR4 ;  /* 0x000000040e0c7c36 */ /* 0x000fe20008000000 */
[----:B------:R-:W-:-:S03]  /*1fcd0*/  ULDC UR4, c[0x0][0x248] ;  /* 0x0000920000047ab9 */ /* 0x000fc60000000800 */
[----:B------:R-:W-:Y:S01]  /*1fce0*/  VIADD R11, R12, UR4 ;  /* 0x000000040c0b7c36 */ /* 0x000fe20008000000 */
[----:B------:R-:W-:Y:S01]  /*1fcf0*/  ULDC UR4, c[0x0][0x248] ;  /* 0x0000920000047ab9 */ /* 0x000fe20000000800 */
[----:B------:R0:W-:Y:S01]  /*1fd00*/  @P5 STG.E.U16 desc[UR46][R8.64], R5 ;  /* 0x0000000508005986 */ /* 0x0001e2000c10152e */
[----:B------:R-:W-:-:S04]  /*1fd10*/  LEA R20, P5, R7, R2, 0x1 ;  /* 0x0000000207147211 */ /* 0x000fc800078a08ff */
[----:B------:R-:W-:Y:S01]  /*1fd20*/  LEA.HI.X.SX32 R21, R7, R252, 0x1, P5 ;  /* 0x000000fc07157211 */ /* 0x000fe200028f0eff */
[----:B0-----:R-:W-:Y:S01]  /*1fd30*/  VIADD R9, R11, UR4 ;  /* 0x000000040b097c36 */ /* 0x001fe20008000000 */
[----:B------:R-:W-:Y:S01]  /*1fd40*/  ULDC UR4, c[0x0][0x248] ;  /* 0x0000920000047ab9 */ /* 0x000fe20000000800 */
[----:B------:R-:W-:Y:S02]  /*1fd50*/  VIADD R5, R3, 0xb ;  /* 0x0000000b03057836 */ /* 0x000fe40000000000 */
[----:B------:R-:W-:Y:S01]  /*1fd60*/  VIADD R8, R9, UR4 ;  /* 0x0000000409087c36 */ /* 0x000fe20008000000 */
[----:B------:R-:W-:Y:S02]  /*1fd70*/  ULDC UR4, c[0x0][0x248] ;  /* 0x0000920000047ab9 */ /* 0x000fe40000000800 */
[----:B------:R-:W-:Y:S01]  /*1fd80*/  ISETP.LT.AND P5, PT, R5, UR6, !P0 ;  /* 0x0000000605007c0c */ /* 0x000fe2000c7a1270 */
[----:B------:R-:W-:Y:S01]  /*1fd90*/  VIADD R5, R8, UR4 ;  /* 0x0000000408057c36 */ /* 0x000fe20008000000 */
[----:B---3--:R0:W-:Y:S01]  /*1fda0*/  @P6 STG.E.U16 desc[UR46][R20.64], R53 ;  /* 0x0000003514006986 */ /* 0x0081e2000c10152e */
[----:B------:R-:W-:Y:S01]  /*1fdb0*/  ULDC UR4, c[0x0][0x248] ;  /* 0x0000920000047ab9 */ /* 0x000fe20000000800 */
[----:B------:R-:W-:Y:S01]  /*1fdc0*/  VIADD R7, R3, 0xc ;  /* 0x0000000c03077836 */ /* 0x000fe20000000000 */
[----:B------:R-:W-:Y:S01]  /*1fdd0*/  ULDC UR6, c[0x0][0x22c] ;  /* 0x00008b0000067ab9 */ /* 0x000fe20000000800 */
[----:B------:R-:W-:Y:S01]  /*1fde0*/  VIADD R10, R5, UR4 ;  /* 0x00000004050a7c36 */ /* 0x000fe20008000000 */
[----:B------:R-:W-:Y:S01]  /*1fdf0*/  ULDC UR4, c[0x0][0x248] ;  /* 0x0000920000047ab9 */ /* 0x000fe20000000800 */
[----:B0-----:R-:W-:-:S04]  /*1fe00*/  LEA R20, P6, R17, R2, 0x1 ;  /* 0x0000000211147211 */ /* 0x001fc800078c08ff */
[----:B------:R-:W-:Y:S02]  /*1fe10*/  LEA.HI.X.SX32 R21, R17, R252, 0x1, P6 ;  /* 0x000000fc11157211 */ /* 0x000fe400030f0eff */
[----:B------:R-:W-:Y:S01]  /*1fe20*/  ISETP.LT.AND P6, PT, R7, UR6, !P0 ;  /* 0x0000000607007c0c */ /* 0x000fe2000c7c1270 */
[----:B------:R-:W-:Y:S01]  /*1fe30*/  VIADD R7, R10, UR4 ;  /* 0x000000040a077c36 */ /* 0x000fe20008000000 */
[----:B------:R-:W-:Y:S01]  /*1fe40*/  PRMT R16, R53, 0x7632, R16 ;  /* 0x0000763235107816 */ /* 0x000fe20000000010 */
[----:B------:R-:W-:Y:S01]  /*1fe50*/  ULDC UR4, c[0x0][0x248] ;  /* 0x0000920000047ab9 */ /* 0x000fe20000000800 */
[----:B------:R-:W-:Y:S01]  /*1fe60*/  ULDC UR6, c[0x0][0x248] ;  /* 0x0000920000067ab9 */ /* 0x000fe20000000800 */
[----:B------:R-:W-:Y:S01]  /*1fe70*/  VIADD R47, R7, UR4 ;  /* 0x00000004072f7c36 */ /* 0x000fe20008000000 */
[----:B------:R-:W-:Y:S01]  /*1fe80*/  ULDC UR4, c[0x0][0x248] ;  /* 0x0000920000047ab9 */ /* 0x000fe20000000800 */
[----:B------:R0:W-:Y:S02]  /*1fe90*/  @P1 STG.E.U16 desc[UR46][R20.64], R16 ;  /* 0x0000001014001986 */ /* 0x0001e4000c10152e */
[----:B------:R-:W-:Y:S01]  /*1fea0*/  VIADD R50, R47, UR4 ;  /* 0x000000042f327c36 */ /* 0x000fe20008000000 */
[----:B------:R-:W-:Y:S01]  /*1feb0*/  ULDC UR4, c[0x0][0x22c] ;  /* 0x00008b0000047ab9 */ /* 0x000fe20000000800 */
[----:B0-----:R-:W-:-:S04]  /*1fec0*/  LEA R16, P1, R6, R2, 0x1 ;  /* 0x0000000206107211 */ /* 0x001fc800078208ff */
[----:B------:R-:W-:Y:S01]  /*1fed0*/  LEA.HI.X.SX32 R17, R6, R252, 0x1, P1 ;  /* 0x000000fc06117211 */ /* 0x000fe200008f0eff */
[----:B------:R-:W-:Y:S01]  /*1fee0*/  VIADD R6, R50, UR6 ;  /* 0x0000000632067c36 */ /* 0x000fe20008000000 */
[----:B------:R-:W-:Y:S01]  /*1fef0*/  ISETP.LT.AND P1, PT, R19, UR4, !P0 ;  /* 0x0000000413007c0c */ /* 0x000fe2000c721270 */
[----:B------:R-:W-:Y:S01]  /*1ff00*/  ULDC UR4, c[0x0][0x248] ;  /* 0x0000920000047ab9 */ /* 0x000fe20000000800 */
[----:B------:R-:W-:Y:S01]  /*1ff10*/  ULDC UR6, c[0x0][0x248] ;  /* 0x0000920000067ab9 */ /* 0x000fe20000000800 */
[----:B------:R-:W-:Y:S01]  /*1ff20*/  VIADD R49, R6, UR4 ;  /* 0x0000000406317c36 */ /* 0x000fe20008000000 */
[----:B------:R-:W-:-:S03]  /*1ff30*/  ULDC UR4, c[0x0][0x248] ;  /* 0x0000920000047ab9 */ /* 0x000fc60000000800 */
[----:B------:R-:W-:Y:S01]  /*1ff40*/  VIADD R48, R49, UR4 ;  /* 0x0000000431307c36 */ /* 0x000fe20008000000 */
[----:B------:R-:W-:Y:S01]  /*1ff50*/  ULDC UR4, c[0x0][0x248] ;  /* 0x0000920000047ab9 */ /* 0x000fe20000000800 */
[----:B------:R0:W-:Y:S02]  /*1ff60*/  @P2 STG.E.U16 desc[UR46][R16.64], R248 ;  /* 0x000000f810002986 */ /* 0x0001e4000c10152e */
[----:B------:R-:W-:Y:S01]  /*1ff70*/  VIADD R46, R48, UR4 ;  /* 0x00000004302e7c36 */ /* 0x000fe20008000000 */
[----:B------:R-:W-:-:S03]  /*1ff80*/  ULDC UR4, c[0x0][0x22c] ;  /* 0x00008b0000047ab9 */ /* 0x000fc60000000800 */
[----:B------:R-:W-:Y:S01]  /*1ff90*/  VIADD R44, R46, UR6 ;  /* 0x000000062e2c7c36 */ /* 0x000fe20008000000 */
[----:B------:R-:W-:Y:S01]  /*1ffa0*/  ULDC UR6, c[0x0][0x22c] ;  /* 0x00008b0000067ab9 */ /* 0x000fe20000000800 */
[----:B0-----:R-:W-:Y:S01]  /*1ffb0*/  LEA R16, P2, R18, R2, 0x1 ;  /* 0x0000000212107211 */ /* 0x001fe200078408ff */
[----:B------:R-:W-:-:S03]  /*1ffc0*/  VIADD R248, R3, 0xe ;  /* 0x0000000e03f87836 */ /* 0x000fc60000000000 */
[----:B------:R-:W-:Y:S02]  /*1ffd0*/  LEA.HI.X.SX32 R17, R18, R252, 0x1, P2 ;  /* 0x000000fc12117211 */ /* 0x000fe400010f0eff */
[----:B------:R-:W-:Y:S01]  /*1ffe0*/  ISETP.LT.AND P2, PT, R248, UR4, !P0 ;  /* 0x00000004f8007c0c */ /* 0x000fe2000c741270 */
[----:B------:R-:W-:Y:S02]  /*1fff0*/  ULDC UR4, c[0x0][0x248] ;  /* 0x0000920000047ab9 */ /* 0x000fe40000000800 */
[----:B------:R-:W-:Y:S01]  /*20000*/  VIADD R41, R44, UR4 ;  /* 0x000000042c297c36 */ /* 0x000fe20008000000 */
[----:B------:R-:W-:-:S03]  /*20010*/  ULDC UR4, c[0x0][0x248] ;  /* 0x0000920000047ab9 */ /* 0x000fc60000000800 */
[----:B------:R-:W-:Y:S01]  /*20020*/  VIADD R42, R41, UR4 ;  /* 0x00000004292a7c36 */ /* 0x000fe20008000000 */
[----:B------:R-:W-:-:S03]  /*20030*/  ULDC UR4, c[0x0][0x248] ;  /* 0x0000920000047ab9 */ /* 0x000fc60000000800 */
[----:B------:R-:W-:Y:S01]  /*20040*/  VIADD R40, R42, UR4 ;  /* 0x000000042a287c36 */ /* 0x000fe20008000000 */
[----:B------:R-:W-:-:S03]  /*20050*/  ULDC UR4, c[0x0][0x248] ;  /* 0x0000920000047ab9 */ /* 0x000fc60000000800 */
[----:B------:R-:W-:Y:S01]  /*20060*/  VIADD R38, R40, UR4 ;  /* 0x0000000428267c36 */ /* 0x000fe20008000000 */
[----:B------:R-:W-:Y:S01]  /*20070*/  ULDC UR4, c[0x0][0x248] ;  /* 0x0000920000047ab9 */ /* 0x000fe20000000800 */
[----:B------:R0:W-:Y:S02]  /*20080*/  @P3 STG.E.U16 desc[UR46][R16.64], R15 ;  /* 0x0000000f10003986 */ /* 0x0001e4000c10152e */
[----:B------:R-:W-:Y:S01]  /*20090*/  VIADD R36, R38, UR4 ;  /* 0x0000000426247c36 */ /* 0x000fe20008000000 */
[----:B------:R-:W-:Y:S01]  /*200a0*/  ULDC UR4, c[0x0][0x248] ;  /* 0x0000920000047ab9 */ /* 0x000fe20000000800 */
[----:B------:R-:W-:Y:S02]  /*200b0*/  VIADD R248, R3, 0xf ;  /* 0x0000000f03f87836 */ /* 0x000fe40000000000 */
[----:B------:R-:W-:Y:S01]  /*200c0*/  VIADD R35, R36, UR4 ;  /* 0x0000000424237c36 */ /* 0x000fe20008000000 */
[----:B------:R-:W-:Y:S01]  /*200d0*/  ULDC UR4, c[0x0][0x248] ;  /* 0x0000920000047ab9 */ /* 0x000fe20000000800 */
[----:B0-----:R-:W-:-:S04]  /*200e0*/  LEA R16, P3, R0, R2, 0x1 ;  /* 0x0000000200107211 */ /* 0x001fc800078608ff */
[----:B------:R-:W-:Y:S01]  /*200f0*/  LEA.HI.X.SX32 R17, R0, R252, 0x1, P3 ;  /* 0x000000fc00117211 */ /* 0x000fe200018f0eff */
[----:B------:R-:W-:Y:S01]  /*20100*/  VIADD R33, R35, UR4 ;  /* 0x0000000423217c36 */ /* 0x000fe20008000000 */
[----:B------:R-:W-:Y:S01]  /*20110*/  ISETP.LT.AND P3, PT, R248, UR6, !P0 ;  /* 0x00000006f8007c0c */ /* 0x000fe2000c761270 */
[----:B------:R-:W-:Y:S01]  /*20120*/  ULDC UR4, c[0x0][0x248] ;  /* 0x0000920000047ab9 */ /* 0x000fe20000000800 */
[----:B------:R-:W-:Y:S01]  /*20130*/  VIADD R0, R3, 0x10 ;  /* 0x0000001003007836 */ /* 0x000fe20000000000 */
[----:B------:R0:W-:Y:S01]  /*20140*/  @P4 STG.E.U16 desc[UR46][R16.64], R249 ;  /* 0x000000f910004986 */ /* 0x0001e2000c10152e */
[----:B------:R-:W-:Y:S01]  /*20150*/  LEA R248, P4, R14, R2, 0x1 ;  /* 0x000000020ef87211 */ /* 0x000fe200078808ff */
[----:B------:R-:W-:Y:S01]  /*20160*/  VIADD R32, R33, UR4 ;  /* 0x0000000421207c36 */ /* 0x000fe20008000000 */
[----:B------:R-:W-:Y:S01]  /*20170*/  ULDC UR4, c[0x0][0x248] ;  /* 0x0000920000047ab9 */ /* 0x000fe20000000800 */
[----:B------:R-:W-:Y:S02]  /*20180*/  ULDC UR6, c[0x0][0x22c] ;  /* 0x00008b0000067ab9 */ /* 0x000fe40000000800 */
[----:B------:R-:W-:Y:S01]  /*20190*/  VIADD R31, R32, UR4 ;  /* 0x00000004201f7c36 */ /* 0x000fe20008000000 */
[----:B------:R-:W-:Y:S01]  /*201a0*/  ULDC UR4, c[0x0][0x248] ;  /* 0x0000920000047ab9 */ /* 0x000fe20000000800 */
[----:B0-----:R-:W-:-:S02]  /*201b0*/  LEA.HI.X.SX32 R249, R14, R252, 0x1, P4 ;  /* 0x000000fc0ef97211 */ /* 0x001fc400020f0eff */
[----:B------:R-:W-:Y:S01]  /*201c0*/  VIADD R22, R31, UR4 ;  /* 0x000000041f167c36 */ /* 0x000fe20008000000 */
[----:B------:R-:W-:Y:S01]  /*201d0*/  ISETP.LT.AND P4, PT, R0, UR6, !P0 ;  /* 0x0000000600007c0c */ /* 0x000fe2000c781270 */
[----:B------:R-:W-:Y:S01]  /*201e0*/  VIADD R0, R3, 0x11 ;  /* 0x0000001103007836 */ /* 0x000fe20000000000 */
[----:B------:R-:W-:Y:S01]  /*201f0*/  ULDC UR6, c[0x0][0x248] ;  /* 0x0000920000067ab9 */ /* 0x000fe20000000800 */
[----:B------:R0:W-:Y:S01]  /*20200*/  @P5 STG.E.U16 desc[UR46][R248.64], R13 ;  /* 0x0000000df8005986 */ /* 0x0001e2000c10152e */
[----:B------:R-:W-:Y:S01]  /*20210*/  ULDC UR4, c[0x0][0x22c] ;  /* 0x00008b0000047ab9 */ /* 0x000fe20000000800 */
[----:B------:R-:W-:Y:S01]  /*20220*/  VIADD R30, R22, UR6 ;  /* 0x00000006161e7c36 */ /* 0x000fe20008000000 */
[----:B------:R-:W-:Y:S01]  /*20230*/  ULDC UR6, c[0x0][0x248] ;  /* 0x0000920000067ab9 */ /* 0x000fe20000000800 */
[----:B0-----:R-:W-:-:S04]  /*20240*/  LEA R248, P5, R12, R2, 0x1 ;  /* 0x000000020cf87211 */ /* 0x001fc800078a08ff */
[----:B------:R-:W-:Y:S02]  /*20250*/  LEA.HI.X.SX32 R249, R12, R252, 0x1, P5 ;  /* 0x000000fc0cf97211 */ /* 0x000fe400028f0eff */
[----:B------:R-:W-:Y:S01]  /*20260*/  ISETP.LT.AND P5, PT, R0, UR4, !P0 ;  /* 0x0000000400007c0c */ /* 0x000fe2000c7a1270 */
[----:B------:R-:W-:Y:S02]  /*20270*/  ULDC UR4, c[0x0][0x248] ;  /* 0x0000920000047ab9 */ /* 0x000fe40000000800 */
[----:B------:R-:W-:Y:S01]  /*20280*/  VIADD R29, R30, UR4 ;  /* 0x000000041e1d7c36 */ /* 0x000fe20008000000 */
[----:B------:R-:W-:-:S03]  /*20290*/  ULDC UR4, c[0x0][0x248] ;  /* 0x0000920000047ab9 */ /* 0x000fc60000000800 */
[----:B------:R-:W-:Y:S01]  /*202a0*/  VIADD R28, R29, UR4 ;  /* 0x000000041d1c7c36 */ /* 0x000fe20008000000 */
[----:B------:R-:W-:Y:S01]  /*202b0*/  ULDC UR4, c[0x0][0x248] ;  /* 0x0000920000047ab9 */ /* 0x000fe20000000800 */
[----:B------:R0:W-:Y:S01]  /*202c0*/  @P6 STG.E.U16 desc[UR46][R248.64], R250 ;  /* 0x000000faf8006986 */ /* 0x0001e2000c10152e */
[----:B------:R-:W-:Y:S02]  /*202d0*/  VIADD R0, R3, 0x12 ;  /* 0x0000001203007836 */ /* 0x000fe40000000000 */
[----:B------:R-:W-:Y:S01]  /*202e0*/  VIADD R27, R28, UR4 ;  /* 0x000000041c1b7c36 */ /* 0x000fe20008000000 */
[----:B------:R-:W-:-:S03]  /*202f0*/  ULDC UR4, c[0x0][0x22c] ;  /* 0x00008b0000047ab9 */ /* 0x000fc60000000800 */
        /* <DEDUP_REMOVED lines=10> */
[----:B------:R-:W-:Y:S02]  /*203a0*/  PRMT R250, R250, 0x7632, R250 ;  /* 0x00007632fafa7816 */ /* 0x000fe400000000fa */
[----:B------:R-:W-:Y:S01]  /*203b0*/  VIADD R23, R24, UR4 ;  /* 0x0000000418177c36 */ /* 0x000fe20008000000 */
[----:B------:R-:W-:-:S03]  /*203c0*/  ULDC UR4, c[0x0][0x248] ;  /* 0x0000920000047ab9 */ /* 0x000fc60000000800 */
[----:B------:R-:W-:Y:S01]  /*203d0*/  VIADD R21, R23, UR4 ;  /* 0x0000000417157c36 */ /* 0x000fe20008000000 */
[----:B------:R0:W-:Y:S01]  /*203e0*/  @P1 STG.E.U16 desc[UR46][R248.64], R250 ;  /* 0x000000faf8001986 */ /* 0x0001e2000c10152e */
[----:B------:R-:W-:Y:S02]  /*203f0*/  ULDC UR4, c[0x0][0x248] ;  /* 0x0000920000047ab9 */ /* 0x000fe40000000800 */
[----:B------:R-:W-:Y:S01]  /*20400*/  VIADD R20, R21, UR4 ;  /* 0x0000000415147c36 */ /* 0x000fe20008000000 */
[----:B------:R-:W-:-:S03]  /*20410*/  ULDC UR4, c[0x0][0x248] ;  /* 0x0000920000047ab9 */ /* 0x000fc60000000800 */
[----:B------:R-:W-:Y:S01]  /*20420*/  VIADD R19, R20, UR4 ;  /* 0x0000000414137c36 */ /* 0x000fe20008000000 */
[----:B------:R-:W-:Y:S01]  /*20430*/  ULDC UR4, c[0x0][0x248] ;  /* 0x0000920000047ab9 */ /* 0x000fe20000000800 */
[----:B0-----:R-:W-:-:S04]  /*20440*/  LEA R248, P1, R9, R2, 0x1 ;  /* 0x0000000209f87211 */ /* 0x001fc800078208ff */
[----:B------:R-:W-:Y:S01]  /*20450*/  LEA.HI.X.SX32 R249, R9, R252, 0x1, P1 ;  /* 0x000000fc09f97211 */ /* 0x000fe200008f0eff */
[----:B------:R-:W-:Y:S02]  /*20460*/  VIADD R0, R3, 0x13 ;  /* 0x0000001303007836 */ /* 0x000fe40000000000 */
[----:B------:R-:W-:Y:S01]  /*20470*/  VIADD R18, R19, UR4 ;  /* 0x0000000413127c36 */ /* 0x000fe20008000000 */
[----:B------:R-:W-:Y:S01]  /*20480*/  ULDC UR4, c[0x0][0x248] ;  /* 0x0000920000047ab9 */ /* 0x000fe20000000800 */
[----:B------:R0:W-:Y:S01]  /*20490*/  @P2 STG.E.U16 desc[UR46][R248.64], R251 ;  /* 0x000000fbf8002986 */ /* 0x0001e2000c10152e */
[----:B------:R-:W-:Y:S01]  /*204a0*/  ISETP.LT.AND P1, PT, R0, UR6, !P0 ;  /* 0x0000000600007c0c */ /* 0x000fe2000c721270 */
[----:B------:R-:W-:Y:S01]  /*204b0*/  VIADD R9, R18, UR4 ;  /* 0x0000000412097c36 */ /* 0x000fe20008000000 */
[----:B------:R-:W-:Y:S01]  /*204c0*/  PRMT R250, R251, 0x7632, R250 ;  /* 0x00007632fbfa7816 */ /* 0x000fe200000000fa */
[----:B------:R-:W-:Y:S01]  /*204d0*/  VIADD R0, R3, 0x14 ;  /* 0x0000001403007836 */ /* 0x000fe20000000000 */
[----:B------:R-:W-:Y:S01]  /*204e0*/  ULDC UR4, c[0x0][0x248] ;  /* 0x0000920000047ab9 */ /* 0x000fe20000000800 */
[----:B------:R-:W-:Y:S01]  /*204f0*/  ULDC UR6, c[0x0][0x22c] ;  /* 0x00008b0000067ab9 */ /* 0x000fe20000000800 */
[----:B0-----:R-:W-:-:S04]  /*20500*/  LEA R248, P2, R8, R2, 0x1 ;  /* 0x0000000208f87211 */ /* 0x001fc800078408ff */
[----:B------:R-:W-:Y:S01]  /*20510*/  LEA.HI.X.SX32 R249, R8, R252, 0x1, P2 ;  /* 0x000000fc08f97211 */ /* 0x000fe200010f0eff */
[----:B------:R-:W-:Y:S01]  /*20520*/  VIADD R8, R9, UR4 ;  /* 0x0000000409087c36 */ /* 0x000fe20008000000 */
[----:B------:R-:W-:Y:S01]  /*20530*/  ULDC UR4, c[0x0][0x248] ;  /* 0x0000920000047ab9 */ /* 0x000fe20000000800 */
[----:B------:R-:W-:Y:S02]  /*20540*/  ISETP.LT.AND P2, PT, R0, UR6, !P0 ;  /* 0x0000000600007c0c */ /* 0x000fe4000c741270 */
[----:B------:R0:W-:Y:S01]  /*20550*/  @P3 STG.E.U16 desc[UR46][R248.64], R250 ;  /* 0x000000faf8003986 */ /* 0x0001e2000c10152e */
[----:B------:R-:W-:Y:S01]  /*20560*/  VIADD R17, R8, UR4 ;  /* 0x0000000408117c36 */ /* 0x000fe20008000000 */
[----:B------:R-:W-:Y:S01]  /*20570*/  ULDC UR6, c[0x0][0x248] ;  /* 0x0000920000067ab9 */ /* 0x000fe20000000800 */
[----:B------:R-:W-:Y:S01]  /*20580*/  VIADD R0, R3, 0x15 ;  /* 0x0000001503007836 */ /* 0x000fe20000000000 */
        /* <DEDUP_REMOVED lines=32> */
[----:B------:R-:W-:Y:S01]  /*20790*/  ULDC UR4, c[0x0][0x248] ;  /* 0x0000920000047ab9 */ /* 0x000fe20000000800 */
[----:B0-----:R-:W-:-:S04]  /*207a0*/  LEA R248, P5, R7, R2, 0x1 ;  /* 0x0000000207f87211 */ /* 0x001fc800078a08ff */
[----:B------:R-:W-:Y:S01]  /*207b0*/  LEA.HI.X.SX32 R249, R7, R252, 0x1, P5 ;  /* 0x000000fc07f97211 */ /* 0x000fe200028f0eff */
[----:B------:R-:W-:Y:S01]  /*207c0*/  VIADD R7, R108, UR4 ;  /* 0x000000046c077c36 */ /* 0x000fe20008000000 */
[----:B------:R-:W-:Y:S01]  /*207d0*/  ULDC UR4, c[0x0][0x248] ;  /* 0x0000920000047ab9 */ /* 0x000fe20000000800 */
[----:B------:R-:W-:Y:S02]  /*207e0*/  VIADD R0, R3, 0x17 ;  /* 0x0000001703007836 */ /* 0x000fe40000000000 */
[----:B------:R-:W-:Y:S01]  /*207f0*/  VIADD R251, R7, UR4 ;  /* 0x0000000407fb7c36 */ /* 0x000fe20008000000 */
[----:B------:R0:W-:Y:S01]  /*20800*/  @P6 STG.E.U16 desc[UR46][R248.64], R245 ;  /* 0x000000f5f8006986 */ /* 0x0001e2000c10152e */
[----:B------:R-:W-:Y:S01]  /*20810*/  LEA R244, P6, R47, R2, 0x1 ;  /* 0x000000022ff47211 */ /* 0x000fe200078c08ff */
[----:B------:R-:W-:Y:S02]  /*20820*/  ULDC UR4, c[0x0][0x248] ;  /* 0x0000920000047ab9 */ /* 0x000fe40000000800 */
[----:B------:R-:W-:Y:S01]  /*20830*/  VIADD R250, R251, UR4 ;  /* 0x00000004fbfa7c36 */ /* 0x000fe20008000000 */
[----:B------:R-:W-:Y:S01]  /*20840*/  ULDC UR4, c[0x0][0x248] ;  /* 0x0000920000047ab9 */ /* 0x000fe20000000800 */
[----:B------:R-:W-:Y:S01]  /*20850*/  ISETP.LT.AND P5, PT, R0, UR6, !P0 ;  /* 0x0000000600007c0c */ /* 0x000fe2000c7a1270 */
[----:B------:R-:W-:Y:S01]  /*20860*/  VIADD R0, R3, 0x18 ;  /* 0x0000001803007836 */ /* 0x000fe20000000000 */
[----:B------:R-:W-:Y:S01]  /*20870*/  ULDC UR6, c[0x0][0x22c] ;  /* 0x00008b0000067ab9 */ /* 0x000fe20000000800 */
[----:B0-----:R-:W-:-:S02]  /*20880*/  PRMT R248, R245, 0x7632, R248 ;  /* 0x00007632f5f87816 */ /* 0x001fc400000000f8 */
[----:B------:R-:W-:Y:S01]  /*20890*/  LEA.HI.X.SX32 R245, R47, R252, 0x1, P6 ;  /* 0x000000fc2ff57211 */ /* 0x000fe200030f0eff */
[----:B------:R-:W-:Y:S01]  /*208a0*/  VIADD R249, R250, UR4 ;  /* 0x00000004faf97c36 */ /* 0x000fe20008000000 */
[----:B------:R-:W-:Y:S01]  /*208b0*/  ULDC UR4, c[0x0][0x248] ;  /* 0x0000920000047ab9 */ /* 0x000fe20000000800 */
[----:B------:R-:W-:Y:S02]  /*208c0*/  VIADD R47, R3, 0x19 ;  /* 0x00000019032f7836 */ /* 0x000fe40000000000 */
[----:B------:R0:W-:Y:S01]  /*208d0*/  @P1 STG.E.U16 desc[UR46][R244.64], R248 ;  /* 0x000000f8f4001986 */ /* 0x0001e2000c10152e */
[----:B------:R-:W-:Y:S01]  /*208e0*/  ISETP.LT.AND P6, PT, R0, UR6, !P0 ;  /* 0x0000000600007c0c */ /* 0x000fe2000c7c1270 */
[----:B------:R-:W-:Y:S01]  /*208f0*/  ULDC UR6, c[0x0][0x248] ;  /* 0x0000920000067ab9 */ /* 0x000fe20000000800 */
[----:B0-----:R-:W-:Y:S01]  /*20900*/  LEA R244, P1, R50, R2, 0x1 ;  /* 0x0000000232f47211 */ /* 0x001fe200078208ff */
[----:B------:R-:W-:Y:S01]  /*20910*/  VIADD R248, R249, UR4 ;  /* 0x00000004f9f87c36 */ /* 0x000fe20008000000 */
[----:B------:R-:W-:-:S02]  /*20920*/  ULDC UR4, c[0x0][0x22c] ;  /* 0x00008b0000047ab9 */ /* 0x000fc40000000800 */
[----:B------:R-:W-:Y:S01]  /*20930*/  LEA.HI.X.SX32 R245, R50, R252, 0x1, P1 ;  /* 0x000000fc32f57211 */ /* 0x000fe200008f0eff */
[----:B------:R-:W-:Y:S01]  /*20940*/  VIADD R0, R248, UR6 ;  /* 0x00000006f8007c36 */ /* 0x000fe20008000000 */
[----:B------:R-:W-:Y:S01]  /*20950*/  ISETP.LT.AND P1, PT, R47, UR4, !P0 ;  /* 0x000000042f007c0c */ /* 0x000fe2000c721270 */
[----:B------:R-:W-:Y:S01]  /*20960*/  ULDC UR4, c[0x0][0x248] ;  /* 0x0000920000047ab9 */ /* 0x000fe20000000800 */
[----:B------:R-:W-:Y:S01]  /*20970*/  PRMT R4, R246, 0x7632, R4 ;  /* 0x00007632f6047816 */ /* 0x000fe20000000004 */
[----:B------:R-:W-:Y:S01]  /*20980*/  VIADD R116, R0, UR4 ;  /* 0x0000000400747c36 */ /* 0x000fe20008000000 */
[----:B------:R-:W-:Y:S01]  /*20990*/  ULDC UR4, c[0x0][0x248] ;  /* 0x0000920000047ab9 */ /* 0x000fe20000000800 */
[----:B------:R0:W-:Y:S01]  /*209a0*/  @P2 STG.E.U16 desc[UR46][R244.64], R246 ;  /* 0x000000f6f4002986 */ /* 0x0001e2000c10152e */
[----:B------:R-:W-:Y:S01]  /*209b0*/  VIADD R47, R3, 0x1a ;  /* 0x0000001a032f7836 */ /* 0x000fe20000000000 */
[----:B------:R-:W-:Y:S01]  /*209c0*/  ULDC UR6, c[0x0][0x248] ;  /* 0x0000920000067ab9 */ /* 0x000fe20000000800 */
[----:B0-----:R-:W-:Y:S01]  /*209d0*/  VIADD R246, R116, UR4 ;  /* 0x0000000474f67c36 */ /* 0x001fe20008000000 */
[----:B------:R-:W-:Y:S01]  /*209e0*/  ULDC UR4, c[0x0][0x248] ;  /* 0x0000920000047ab9 */ /* 0x000fe20000000800 */
[----:B------:R-:W-:-:S02]  /*209f0*/  LEA R244, P2, R6, R2, 0x1 ;  /* 0x0000000206f47211 */ /* 0x000fc400078408ff */
[----:B------:R-:W-:Y:S01]  /*20a00*/  VIADD R115, R246, UR4 ;  /* 0x00000004f6737c36 */ /* 0x000fe20008000000 */
[----:B------:R-:W-:Y:S01]  /*20a10*/  ULDC UR4, c[0x0][0x22c] ;  /* 0x00008b0000047ab9 */ /* 0x000fe20000000800 */
[----:B------:R-:W-:Y:S02]  /*20a20*/  LEA.HI.X.SX32 R245, R6, R252, 0x1, P2 ;  /* 0x000000fc06f57211 */ /* 0x000fe400010f0eff */
[----:B------:R-:W-:Y:S01]  /*20a30*/  VIADD R6, R115, UR6 ;  /* 0x0000000673067c36 */ /* 0x000fe20008000000 */
[----:B------:R-:W-:Y:S01]  /*20a40*/  ISETP.LT.AND P2, PT, R47, UR4, !P0 ;  /* 0x000000042f007c0c */ /* 0x000fe2000c741270 */
[----:B------:R-:W-:Y:S01]  /*20a50*/  ULDC UR4, c[0x0][0x248] ;  /* 0x0000920000047ab9 */ /* 0x000fe20000000800 */
[----:B------:R0:W-:Y:S01]  /*20a60*/  @P3 STG.E.U16 desc[UR46][R244.64], R4 ;  /* 0x00000004f4003986 */ /* 0x0001e2000c10152e */
[----:B------:R-:W-:Y:S01]  /*20a70*/  VIADD R114, R6, UR4 ;  /* 0x0000000406727c36 */ /* 0x000fe20008000000 */
[----:B------:R-:W-:Y:S01]  /*20a80*/  ULDC UR4, c[0x0][0x248] ;  /* 0x0000920000047ab9 */ /* 0x000fe20000000800 */
[----:B------:R-:W-:Y:S01]  /*20a90*/  PRMT R45, R247, 0x7632, R45 ;  /* 0x00007632f72d7816 */ /* 0x000fe2000000002d */
        /* <DEDUP_REMOVED lines=8> */
[----:B------:R-:W-:-:S03]  /*20b20*/  ULDC UR4, c[0x0][0x248] ;  /* 0x0000920000047ab9 */ /* 0x000fc60000000800 */
[----:B------:R-:W-:Y:S01]  /*20b30*/  VIADD R112, R113, UR4 ;  /* 0x0000000471707c36 */ /* 0x000fe20008000000 */
[----:B------:R-:W-:Y:S01]  /*20b40*/  ULDC UR4, c[0x0][0x248] ;  /* 0x0000920000047ab9 */ /* 0x000fe20000000800 */
[----:B------:R0:W-:Y:S01]  /*20b50*/  @P4 STG.E.U16 desc[UR46][R244.64], R247 ;  /* 0x000000f7f4004986 */ /* 0x0001e2000c10152e */
[----:B------:R-:W-:Y:S02]  /*20b60*/  VIADD R47, R3, 0x1b ;  /* 0x0000001b032f7836 */ /* 0x000fe40000000000 */
[----:B0-----:R-:W-:Y:S01]  /*20b70*/  VIADD R247, R112, UR4 ;  /* 0x0000000470f77c36 */ /* 0x001fe20008000000 */
[----:B------:R-:W-:Y:S01]  /*20b80*/  ULDC UR4, c[0x0][0x248] ;  /* 0x0000920000047ab9 */ /* 0x000fe20000000800 */
[C---:B------:R-:W-:Y:S02]  /*20b90*/  LEA R244, P4, R48.reuse, R2, 0x1 ;  /* 0x0000000230f47211 */ /* 0x040fe400078808ff */
[----:B------:R-:W-:Y:S01]  /*20ba0*/  VIADD R134, R247, UR4 ;  /* 0x00000004f7867c36 */ /* 0x000fe20008000000 */
[----:B------:R-:W-:Y:S01]  /*20bb0*/  ULDC UR4, c[0x0][0x248] ;  /* 0x0000920000047ab9 */ /* 0x000fe20000000800 */
[----:B------:R-:W-:-:S02]  /*20bc0*/  LEA.HI.X.SX32 R245, R48, R252, 0x1, P4 ;  /* 0x000000fc30f57211 */ /* 0x000fc400020f0eff */
[----:B------:R-:W-:Y:S01]  /*20bd0*/  VIADD R120, R134, UR4 ;  /* 0x0000000486787c36 */ /* 0x000fe20008000000 */
[----:B------:R-:W-:Y:S01]  /*20be0*/  ULDC UR4, c[0x0][0x248] ;  /* 0x0000920000047ab9 */ /* 0x000fe20000000800 */
[----:B------:R-:W-:Y:S01]  /*20bf0*/  ISETP.LT.AND P3, PT, R47, UR6, !P0 ;  /* 0x000000062f007c0c */ /* 0x000fe2000c761270 */
[----:B------:R-:W-:Y:S01]  /*20c00*/  VIADD R47, R3, 0x1c ;  /* 0x0000001c032f7836 */ /* 0x000fe20000000000 */
[----:B------:R-:W-:Y:S01]  /*20c10*/  ULDC UR6, c[0x0][0x22c] ;  /* 0x00008b0000067ab9 */ /* 0x000fe20000000800 */
[----:B------:R-:W-:Y:S01]  /*20c20*/  VIADD R121, R120, UR4 ;  /* 0x0000000478797c36 */ /* 0x000fe20008000000 */
[----:B------:R-:W-:Y:S01]  /*20c30*/  ULDC UR4, c[0x0][0x248] ;  /* 0x0000920000047ab9 */ /* 0x000fe20000000800 */
[----:B------:R0:W-:Y:S01]  /*20c40*/  @P5 STG.E.U16 desc[UR46][R244.64], R45 ;  /* 0x0000002df4005986 */ /* 0x0001e2000c10152e */
[----:B------:R-:W-:Y:S01]  /*20c50*/  ISETP.LT.AND P4, PT, R47, UR6, !P0 ;  /* 0x000000062f007c0c */ /* 0x000fe2000c781270 */
[----:B------:R-:W-:Y:S01]  /*20c60*/  VIADD R131, R121, UR4 ;  /* 0x0000000479837c36 */ /* 0x000fe20008000000 */
[----:B------:R-:W-:Y:S01]  /*20c70*/  ULDC UR6, c[0x0][0x248] ;  /* 0x0000920000067ab9 */ /* 0x000fe20000000800 */
[----:B------:R-:W-:-:S02]  /*20c80*/  ULDC UR4, c[0x0][0x22c] ;  /* 0x00008b0000047ab9 */ /* 0x000fc40000000800 */
[----:B------:R-:W-:Y:S01]  /*20c90*/  VIADD R132, R131, UR6 ;  /* 0x0000000683847c36 */ /* 0x000fe20008000000 */
[----:B------:R-:W-:Y:S01]  /*20ca0*/  PRMT R43, R60, 0x7632, R43 ;  /* 0x000076323c2b7816 */ /* 0x000fe2000000002b */
        /* <DEDUP_REMOVED lines=21> */
[----:B------:R-:W-:Y:S01]  /*20e00*/  ULDC UR4, c[0x0][0x248] ;  /* 0x0000920000047ab9 */ /* 0x000fe20000000800 */
[----:B------:R0:W-:Y:S02]  /*20e10*/  @P1 STG.E.U16 desc[UR46][R244.64], R43 ;  /* 0x0000002bf4001986 */ /* 0x0001e4000c10152e */
[----:B------:R-:W-:Y:S01]  /*20e20*/  VIADD R53, R146, UR4 ;  /* 0x0000000492357c36 */ /* 0x000fe20008000000 */
[----:B------:R-:W-:-:S03]  /*20e30*/  ULDC UR4, c[0x0][0x248] ;  /* 0x0000920000047ab9 */ /* 0x000fc60000000800 */
[----:B------:R-:W-:Y:S01]  /*20e40*/  VIADD R52, R53, UR4 ;  /* 0x0000000435347c36 */ /* 0x000fe20008000000 */
[----:B------:R-:W-:Y:S01]  /*20e50*/  ULDC UR4, c[0x0][0x248] ;  /* 0x0000920000047ab9 */ /* 0x000fe20000000800 */
[C---:B0-----:R-:W-:Y:S02]  /*20e60*/  LEA R244, P1, R41.reuse, R2, 0x1 ;  /* 0x0000000229f47211 */ /* 0x041fe400078208ff */
[----:B------:R-:W-:Y:S01]  /*20e70*/  VIADD R150, R52, UR4 ;  /* 0x0000000434967c36 */ /* 0x000fe20008000000 */
[----:B------:R-:W-:Y:S01]  /*20e80*/  ULDC UR4, c[0x0][0x248] ;  /* 0x0000920000047ab9 */ /* 0x000fe20000000800 */
[----:B------:R-:W-:-:S05]  /*20e90*/  LEA.HI.X.SX32 R245, R41, R252, 0x1, P1 ;  /* 0x000000fc29f57211 */ /* 0x000fca00008f0eff */
[----:B------:R0:W-:Y:S01]  /*20ea0*/  @P2 STG.E.U16 desc[UR46][R244.64], R61 ;  /* 0x0000003df4002986 */ /* 0x0001e2000c10152e */
[----:B------:R-:W-:Y:S02]  /*20eb0*/  VIADD R60, R3, 0x1f ;  /* 0x0000001f033c7836 */ /* 0x000fe40000000000 */
[----:B0-----:R-:W-:Y:S01]  /*20ec0*/  VIADD R244, R150, UR4 ;  /* 0x0000000496f47c36 */ /* 0x001fe20008000000 */
[----:B------:R-:W-:-:S03]  /*20ed0*/  ULDC UR4, c[0x0][0x248] ;  /* 0x0000920000047ab9 */ /* 0x000fc60000000800 */
[----:B------:R-:W-:Y:S01]  /*20ee0*/  VIADD R245, R244, UR4 ;  /* 0x00000004f4f57c36 */ /* 0x000fe20008000000 */
[----:B------:R-:W-:Y:S01]  /*20ef0*/  ULDC UR4, c[0x0][0x248] ;  /* 0x0000920000047ab9 */ /* 0x000fe20000000800 */
[----:B------:R-:W-:Y:S02]  /*20f00*/  ISETP.LT.AND P1, PT, R60, UR6, !P0 ;  /* 0x000000063c007c0c */ /* 0x000fe4000c721270 */
[----:B------:R-:W-:Y:S01]  /*20f10*/  PRMT R39, R61, 0x7632, R39 ;  /* 0x000076323d277816 */ /* 0x000fe20000000027 */
[----:B------:R-:W-:Y:S01]  /*20f20*/  VIADD R162, R245, UR4 ;  /* 0x00000004f5a27c36 */ /* 0x000fe20008000000 */
[----:B------:R-:W-:Y:S01]  /*20f30*/  LEA R60, P2, R42, R2, 0x1 ;  /* 0x000000022a3c7211 */ /* 0x000fe200078408ff */
[----:B------:R-:W-:Y:S01]  /*20f40*/  ULDC UR4, c[0x0][0x248] ;  /* 0x0000920000047ab9 */ /* 0x000fe20000000800 */
[----:B------:R-:W-:Y:S01]  /*20f50*/  VIADD R41, R3, 0x20 ;  /* 0x0000002003297836 */ /* 0x000fe20000000000 */
[----:B------:R-:W-:Y:S01]  /*20f60*/  ULDC UR6, c[0x0][0x22c] ;  /* 0x00008b0000067ab9 */ /* 0x000fe20000000800 */
[----:B------:R-:W-:Y:S01]  /*20f70*/  VIADD R164, R162, UR4 ;  /* 0x00000004a2a47c36 */ /* 0x000fe20008000000 */
[----:B------:R-:W-:Y:S01]  /*20f80*/  LEA.HI.X.SX32 R61, R42, R252, 0x1, P2 ;  /* 0x000000fc2a3d7211 */ /* 0x000fe200010f0eff */
[----:B------:R-:W-:-:S02]  /*20f90*/  ULDC UR4, c[0x0][0x248] ;  /* 0x0000920000047ab9 */ /* 0x000fc40000000800 */
[----:B------:R-:W-:Y:S01]  /*20fa0*/  VIADD R166, R164, UR4 ;  /* 0x00000004a4a67c36 */ /* 0x000fe20008000000 */
[----:B------:R-:W-:Y:S01]  /*20fb0*/  ULDC UR4, c[0x0][0x248] ;  /* 0x0000920000047ab9 */ /* 0x000fe20000000800 */
[----:B------:R0:W-:Y:S01]  /*20fc0*/  @P3 STG.E.U16 desc[UR46][R60.64], R39 ;  /* 0x000000273c003986 */ /* 0x0001e2000c10152e */
[----:B------:R-:W-:Y:S01]  /*20fd0*/  ISETP.LT.AND P2, PT, R41, UR6, !P0 ;  /* 0x0000000629007c0c */ /* 0x000fe2000c741270 */
[----:B------:R-:W-:Y:S01]  /*20fe0*/  VIADD R168, R166, UR4 ;  /* 0x00000004a6a87c36 */ /* 0x000fe20008000000 */
[----:B------:R-:W-:Y:S01]  /*20ff0*/  ULDC UR6, c[0x0][0x248] ;  /* 0x0000920000067ab9 */ /* 0x000fe20000000800 */
[----:B------:R-:W-:Y:S02]  /*21000*/  ULDC UR4, c[0x0][0x22c] ;  /* 0x00008b0000047ab9 */ /* 0x000fe40000000800 */
        /* <DEDUP_REMOVED lines=47> */
[----:B0-----:R-:W-:Y:S01]  /*21300*/  LEA R60, P6, R35, R2, 0x1 ;  /* 0x00000002233c7211 */ /* 0x001fe200078c08ff */
[----:B------:R-:W-:Y:S01]  /*21310*/  VIADD R176, R177, UR4 ;  /* 0x00000004b1b07c36 */ /* 0x000fe20008000000 */
[----:B------:R-:W-:-:S02]  /*21320*/  ULDC UR4, c[0x0][0x248] ;  /* 0x0000920000047ab9 */ /* 0x000fc40000000800 */
[----:B------:R-:W-:Y:S01]  /*21330*/  LEA.HI.X.SX32 R61, R35, R252, 0x1, P6 ;  /* 0x000000fc233d7211 */ /* 0x000fe200030f0eff */
        /* <DEDUP_REMOVED lines=31> */
[----:B------:R-:W-:Y:S01]  /*21530*/  ULDC UR4, c[0x0][0x248] ;  /* 0x0000920000047ab9 */ /* 0x000fe20000000800 */
[----:B------:R-:W-:Y:S02]  /*21540*/  PRMT R100, R100, 0x7632, R100 ;  /* 0x0000763264647816 */ /* 0x000fe40000000064 */
[----:B------:R-:W-:Y:S01]  /*21550*/  VIADD R54, R55, UR4 ;  /* 0x0000000437367c36 */ /* 0x000fe20008000000 */
[----:B------:R-:W-:Y:S02]  /*21560*/  ULDC UR4, c[0x0][0x248] ;  /* 0x0000920000047ab9 */ /* 0x000fe40000000800 */
[----:B------:R0:W-:Y:S01]  /*21570*/  @P3 STG.E.U16 desc[UR46][R60.64], R100 ;  /* 0x000000643c003986 */ /* 0x0001e2000c10152e */
[----:B------:R-:W-:Y:S01]  /*21580*/  VIADD R59, R54, UR4 ;  /* 0x00000004363b7c36 */ /* 0x000fe20008000000 */
[----:B------:R-:W-:-:S03]  /*21590*/  ULDC UR4, c[0x0][0x248] ;  /* 0x0000920000047ab9 */ /* 0x000fc60000000800 */
[----:B------:R-:W-:Y:S01]  /*215a0*/  VIADD R58, R59, UR4 ;  /* 0x000000043b3a7c36 */ /* 0x000fe20008000000 */
[----:B------:R-:W-:Y:S01]  /*215b0*/  ULDC UR4, c[0x0][0x248] ;  /* 0x0000920000047ab9 */ /* 0x000fe20000000800 */
[C---:B0-----:R-:W-:Y:S02]  /*215c0*/  LEA R60, P3, R31.reuse, R2, 0x1 ;  /* 0x000000021f3c7211 */ /* 0x041fe400078608ff */
[----:B------:R-:W-:Y:S01]  /*215d0*/  VIADD R57, R58, UR4 ;  /* 0x000000043a397c36 */ /* 0x000fe20008000000 */
[----:B------:R-:W-:Y:S01]  /*215e0*/  ULDC UR4, c[0x0][0x248] ;  /* 0x0000920000047ab9 */ /* 0x000fe20000000800 */
[----:B------:R-:W-:Y:S01]  /*215f0*/  LEA.HI.X.SX32 R61, R31, R252, 0x1, P3 ;  /* 0x000000fc1f3d7211 */ /* 0x000fe200018f0eff */
[----:B------:R-:W-:Y:S02]  /*21600*/  VIADD R62, R3, 0x27 ;  /* 0x00000027033e7836 */ /* 0x000fe40000000000 */
[----:B------:R-:W-:Y:S01]  /*21610*/  VIADD R56, R57, UR4 ;  /* 0x0000000439387c36 */ /* 0x000fe20008000000 */
[----:B------:R-:W-:Y:S01]  /*21620*/  ULDC UR4, c[0x0][0x248] ;  /* 0x0000920000047ab9 */ /* 0x000fe20000000800 */
[----:B------:R0:W-:Y:S01]  /*21630*/  @P4 STG.E.U16 desc[UR46][R60.64], R101 ;  /* 0x000000653c004986 */ /* 0x0001e2000c10152e */
[----:B------:R-:W-:Y:S01]  /*21640*/  ISETP.LT.AND P3, PT, R62, UR6, !P0 ;  /* 0x000000063e007c0c */ /* 0x000fe2000c761270 */
[----:B------:R-:W-:Y:S01]  /*21650*/  VIADD R62, R3, 0x28 ;  /* 0x00000028033e7836 */ /* 0x000fe20000000000 */
[----:B------:R-:W-:Y:S01]  /*21660*/  ULDC UR6, c[0x0][0x22c] ;  /* 0x00008b0000067ab9 */ /* 0x000fe20000000800 */
[----:B0-----:R-:W-:-:S02]  /*21670*/  LEA R60, P4, R22, R2, 0x1 ;  /* 0x00000002163c7211 */ /* 0x001fc400078808ff */
[----:B------:R-:W-:Y:S02]  /*21680*/  PRMT R101, R101, 0x7632, R101 ;  /* 0x0000763265657816 */ /* 0x000fe40000000065 */
[----:B------:R-:W-:Y:S01]  /*21690*/  LEA.HI.X.SX32 R61, R22, R252, 0x1, P4 ;  /* 0x000000fc163d7211 */ /* 0x000fe200020f0eff */
[----:B------:R-:W-:Y:S01]  /*216a0*/  VIADD R22, R56, UR4 ;  /* 0x0000000438167c36 */ /* 0x000fe20008000000 */
[----:B------:R-:W-:Y:S01]  /*216b0*/  ULDC UR4, c[0x0][0x248] ;  /* 0x0000920000047ab9 */ /* 0x000fe20000000800 */
[----:B------:R-:W-:Y:S01]  /*216c0*/  ISETP.LT.AND P4, PT, R62, UR6, !P0 ;  /* 0x000000063e007c0c */ /* 0x000fe2000c781270 */
[----:B------:R-:W-:Y:S01]  /*216d0*/  VIADD R62, R3, 0x29 ;  /* 0x00000029033e7836 */ /* 0x000fe20000000000 */
[----:B------:R0:W-:Y:S01]  /*216e0*/  @P5 STG.E.U16 desc[UR46][R60.64], R101 ;  /* 0x000000653c005986 */ /* 0x0001e2000c10152e */
[----:B------:R-:W-:-:S03]  /*216f0*/  ULDC UR6, c[0x0][0x248] ;  /* 0x0000920000067ab9 */ /* 0x000fc60000000800 */
[----:B------:R1:W-:Y:S01]  /*21700*/  STL [R1+0x2e4], R22 ;  /* 0x0002e41601007387 */ /* 0x0003e20000100800 */
[----:B0-----:R-:W-:Y:S01]  /*21710*/  LEA R60, P5, R30, R2, 0x1 ;  /* 0x000000021e3c7211 */ /* 0x001fe200078a08ff */
[----:B-1----:R-:W-:Y:S01]  /*21720*/  VIADD R22, R22, UR4 ;  /* 0x0000000416167c36 */ /* 0x002fe20008000000 */
[----:B------:R-:W-:Y:S02]  /*21730*/  ULDC UR4, c[0x0][0x22c] ;  /* 0x00008b0000047ab9 */ /* 0x000fe40000000800 */
[----:B------:R-:W-:Y:S01]  /*21740*/  LEA.HI.X.SX32 R61, R30, R252, 0x1, P5 ;  /* 0x000000fc1e3d7211 */ /* 0x000fe200028f0eff */
[----:B------:R-:W-:Y:S01]  /*21750*/  VIADD R31, R22, UR6 ;  /* 0x00000006161f7c36 */ /* 0x000fe20008000000 */
[----:B------:R-:W-:Y:S01]  /*21760*/  ISETP.LT.AND P5, PT, R62, UR4, !P0 ;  /* 0x000000043e007c0c */ /* 0x000fe2000c7a1270 */
[----:B------:R-:W-:Y:S01]  /*21770*/  ULDC UR4, c[0x0][0x248] ;  /* 0x0000920000047ab9 */ /* 0x000fe20000000800 */
[----:B------:R0:W-:Y:S01]  /*21780*/  STL [R1+0x2e0], R22 ;  /* 0x0002e01601007387 */ /* 0x0001e20000100800 */
[----:B------:R-:W-:Y:S01]  /*21790*/  VIADD R30, R31, UR4 ;  /* 0x000000041f1e7c36 */ /* 0x000fe20008000000 */
[----:B------:R-:W-:Y:S01]  /*217a0*/  ULDC UR4, c[0x0][0x248] ;  /* 0x0000920000047ab9 */ /* 0x000fe20000000800 */
[----:B------:R-:W-:Y:S01]  /*217b0*/  VIADD R62, R3, 0x2a ;  /* 0x0000002a033e7836 */ /* 0x000fe20000000000 */
[----:B------:R1:W-:Y:S01]  /*217c0*/  @P6 STG.E.U16 desc[UR46][R60.64], R102 ;  /* 0x000000663c006986 */ /* 0x0003e2000c10152e */
[----:B------:R-:W-:Y:S01]  /*217d0*/  ULDC UR6, c[0x0][0x248] ;  /* 0x0000920000067ab9 */ /* 0x000fe20000000800 */
[----:B0-----:R-:W-:Y:S01]  /*217e0*/  VIADD R22, R30, UR4 ;  /* 0x000000041e167c36 */ /* 0x001fe20008000000 */
[----:B------:R-:W-:-:S04]  /*217f0*/  ULDC UR4, c[0x0][0x248] ;  /* 0x0000920000047ab9 */ /* 0x000fc80000000800 */
[----:B------:R0:W-:Y:S01]  /*21800*/  STL [R1+0x2c4], R22 ;  /* 0x0002c41601007387 */ /* 0x0001e20000100800 */
[----:B-1----:R-:W-:-:S04]  /*21810*/  LEA R60, P6, R29, R2, 0x1 ;  /* 0x000000021d3c7211 */ /* 0x002fc800078c08ff */
[----:B------:R-:W-:Y:S01]  /*21820*/  LEA.HI.X.SX32 R61, R29, R252, 0x1, P6 ;  /* 0x000000fc1d3d7211 */ /* 0x000fe200030f0eff */
[----:B0-----:R-:W-:Y:S01]  /*21830*/  VIADD R22, R22, UR4 ;  /* 0x0000000416167c36 */ /* 0x001fe20008000000 */
[----:B------:R-:W-:Y:S02]  /*21840*/  ULDC UR4, c[0x0][0x22c] ;  /* 0x00008b0000047ab9 */ /* 0x000fe40000000800 */
[----:B------:R-:W-:Y:S01]  /*21850*/  ISETP.LT.AND P6, PT, R62, UR4, !P0 ;  /* 0x000000043e007c0c */ /* 0x000fe2000c7c1270 */
[----:B------:R-:W-:Y:S01]  /*21860*/  VIADD R49, R22, UR6 ;  /* 0x0000000616317c36 */ /* 0x000fe20008000000 */
[----:B------:R-:W-:Y:S01]  /*21870*/  ULDC UR4, c[0x0][0x248] ;  /* 0x0000920000047ab9 */ /* 0x000fe20000000800 */
[----:B------:R0:W-:Y:S01]  /*21880*/  STL [R1+0x2c0], R22 ;  /* 0x0002c01601007387 */ /* 0x0001e20000100800 */
[----:B------:R-:W-:Y:S01]  /*21890*/  PRMT R102, R102, 0x7632, R102 ;  /* 0x0000763266667816 */ /* 0x000fe20000000066 */
[----:B------:R-:W-:Y:S01]  /*218a0*/  VIADD R48, R49, UR4 ;  /* 0x0000000431307c36 */ /* 0x000fe20008000000 */
[----:B------:R-:W-:Y:S01]  /*218b0*/  ULDC UR4, c[0x0][0x248] ;  /* 0x0000920000047ab9 */ /* 0x000fe20000000800 */
[----:B------:R-:W-:Y:S01]  /*218c0*/  VIADD R62, R3, 0x2b ;  /* 0x0000002b033e7836 */ /* 0x000fe20000000000 */
[----:B------:R-:W-:Y:S01]  /*218d0*/  ULDC UR6, c[0x0][0x22c] ;  /* 0x00008b0000067ab9 */ /* 0x000fe20000000800 */
[----:B0-----:R-:W-:Y:S01]  /*218e0*/  VIADD R22, R48, UR4 ;  /* 0x0000000430167c36 */ /* 0x001fe20008000000 */
[----:B------:R-:W-:-:S04]  /*218f0*/  ULDC UR4, c[0x0][0x248] ;  /* 0x0000920000047ab9 */ /* 0x000fc80000000800 */
[----:B------:R0:W-:Y:S02]  /*21900*/  STL [R1+0x2b0], R22 ;  /* 0x0002b01601007387 */ /* 0x0001e40000100800 */
[----:B0-----:R-:W-:Y:S01]  /*21910*/  VIADD R22, R22, UR4 ;  /* 0x0000000416167c36 */ /* 0x001fe20008000000 */
[----:B------:R-:W-:-:S03]  /*21920*/  ULDC UR4, c[0x0][0x248] ;  /* 0x0000920000047ab9 */ /* 0x000fc60000000800 */
[----:B------:R-:W-:Y:S01]  /*21930*/  VIADD R51, R22, UR4 ;  /* 0x0000000416337c36 */ /* 0x000fe20008000000 */
[----:B------:R-:W-:-:S03]  /*21940*/  ULDC UR4, c[0x0][0x248] ;  /* 0x0000920000047ab9 */ /* 0x000fc60000000800 */
[----:B------:R-:W-:Y:S01]  /*21950*/  VIADD R50, R51, UR4 ;  /* 0x0000000433327c36 */ /* 0x000fe20008000000 */
[----:B------:R-:W-:Y:S01]  /*21960*/  ULDC UR4, c[0x0][0x248] ;  /* 0x0000920000047ab9 */ /* 0x000fe20000000800 */
[----:B------:R0:W-:Y:S04]  /*21970*/  @P1 STG.E.U16 desc[UR46][R60.64], R102 ;  /* 0x000000663c001986 */ /* 0x0001e8000c10152e */
[----:B------:R1:W-:Y:S01]  /*21980*/  STL [R1+0x2ac], R22 ;  /* 0x0002ac1601007387 */ /* 0x0003e20000100800 */
[----:B0-----:R-:W-:Y:S01]  /*21990*/  LEA R60, P1, R28, R2, 0x1 ;  /* 0x000000021c3c7211 */ /* 0x001fe200078208ff */
[----:B-1----:R-:W-:Y:S01]  /*219a0*/  VIADD R22, R50, UR4 ;  /* 0x0000000432167c36 */ /* 0x002fe20008000000 */
[----:B------:R-:W-:Y:S02]  /*219b0*/  ULDC UR4, c[0x0][0x248] ;  /* 0x0000920000047ab9 */ /* 0x000fe40000000800 */
[----:B------:R-:W-:-:S02]  /*219c0*/  LEA.HI.X.SX32 R61, R28, R252, 0x1, P1 ;  /* 0x000000fc1c3d7211 */ /* 0x000fc400008f0eff */
[----:B------:R0:W-:Y:S04]  /*219d0*/  STL [R1+0x294], R22 ;  /* 0x0002941601007387 */ /* 0x0001e80000100800 */
[----:B------:R1:W-:Y:S01]  /*219e0*/  @P2 STG.E.U16 desc[UR46][R60.64], R103 ;  /* 0x000000673c002986 */ /* 0x0003e2000c10152e */
[----:B0-----:R-:W-:Y:S01]  /*219f0*/  VIADD R22, R22, UR4 ;  /* 0x0000000416167c36 */ /* 0x001fe20008000000 */
[----:B------:R-:W-:-:S03]  /*21a00*/  ULDC UR4, c[0x0][0x248] ;  /* 0x0000920000047ab9 */ /* 0x000fc60000000800 */
[----:B------:R-:W-:Y:S01]  /*21a10*/  VIADD R45, R22, UR4 ;  /* 0x00000004162d7c36 */ /* 0x000fe20008000000 */
[----:B------:R-:W-:Y:S01]  /*21a20*/  ULDC UR4, c[0x0][0x248] ;  /* 0x0000920000047ab9 */ /* 0x000fe20000000800 */
[----:B-1----:R-:W-:Y:S02]  /*21a30*/  LEA R60, P2, R27, R2, 0x1 ;  /* 0x000000021b3c7211 */ /* 0x002fe400078408ff */
[----:B------:R-:W-:Y:S01]  /*21a40*/  ISETP.LT.AND P1, PT, R62, UR6, !P0 ;  /* 0x000000063e007c0c */ /* 0x000fe2000c721270 */
[----:B------:R-:W-:Y:S01]  /*21a50*/  VIADD R62, R3, 0x2c ;  /* 0x0000002c033e7836 */ /* 0x000fe20000000000 */
[----:B------:R-:W-:Y:S01]  /*21a60*/  PRMT R63, R103, 0x7632, R63 ;  /* 0x00007632673f7816 */ /* 0x000fe2000000003f */
[----:B------:R-:W-:Y:S01]  /*21a70*/  VIADD R44, R45, UR4 ;  /* 0x000000042d2c7c36 */ /* 0x000fe20008000000 */
[----:B------:R-:W-:Y:S01]  /*21a80*/  LEA.HI.X.SX32 R61, R27, R252, 0x1, P2 ;  /* 0x000000fc1b3d7211 */ /* 0x000fe200010f0eff */
[----:B------:R-:W-:Y:S01]  /*21a90*/  ULDC UR4, c[0x0][0x248] ;  /* 0x0000920000047ab9 */ /* 0x000fe20000000800 */
[----:B------:R-:W-:Y:S01]  /*21aa0*/  ULDC UR6, c[0x0][0x22c] ;  /* 0x00008b0000067ab9 */ /* 0x000fe20000000800 */
[----:B------:R0:W-:Y:S01]  /*21ab0*/  STL [R1+0x290], R22 ;  /* 0x0002901601007387 */ /* 0x0001e20000100800 */
[----:B------:R-:W-:Y:S01]  /*21ac0*/  ISETP.LT.AND P2, PT, R62, UR6, !P0 ;  /* 0x000000063e007c0c */ /* 0x000fe2000c741270 */
[----:B------:R-:W-:Y:S01]  /*21ad0*/  VIADD R62, R3, 0x2d ;  /* 0x0000002d033e7836 */ /* 0x000fe20000000000 */
[----:B------:R-:W-:Y:S01]  /*21ae0*/  ULDC UR6, c[0x0][0x248] ;  /* 0x0000920000067ab9 */ /* 0x000fe20000000800 */
[----:B------:R1:W-:Y:S01]  /*21af0*/  @P3 STG.E.U16 desc[UR46][R60.64], R63 ;  /* 0x0000003f3c003986 */ /* 0x0003e2000c10152e */
[----:B0-----:R-:W-:Y:S01]  /*21b00*/  VIADD R22, R44, UR4 ;  /* 0x000000042c167c36 */ /* 0x001fe20008000000 */
[----:B------:R-:W-:Y:S01]  /*21b10*/  ULDC UR4, c[0x0][0x22c] ;  /* 0x00008b0000047ab9 */ /* 0x000fe20000000800 */
[----:B-1----:R-:W-:-:S03]  /*21b20*/  LEA R60, P3, R26, R2, 0x1 ;  /* 0x000000021a3c7211 */ /* 0x002fc600078608ff */
[----:B------:R0:W-:Y:S01]  /*21b30*/  STL [R1+0x280], R22 ;  /* 0x0002801601007387 */ /* 0x0001e20000100800 */
[----:B------:R-:W-:Y:S02]  /*21b40*/  LEA.HI.X.SX32 R61, R26, R252, 0x1, P3 ;  /* 0x000000fc1a3d7211 */ /* 0x000fe400018f0eff */
[----:B------:R-:W-:Y:S01]  /*21b50*/  ISETP.LT.AND P3, PT, R62, UR4, !P0 ;  /* 0x000000043e007c0c */ /* 0x000fe2000c761270 */
[----:B------:R-:W-:Y:S01]  /*21b60*/  ULDC UR4, c[0x0][0x248] ;  /* 0x0000920000047ab9 */ /* 0x000fe20000000800 */
[----:B0-----:R-:W-:Y:S01]  /*21b70*/  VIADD R22, R22, UR6 ;  /* 0x0000000616167c36 */ /* 0x001fe20008000000 */
[----:B------:R0:W-:Y:S01]  /*21b80*/  @P4 STG.E.U16 desc[UR46][R60.64], R72 ;  /* 0x000000483c004986 */ /* 0x0001e2000c10152e */
[----:B------:R-:W-:Y:S01]  /*21b90*/  VIADD R62, R3, 0x2e ;  /* 0x0000002e033e7836 */ /* 0x000fe20000000000 */
[----:B------:R-:W-:Y:S01]  /*21ba0*/  ULDC UR6, c[0x0][0x248] ;  /* 0x0000920000067ab9 */ /* 0x000fe20000000800 */
[----:B------:R-:W-:Y:S01]  /*21bb0*/  VIADD R47, R22, UR4 ;  /* 0x00000004162f7c36 */ /* 0x000fe20008000000 */
[----:B------:R-:W-:-:S03]  /*21bc0*/  ULDC UR4, c[0x0][0x248] ;  /* 0x0000920000047ab9 */ /* 0x000fc60000000800 */
[----:B------:R-:W-:Y:S01]  /*21bd0*/  VIADD R46, R47, UR4 ;  /* 0x000000042f2e7c36 */ /* 0x000fe20008000000 */
[----:B------:R-:W-:Y:S01]  /*21be0*/  ULDC UR4, c[0x0][0x248] ;  /* 0x0000920000047ab9 */ /* 0x000fe20000000800 */
[----:B------:R1:W-:Y:S01]  /*21bf0*/  STL [R1+0x27c], R22 ;  /* 0x00027c1601007387 */ /* 0x0003e20000100800 */
[C---:B0-----:R-:W-:Y:S01]  /*21c00*/  LEA R60, P4, R25.reuse, R2, 0x1 ;  /* 0x00000002193c7211 */ /* 0x041fe200078808ff */
[----:B-1----:R-:W-:Y:S01]  /*21c10*/  VIADD R22, R46, UR4 ;  /* 0x000000042e167c36 */ /* 0x002fe20008000000 */
[----:B------:R-:W-:Y:S02]  /*21c20*/  ULDC UR4, c[0x0][0x22c] ;  /* 0x00008b0000047ab9 */ /* 0x000fe40000000800 */
[----:B------:R-:W-:Y:S02]  /*21c30*/  LEA.HI.X.SX32 R61, R25, R252, 0x1, P4 ;  /* 0x000000fc193d7211 */ /* 0x000fe400020f0eff */
[----:B------:R0:W-:Y:S01]  /*21c40*/  STL [R1+0x268], R22 ;  /* 0x0002681601007387 */ /* 0x0001e20000100800 */
[----:B------:R-:W-:Y:S01]  /*21c50*/  ISETP.LT.AND P4, PT, R62, UR4, !P0 ;  /* 0x000000043e007c0c */ /* 0x000fe2000c781270 */
[----:B------:R-:W-:Y:S01]  /*21c60*/  ULDC UR4, c[0x0][0x248] ;  /* 0x0000920000047ab9 */ /* 0x000fe20000000800 */
[----:B0-----:R-:W-:Y:S01]  /*21c70*/  VIADD R22, R22, UR6 ;  /* 0x0000000616167c36 */ /* 0x001fe20008000000 */
[----:B------:R-:W-:Y:S01]  /*21c80*/  PRMT R72, R72, 0x7632, R72 ;  /* 0x0000763248487816 */ /* 0x000fe20000000048 */
[----:B------:R-:W-:Y:S01]  /*21c90*/  VIADD R62, R3, 0x2f ;  /* 0x0000002f033e7836 */ /* 0x000fe20000000000 */
[----:B------:R-:W-:Y:S01]  /*21ca0*/  ULDC UR6, c[0x0][0x22c] ;  /* 0x00008b0000067ab9 */ /* 0x000fe20000000800 */
[----:B------:R-:W-:Y:S01]  /*21cb0*/  VIADD R41, R22, UR4 ;  /* 0x0000000416297c36 */ /* 0x000fe20008000000 */
[----:B------:R-:W-:-:S03]  /*21cc0*/  ULDC UR4, c[0x0][0x248] ;  /* 0x0000920000047ab9 */ /* 0x000fc60000000800 */
[----:B------:R-:W-:Y:S01]  /*21cd0*/  VIADD R40, R41, UR4 ;  /* 0x0000000429287c36 */ /* 0x000fe20008000000 */
[----:B------:R-:W-:Y:S01]  /*21ce0*/  ULDC UR4, c[0x0][0x248] ;  /* 0x0000920000047ab9 */ /* 0x000fe20000000800 */
[----:B------:R0:W-:Y:S02]  /*21cf0*/  STL [R1+0x264], R22 ;  /* 0x0002641601007387 */ /* 0x0001e40000100800 */
[----:B0-----:R-:W-:Y:S01]  /*21d00*/  VIADD R22, R40, UR4 ;  /* 0x0000000428167c36 */ /* 0x001fe20008000000 */
[----:B------:R-:W-:-:S04]  /*21d10*/  ULDC UR4, c[0x0][0x248] ;  /* 0x0000920000047ab9 */ /* 0x000fc80000000800 */
[----:B------:R0:W-:Y:S04]  /*21d20*/  STL [R1+0x24c], R22 ;  /* 0x00024c1601007387 */ /* 0x0001e80000100800 */
[----:B------:R1:W-:Y:S01]  /*21d30*/  @P5 STG.E.U16 desc[UR46][R60.64], R72 ;  /* 0x000000483c005986 */ /* 0x0003e2000c10152e */
[----:B0-----:R-:W-:Y:S01]  /*21d40*/  VIADD R22, R22, UR4 ;  /* 0x0000000416167c36 */ /* 0x001fe20008000000 */
[----:B------:R-:W-:-:S03]  /*21d50*/  ULDC UR4, c[0x0][0x248] ;  /* 0x0000920000047ab9 */ /* 0x000fc60000000800 */
[----:B------:R-:W-:Y:S01]  /*21d60*/  VIADD R43, R22, UR4 ;  /* 0x00000004162b7c36 */ /* 0x000fe20008000000 */
[----:B------:R-:W-:Y:S01]  /*21d70*/  ULDC UR4, c[0x0][0x248] ;  /* 0x0000920000047ab9 */ /* 0x000fe20000000800 */
[C---:B-1----:R-:W-:Y:S02]  /*21d80*/  LEA R60, P5, R24.reuse, R2, 0x1 ;  /* 0x00000002183c7211 */ /* 0x042fe400078a08ff */
[----:B------:R-:W-:Y:S01]  /*21d90*/  VIADD R42, R43, UR4 ;  /* 0x000000042b2a7c36 */ /* 0x000fe20008000000 */
[----:B------:R-:W-:Y:S01]  /*21da0*/  ULDC UR4, c[0x0][0x248] ;  /* 0x0000920000047ab9 */ /* 0x000fe20000000800 */
[----:B------:R-:W-:Y:S01]  /*21db0*/  LEA.HI.X.SX32 R61, R24, R252, 0x1, P5 ;  /* 0x000000fc183d7211 */ /* 0x000fe200028f0eff */
[----:B------:R0:W-:Y:S04]  /*21dc0*/  STL [R1+0x248], R22 ;  /* 0x0002481601007387 */ /* 0x0001e80000100800 */
[----:B------:R1:W-:Y:S01]  /*21dd0*/  @P6 STG.E.U16 desc[UR46][R60.64], R73 ;  /* 0x000000493c006986 */ /* 0x0003e2000c10152e */
[----:B0-----:R-:W-:Y:S01]  /*21de0*/  VIADD R22, R42, UR4 ;  /* 0x000000042a167c36 */ /* 0x001fe20008000000 */
[----:B------:R-:W-:Y:S01]  /*21df0*/  ULDC UR4, c[0x0][0x248] ;  /* 0x0000920000047ab9 */ /* 0x000fe20000000800 */
[----:B-1----:R-:W-:-:S03]  /*21e00*/  LEA R60, P6, R23, R2, 0x1 ;  /* 0x00000002173c7211 */ /* 0x002fc600078c08ff */
[----:B------:R0:W-:Y:S01]  /*21e10*/  STL [R1+0x234], R22 ;  /* 0x0002341601007387 */ /* 0x0001e20000100800 */
[----:B------:R-:W-:Y:S02]  /*21e20*/  PRMT R73, R73, 0x7632, R73 ;  /* 0x0000763249497816 */ /* 0x000fe40000000049 */
[----:B------:R-:W-:Y:S02]  /*21e30*/  LEA.HI.X.SX32 R61, R23, R252, 0x1, P6 ;  /* 0x000000fc173d7211 */ /* 0x000fe400030f0eff */
[----:B------:R-:W-:Y:S01]  /*21e40*/  ISETP.LT.AND P5, PT, R62, UR6, !P0 ;  /* 0x000000063e007c0c */ /* 0x000fe2000c7a1270 */
[----:B------:R-:W-:Y:S01]  /*21e50*/  VIADD R62, R3, 0x30 ;  /* 0x00000030033e7836 */ /* 0x000fe20000000000 */
[----:B------:R-:W-:Y:S01]  /*21e60*/  ULDC UR6, c[0x0][0x22c] ;  /* 0x00008b0000067ab9 */ /* 0x000fe20000000800 */
[----:B0-----:R-:W-:Y:S01]  /*21e70*/  VIADD R22, R22, UR4 ;  /* 0x0000000416167c36 */ /* 0x001fe20008000000 */
[----:B------:R-:W-:Y:S01]  /*21e80*/  ULDC UR4, c[0x0][0x248] ;  /* 0x0000920000047ab9 */ /* 0x000fe20000000800 */
[----:B------:R0:W-:Y:S02]  /*21e90*/  @P1 STG.E.U16 desc[UR46][R60.64], R73 ;  /* 0x000000493c001986 */ /* 0x0001e4000c10152e */
[----:B------:R-:W-:Y:S01]  /*21ea0*/  VIADD R37, R22, UR4 ;  /* 0x0000000416257c36 */ /* 0x000fe20008000000 */
[----:B------:R-:W-:Y:S01]  /*21eb0*/  ULDC UR4, c[0x0][0x248] ;  /* 0x0000920000047ab9 */ /* 0x000fe20000000800 */
[----:B------:R-:W-:Y:S01]  /*21ec0*/  ISETP.LT.AND P6, PT, R62, UR6, !P0 ;  /* 0x000000063e007c0c */ /* 0x000fe2000c7c1270 */
[----:B------:R-:W-:Y:S01]  /*21ed0*/  ULDC UR6, c[0x0][0x248] ;  /* 0x0000920000067ab9 */ /* 0x000fe20000000800 */
[----:B------:R-:W-:Y:S01]  /*21ee0*/  VIADD R36, R37, UR4 ;  /* 0x0000000425247c36 */ /* 0x000fe20008000000 */
[----:B------:R-:W-:Y:S01]  /*21ef0*/  ULDC UR4, c[0x0][0x22c] ;  /* 0x00008b0000047ab9 */ /* 0x000fe20000000800 */
[----:B------:R-:W-:Y:S01]  /*21f00*/  VIADD R62, R3, 0x31 ;  /* 0x00000031033e7836 */ /* 0x000fe20000000000 */
[----:B0-----:R-:W-:-:S04]  /*21f10*/  LEA R60, P1, R21, R2, 0x1 ;  /* 0x00000002153c7211 */ /* 0x001fc800078208ff */
[----:B------:R-:W-:Y:S01]  /*21f20*/  LEA.HI.X.SX32 R61, R21, R252, 0x1, P1 ;  /* 0x000000fc153d7211 */ /* 0x000fe200008f0eff */
[----:B------:R-:W-:Y:S01]  /*21f30*/  VIADD R21, R36, UR6 ;  /* 0x0000000624157c36 */ /* 0x000fe20008000000 */
[----:B------:R-:W-:Y:S01]  /*21f40*/  ISETP.LT.AND P1, PT, R62, UR4, !P0 ;  /* 0x000000043e007c0c */ /* 0x000fe2000c721270 */
[----:B------:R-:W-:Y:S01]  /*21f50*/  STL [R1+0x230], R22 ;  /* 0x0002301601007387 */ /* 0x000fe20000100800 */
[----:B------:R-:W-:Y:S01]  /*21f60*/  ULDC UR4, c[0x0][0x248] ;  /* 0x0000920000047ab9 */ /* 0x000fe20000000800 */
[----:B------:R-:W-:Y:S02]  /*21f70*/  ULDC UR6, c[0x0][0x248] ;  /* 0x0000920000067ab9 */ /* 0x000fe40000000800 */
        /* <DEDUP_REMOVED lines=9> */
[----:B------:R-:W-:Y:S01]  /*22010*/  VIADD R62, R3, 0x32 ;  /* 0x00000032033e7836 */ /* 0x000fe20000000000 */
[----:B------:R-:W-:Y:S01]  /*22020*/  LEA.HI.X.SX32 R61, R20, R252, 0x1, P2 ;  /* 0x000000fc143d7211 */ /* 0x000fe200010f0eff */
[----:B------:R-:W-:Y:S01]  /*22030*/  VIADD R20, R38, UR6 ;  /* 0x0000000626147c36 */ /* 0x000fe20008000000 */
[----:B------:R-:W-:Y:S01]  /*22040*/  STL [R1+0x214], R21 ;  /* 0x0002141501007387 */ /* 0x000fe20000100800 */
[----:B------:R-:W-:Y:S01]  /*22050*/  PRMT R74, R74, 0x7632, R74 ;  /* 0x000076324a4a7816 */ /* 0x000fe2000000004a */
[----:B------:R-:W-:Y:S01]  /*22060*/  ULDC UR6, c[0x0][0x22c] ;  /* 0x00008b0000067ab9 */ /* 0x000fe20000000800 */
[----:B------:R-:W-:Y:S01]  /*22070*/  ISETP.LT.AND P2, PT, R62, UR4, !P0 ;  /* 0x000000043e007c0c */ /* 0x000fe2000c741270 */
[----:B------:R-:W-:Y:S01]  /*22080*/  ULDC UR4, c[0x0][0x248] ;  /* 0x0000920000047ab9 */ /* 0x000fe20000000800 */
[----:B------:R0:W-:Y:S04]  /*22090*/  STL [R1+0x1f8], R20 ;  /* 0x0001f81401007387 */ /* 0x0001e80000100800 */
[----:B------:R1:W-:Y:S01]  /*220a0*/  @P3 STG.E.U16 desc[UR46][R60.64], R74 ;  /* 0x0000004a3c003986 */ /* 0x0003e2000c10152e */
[----:B0-----:R-:W-:Y:S01]  /*220b0*/  VIADD R20, R20, UR4 ;  /* 0x0000000414147c36 */ /* 0x001fe20008000000 */
[----:B------:R-:W-:-:S03]  /*220c0*/  ULDC UR4, c[0x0][0x248] ;  /* 0x0000920000047ab9 */ /* 0x000fc60000000800 */
[----:B------:R-:W-:Y:S01]  /*220d0*/  VIADD R33, R20, UR4 ;  /* 0x0000000414217c36 */ /* 0x000fe20008000000 */
[----:B------:R-:W-:Y:S01]  /*220e0*/  ULDC UR4, c[0x0][0x248] ;  /* 0x0000920000047ab9 */ /* 0x000fe20000000800 */
[----:B-1----:R-:W-:Y:S02]  /*220f0*/  LEA R60, P3, R19, R2, 0x1 ;  /* 0x00000002133c7211 */ /* 0x002fe400078608ff */
[----:B------:R-:W-:Y:S01]  /*22100*/  VIADD R32, R33, UR4 ;  /* 0x0000000421207c36 */ /* 0x000fe20008000000 */
[----:B------:R-:W-:Y:S01]  /*22110*/  ULDC UR4, c[0x0][0x248] ;  /* 0x0000920000047ab9 */ /* 0x000fe20000000800 */
[----:B------:R-:W-:Y:S02]  /*22120*/  LEA.HI.X.SX32 R61, R19, R252, 0x1, P3 ;  /* 0x000000fc133d7211 */ /* 0x000fe400018f0eff */
[----:B------:R-:W-:Y:S01]  /*22130*/  VIADD R19, R32, UR4 ;  /* 0x0000000420137c36 */ /* 0x000fe20008000000 */
[----:B------:R-:W-:Y:S01]  /*22140*/  STL [R1+0x1f4], R20 ;  /* 0x0001f41401007387 */ /* 0x000fe20000100800 */
[----:B------:R-:W-:-:S03]  /*22150*/  ULDC UR4, c[0x0][0x248] ;  /* 0x0000920000047ab9 */ /* 0x000fc60000000800 */
        /* <DEDUP_REMOVED lines=12> */
[----:B------:R-:W-:Y:S01]  /*22220*/  PRMT R63, R75, 0x7632, R63 ;  /* 0x000076324b3f7816 */ /* 0x000fe2000000003f */
[----:B------:R-:W-:Y:S01]  /*22230*/  STL [R1+0x1dc], R19 ;  /* 0x0001dc1301007387 */ /* 0x000fe20000100800 */
[----:B------:R-:W-:Y:S01]  /*22240*/  ISETP.LT.AND P3, PT, R62, UR6, !P0 ;  /* 0x000000063e007c0c */ /* 0x000fe2000c761270 */
[----:B------:R-:W-:Y:S01]  /*22250*/  VIADD R62, R3, 0x34 ;  /* 0x00000034033e7836 */ /* 0x000fe20000000000 */
[----:B------:R-:W-:Y:S01]  /*22260*/  ULDC UR4, c[0x0][0x248] ;  /* 0x0000920000047ab9 */ /* 0x000fe20000000800 */
[----:B------:R0:W-:Y:S01]  /*22270*/  STL [R1+0x1cc], R18 ;  /* 0x0001cc1201007387 */ /* 0x0001e20000100800 */
[----:B------:R-:W-:-:S02]  /*22280*/  ULDC UR6, c[0x0][0x22c] ;  /* 0x00008b0000067ab9 */ /* 0x000fc40000000800 */
[----:B------:R-:W-:Y:S01]  /*22290*/  ISETP.LT.AND P4, PT, R62, UR6, !P0 ;  /* 0x000000063e007c0c */ /* 0x000fe2000c781270 */
[----:B------:R1:W-:Y:S01]  /*222a0*/  @P5 STG.E.U16 desc[UR46][R60.64], R63 ;  /* 0x0000003f3c005986 */ /* 0x0003e2000c10152e */
[----:B------:R-:W-:Y:S01]  /*222b0*/  VIADD R62, R3, 0x35 ;  /* 0x00000035033e7836 */ /* 0x000fe20000000000 */
[----:B------:R-:W-:Y:S01]  /*222c0*/  ULDC UR6, c[0x0][0x248] ;  /* 0x0000920000067ab9 */ /* 0x000fe20000000800 */
[----:B0-----:R-:W-:Y:S01]  /*222d0*/  VIADD R18, R18, UR4 ;  /* 0x0000000412127c36 */ /* 0x001fe20008000000 */
[----:B------:R-:W-:-:S03]  /*222e0*/  ULDC UR4, c[0x0][0x248] ;  /* 0x0000920000047ab9 */ /* 0x000fc60000000800 */
[----:B------:R-:W-:Y:S01]  /*222f0*/  VIADD R29, R18, UR4 ;  /* 0x00000004121d7c36 */ /* 0x000fe20008000000 */
[----:B------:R-:W-:Y:S01]  /*22300*/  ULDC UR4, c[0x0][0x22c] ;  /* 0x00008b0000047ab9 */ /* 0x000fe20000000800 */
[----:B-1----:R-:W-:Y:S02]  /*22310*/  LEA R60, P5, R9, R2, 0x1 ;  /* 0x00000002093c7211 */ /* 0x002fe400078a08ff */
[----:B------:R-:W-:Y:S01]  /*22320*/  VIADD R28, R29, UR6 ;  /* 0x000000061d1c7c36 */ /* 0x000fe20008000000 */
[----:B------:R-:W-:Y:S01]  /*22330*/  STL [R1+0x1c8], R18 ;  /* 0x0001c81201007387 */ /* 0x000fe20000100800 */
[----:B------:R-:W-:Y:S01]  /*22340*/  LEA.HI.X.SX32 R61, R9, R252, 0x1, P5 ;  /* 0x000000fc093d7211 */ /* 0x000fe200028f0eff */
[----:B------:R-:W-:Y:S01]  /*22350*/  ULDC UR6, c[0x0][0x248] ;  /* 0x0000920000067ab9 */ /* 0x000fe20000000800 */
[----:B------:R-:W-:Y:S01]  /*22360*/  ISETP.LT.AND P5, PT, R62, UR4, !P0 ;  /* 0x000000043e007c0c */ /* 0x000fe2000c7a1270 */
[----:B------:R-:W-:Y:S02]  /*22370*/  ULDC UR4, c[0x0][0x248] ;  /* 0x0000920000047ab9 */ /* 0x000fe40000000800 */
[----:B------:R-:W-:Y:S01]  /*22380*/  VIADD R9, R28, UR4 ;  /* 0x000000041c097c36 */ /* 0x000fe20008000000 */
[----:B------:R-:W-:-:S04]  /*22390*/  ULDC UR4, c[0x0][0x248] ;  /* 0x0000920000047ab9 */ /* 0x000fc80000000800 */
[----:B------:R0:W-:Y:S01]  /*223a0*/  STL [R1+0x1b8], R9 ;  /* 0x0001b80901007387 */ /* 0x0001e20000100800 */
[----:B------:R-:W-:-:S03]  /*223b0*/  VIADD R62, R3, 0x36 ;  /* 0x00000036033e7836 */ /* 0x000fc60000000000 */
[----:B------:R1:W-:Y:S01]  /*223c0*/  @P6 STG.E.U16 desc[UR46][R60.64], R68 ;  /* 0x000000443c006986 */ /* 0x0003e2000c10152e */
        /* <DEDUP_REMOVED lines=10> */
[----:B------:R-:W-:Y:S01]  /*22470*/  PRMT R68, R68, 0x7632, R68 ;  /* 0x0000763244447816 */ /* 0x000fe20000000044 */
[----:B------:R-:W-:Y:S01]  /*22480*/  VIADD R62, R3, 0x37 ;  /* 0x00000037033e7836 */ /* 0x000fe20000000000 */
[----:B------:R-:W-:Y:S01]  /*22490*/  ULDC UR6, c[0x0][0x22c] ;  /* 0x00008b0000067ab9 */ /* 0x000fe20000000800 */
[----:B------:R-:W-:Y:S01]  /*224a0*/  VIADD R18, R8, UR4 ;  /* 0x0000000408127c36 */ /* 0x000fe20008000000 */
[----:B------:R-:W-:-:S04]  /*224b0*/  ULDC UR4, c[0x0][0x248] ;  /* 0x0000920000047ab9 */ /* 0x000fc80000000800 */
        /* <DEDUP_REMOVED lines=22> */
[----:B------:R-:W-:Y:S01]  /*22620*/  ISETP.LT.AND P1, PT, R62, UR6, !P0 ;  /* 0x000000063e007c0c */ /* 0x000fe2000c721270 */
[----:B------:R-:W-:Y:S01]  /*22630*/  VIADD R62, R3, 0x38 ;  /* 0x00000038033e7836 */ /* 0x000fe20000000000 */
[----:B------:R-:W-:Y:S01]  /*22640*/  LEA.HI.X.SX32 R61, R5, R252, 0x1, P2 ;  /* 0x000000fc053d7211 */ /* 0x000fe200010f0eff */
[----:B------:R-:W-:Y:S01]  /*22650*/  VIADD R5, R26, UR4 ;  /* 0x000000041a057c36 */ /* 0x000fe20008000000 */
[----:B------:R-:W-:Y:S01]  /*22660*/  PRMT R69, R69, 0x7632, R69 ;  /* 0x0000763245457816 */ /* 0x000fe20000000045 */
[----:B------:R-:W-:Y:S01]  /*22670*/  ULDC UR6, c[0x0][0x22c] ;  /* 0x00008b0000067ab9 */ /* 0x000fe20000000800 */
[----:B------:R-:W-:Y:S01]  /*22680*/  STL [R1+0x190], R17 ;  /* 0x0001901101007387 */ /* 0x000fe20000100800 */
[----:B------:R-:W-:Y:S01]  /*22690*/  ULDC UR4, c[0x0][0x248] ;  /* 0x0000920000047ab9 */ /* 0x000fe20000000800 */
[----:B------:R-:W-:Y:S01]  /*226a0*/  ISETP.LT.AND P2, PT, R62, UR6, !P0 ;  /* 0x000000063e007c0c */ /* 0x000fe2000c741270 */
[----:B------:R-:W-:Y:S01]  /*226b0*/  VIADD R62, R3, 0x39 ;  /* 0x00000039033e7836 */ /* 0x000fe20000000000 */
[----:B------:R0:W-:Y:S01]  /*226c0*/  @P3 STG.E.U16 desc[UR46][R60.64], R69 ;  /* 0x000000453c003986 */ /* 0x0001e2000c10152e */
[----:B------:R-:W-:-:S03]  /*226d0*/  ULDC UR6, c[0x0][0x248] ;  /* 0x0000920000067ab9 */ /* 0x000fc60000000800 */
[----:B------:R1:W-:Y:S01]  /*226e0*/  STL [R1+0x184], R5 ;  /* 0x0001840501007387 */ /* 0x0003e20000100800 */
[C---:B0-----:R-:W-:Y:S01]  /*226f0*/  LEA R60, P3, R16.reuse, R2, 0x1 ;  /* 0x00000002103c7211 */ /* 0x041fe200078608ff */
        /* <DEDUP_REMOVED lines=95> */
[----:B------:R-:W-:Y:S01]  /*22cf0*/  ULDC UR4, c[0x0][0x248] ;  /* 0x0000920000047ab9 */ /* 0x000fe20000000800 */
[----:B------:R-:W-:Y:S04]  /*22d00*/  @P3 STG.E.U16 desc[UR46][R60.64], R104 ;  /* 0x000000683c003986 */ /* 0x000fe8000c10152e */
[----:B------:R0:W-:Y:S02]  /*22d10*/  STL [R1+0x118], R5 ;  /* 0x0001180501007387 */ /* 0x0001e40000100800 */
[----:B0-----:R-:W-:Y:S01]  /*22d20*/  VIADD R5, R5, UR4 ;  /* 0x0000000405057c36 */ /* 0x001fe20008000000 */
[----:B------:R-:W-:Y:S01]  /*22d30*/  ULDC UR4, c[0x0][0x248] ;  /* 0x0000920000047ab9 */ /* 0x000fe20000000800 */
[----:B------:R-:W-:-:S02]  /*22d40*/  LEA R60, P3, R10, R2, 0x1 ;  /* 0x000000020a3c7211 */ /* 0x000fc400078608ff */
[----:B------:R-:W-:Y:S01]  /*22d50*/  VIADD R11, R5, UR4 ;  /* 0x00000004050b7c36 */ /* 0x000fe20008000000 */
[----:B------:R-:W-:Y:S01]  /*22d60*/  ULDC UR4, c[0x0][0x248] ;  /* 0x0000920000047ab9 */ /* 0x000fe20000000800 */
[----:B------:R-:W-:Y:S02]  /*22d70*/  LEA.HI.X.SX32 R61, R10, R252, 0x1, P3 ;  /* 0x000000fc0a3d7211 */ /* 0x000fe400018f0eff */
        /* <DEDUP_REMOVED lines=8> */
[----:B------:R-:W-:-:S04]  /*22e00*/  ULDC UR4, c[0x0][0x248] ;  /* 0x0000920000047ab9 */ /* 0x000fc80000000800 */
[----:B------:R0:W-:Y:S01]  /*22e10*/  STL [R1+0x104], R5 ;  /* 0x0001040501007387 */ /* 0x0001e20000100800 */
[----:B-1----:R-:W-:Y:S02]  /*22e20*/  LEA R60, P4, R109, R2, 0x1 ;  /* 0x000000026d3c7211 */ /* 0x002fe400078808ff */
[----:B------:R-:W-:Y:S01]  /*22e30*/  ISETP.LT.AND P3, PT, R62, UR6, !P0 ;  /* 0x000000063e007c0c */ /* 0x000fe2000c761270 */
[----:B------:R-:W-:Y:S01]  /*22e40*/  VIADD R62, R3, 0x40 ;  /* 0x00000040033e7836 */ /* 0x000fe20000000000 */
[----:B------:R-:W-:Y:S01]  /*22e50*/  PRMT R105, R105, 0x7632, R105 ;  /* 0x0000763269697816 */ /* 0x000fe20000000069 */
[----:B------:R-:W-:Y:S01]  /*22e60*/  ULDC UR6, c[0x0][0x22c] ;  /* 0x00008b0000067ab9 */ /* 0x000fe20000000800 */
[----:B0-----:R-:W-:Y:S01]  /*22e70*/  VIADD R5, R5, UR4 ;  /* 0x0000000405057c36 */ /* 0x001fe20008000000 */
[----:B------:R-:W-:Y:S01]  /*22e80*/  LEA.HI.X.SX32 R61, R109, R252, 0x1, P4 ;  /* 0x000000fc6d3d7211 */ /* 0x000fe200020f0eff */
[----:B------:R-:W-:-:S03]  /*22e90*/  ULDC UR4, c[0x0][0x248] ;  /* 0x0000920000047ab9 */ /* 0x000fc60000000800 */
[----:B------:R0:W-:Y:S01]  /*22ea0*/  STL [R1+0x100], R5 ;  /* 0x0001000501007387 */ /* 0x0001e20000100800 */
[----:B------:R-:W-:Y:S01]  /*22eb0*/  ISETP.LT.AND P4, PT, R62, UR6, !P0 ;  /* 0x000000063e007c0c */ /* 0x000fe2000c781270 */
[----:B------:R-:W-:Y:S01]  /*22ec0*/  ULDC UR6, c[0x0][0x248] ;  /* 0x0000920000067ab9 */ /* 0x000fe20000000800 */
[----:B------:R-:W-:Y:S01]  /*22ed0*/  VIADD R62, R3, 0x41 ;  /* 0x00000041033e7836 */ /* 0x000fe20000000000 */
[----:B------:R1:W-:Y:S01]  /*22ee0*/  @P5 STG.E.U16 desc[UR46][R60.64], R105 ;  /* 0x000000693c005986 */ /* 0x0003e2000c10152e */
[----:B0-----:R-:W-:Y:S01]  /*22ef0*/  VIADD R5, R5, UR4 ;  /* 0x0000000405057c36 */ /* 0x001fe20008000000 */
[----:B------:R-:W-:-:S04]  /*22f00*/  ULDC UR4, c[0x0][0x22c] ;  /* 0x00008b0000047ab9 */ /* 0x000fc80000000800 */
[----:B------:R0:W-:Y:S01]  /*22f10*/  STL [R1+0xfc], R5 ;  /* 0x0000fc0501007387 */ /* 0x0001e20000100800 */
[----:B-1----:R-:W-:-:S04]  /*22f20*/  LEA R60, P5, R108, R2, 0x1 ;  /* 0x000000026c3c7211 */ /* 0x002fc800078a08ff */
[----:B------:R-:W-:Y:S02]  /*22f30*/  LEA.HI.X.SX32 R61, R108, R252, 0x1, P5 ;  /* 0x000000fc6c3d7211 */ /* 0x000fe400028f0eff */
[----:B------:R-:W-:Y:S01]  /*22f40*/  ISETP.LT.AND P5, PT, R62, UR4, !P0 ;  /* 0x000000043e007c0c */ /* 0x000fe2000c7a1270 */
[----:B------:R-:W-:Y:S01]  /*22f50*/  ULDC UR4, c[0x0][0x248] ;  /* 0x0000920000047ab9 */ /* 0x000fe20000000800 */
[----:B0-----:R-:W-:Y:S01]  /*22f60*/  VIADD R5, R5, UR6 ;  /* 0x0000000605057c36 */ /* 0x001fe20008000000 */
[----:B------:R-:W-:Y:S01]  /*22f70*/  @P6 STG.E.U16 desc[UR46][R60.64], R106 ;  /* 0x0000006a3c006986 */ /* 0x000fe2000c10152e */
[----:B------:R-:W-:-:S03]  /*22f80*/  ULDC UR6, c[0x0][0x248] ;  /* 0x0000920000067ab9 */ /* 0x000fc60000000800 */
[----:B------:R0:W-:Y:S02]  /*22f90*/  STL [R1+0xf8], R5 ;  /* 0x0000f80501007387 */ /* 0x0001e40000100800 */
[----:B0-----:R-:W-:Y:S01]  /*22fa0*/  VIADD R5, R5, UR4 ;  /* 0x0000000405057c36 */ /* 0x001fe20008000000 */
[----:B------:R-:W-:-:S04]  /*22fb0*/  ULDC UR4, c[0x0][0x248] ;  /* 0x0000920000047ab9 */ /* 0x000fc80000000800 */
[----:B------:R0:W-:Y:S02]  /*22fc0*/  STL [R1+0xf4], R5 ;  /* 0x0000f40501007387 */ /* 0x0001e40000100800 */
[----:B0-----:R-:W-:Y:S01]  /*22fd0*/  VIADD R5, R5, UR4 ;  /* 0x0000000405057c36 */ /* 0x001fe20008000000 */
[----:B------:R-:W-:-:S04]  /*22fe0*/  ULDC UR4, c[0x0][0x248] ;  /* 0x0000920000047ab9 */ /* 0x000fc80000000800 */
[----:B------:R0:W-:Y:S01]  /*22ff0*/  STL [R1+0xf0], R5 ;  /* 0x0000f00501007387 */ /* 0x0001e20000100800 */
[----:B------:R-:W-:Y:S01]  /*23000*/  LEA R60, P6, R7, R2, 0x1 ;  /* 0x00000002073c7211 */ /* 0x000fe200078c08ff */
[----:B------:R-:W-:Y:S02]  /*23010*/  VIADD R62, R3, 0x42 ;  /* 0x00000042033e7836 */ /* 0x000fe40000000000 */
[----:B0-----:R-:W-:Y:S01]  /*23020*/  VIADD R5, R5, UR4 ;  /* 0x0000000405057c36 */ /* 0x001fe20008000000 */
[----:B------:R-:W-:Y:S01]  /*23030*/  ULDC UR4, c[0x0][0x22c] ;  /* 0x00008b0000047ab9 */ /* 0x000fe20000000800 */
[----:B------:R-:W-:-:S03]  /*23040*/  LEA.HI.X.SX32 R61, R7, R252, 0x1, P6 ;  /* 0x000000fc073d7211 */ /* 0x000fc600030f0eff */
[----:B------:R0:W-:Y:S01]  /*23050*/  STL [R1+0xec], R5 ;  /* 0x0000ec0501007387 */ /* 0x0001e20000100800 */
[----:B------:R-:W-:Y:S01]  /*23060*/  ISETP.LT.AND P6, PT, R62, UR4, !P0 ;  /* 0x000000043e007c0c */ /* 0x000fe2000c7c1270 */
[----:B------:R-:W-:Y:S01]  /*23070*/  ULDC UR4, c[0x0][0x248] ;  /* 0x0000920000047ab9 */ /* 0x000fe20000000800 */
[----:B0-----:R-:W-:Y:S01]  /*23080*/  VIADD R5, R5, UR6 ;  /* 0x0000000605057c36 */ /* 0x001fe20008000000 */
[----:B------:R-:W-:Y:S01]  /*23090*/  PRMT R106, R106, 0x7632, R106 ;  /* 0x000076326a6a7816 */ /* 0x000fe2000000006a */
[----:B------:R-:W-:Y:S01]  /*230a0*/  VIADD R62, R3, 0x43 ;  /* 0x00000043033e7836 */ /* 0x000fe20000000000 */
[----:B------:R-:W-:Y:S02]  /*230b0*/  ULDC UR6, c[0x0][0x22c] ;  /* 0x00008b0000067ab9 */ /* 0x000fe40000000800 */
[----:B------:R0:W-:Y:S02]  /*230c0*/  STL [R1+0xe8], R5 ;  /* 0x0000e80501007387 */ /* 0x0001e40000100800 */
[----:B0-----:R-:W-:Y:S01]  /*230d0*/  VIADD R5, R5, UR4 ;  /* 0x0000000405057c36 */ /* 0x001fe20008000000 */
[----:B------:R-:W-:-:S04]  /*230e0*/  ULDC UR4, c[0x0][0x248] ;  /* 0x0000920000047ab9 */ /* 0x000fc80000000800 */
[----:B------:R0:W-:Y:S02]  /*230f0*/  STL [R1+0xe4], R5 ;  /* 0x0000e40501007387 */ /* 0x0001e40000100800 */
[----:B0-----:R-:W-:Y:S01]  /*23100*/  VIADD R5, R5, UR4 ;  /* 0x0000000405057c36 */ /* 0x001fe20008000000 */
[----:B------:R-:W-:-:S03]  /*23110*/  ULDC UR4, c[0x0][0x248] ;  /* 0x0000920000047ab9 */ /* 0x000fc60000000800 */
[----:B------:R-:W-:Y:S01]  /*23120*/  VIADD R7, R5, UR4 ;  /* 0x0000000405077c36 */ /* 0x000fe20008000000 */
[----:B------:R-:W-:Y:S01]  /*23130*/  ULDC UR4, c[0x0][0x248] ;  /* 0x0000920000047ab9 */ /* 0x000fe20000000800 */
[----:B------:R0:W-:Y:S02]  /*23140*/  STL [R1+0xe0], R5 ;  /* 0x0000e00501007387 */ /* 0x0001e40000100800 */
[----:B0-----:R-:W-:Y:S01]  /*23150*/  VIADD R5, R7, UR4 ;  /* 0x0000000407057c36 */ /* 0x001fe20008000000 */
[----:B------:R-:W-:Y:S01]  /*23160*/  ULDC UR4, c[0x0][0x248] ;  /* 0x0000920000047ab9 */ /* 0x000fe20000000800 */
[----:B------:R0:W-:Y:S04]  /*23170*/  @P1 STG.E.U16 desc[UR46][R60.64], R106 ;  /* 0x0000006a3c001986 */ /* 0x0001e8000c10152e */
[----:B------:R1:W-:Y:S01]  /*23180*/  STL [R1+0xd8], R5 ;  /* 0x0000d80501007387 */ /* 0x0003e20000100800 */
[----:B0-----:R-:W-:Y:S01]  /*23190*/  LEA R60, P1, R251, R2, 0x1 ;  /* 0x00000002fb3c7211 */ /* 0x001fe200078208ff */
[----:B-1----:R-:W-:Y:S01]  /*231a0*/  VIADD R5, R5, UR4 ;  /* 0x0000000405057c36 */ /* 0x002fe20008000000 */
[----:B------:R-:W-:-:S02]  /*231b0*/  ULDC UR4, c[0x0][0x248] ;  /* 0x0000920000047ab9 */ /* 0x000fc40000000800 */
[----:B------:R-:W-:Y:S01]  /*231c0*/  LEA.HI.X.SX32 R61, R251, R252, 0x1, P1 ;  /* 0x000000fcfb3d7211 */ /* 0x000fe200008f0eff */
[----:B------:R-:W-:Y:S01]  /*231d0*/  VIADD R109, R5, UR4 ;  /* 0x00000004056d7c36 */ /* 0x000fe20008000000 */
[----:B------:R-:W-:-:S03]  /*231e0*/  ULDC UR4, c[0x0][0x248] ;  /* 0x0000920000047ab9 */ /* 0x000fc60000000800 */
[----:B------:R-:W-:Y:S01]  /*231f0*/  VIADD R108, R109, UR4 ;  /* 0x000000046d6c7c36 */ /* 0x000fe20008000000 */
[----:B------:R-:W-:Y:S01]  /*23200*/  ULDC UR4, c[0x0][0x248] ;  /* 0x0000920000047ab9 */ /* 0x000fe20000000800 */
[----:B------:R0:W-:Y:S04]  /*23210*/  @P2 STG.E.U16 desc[UR46][R60.64], R107 ;  /* 0x0000006b3c002986 */ /* 0x0001e8000c10152e */
[----:B------:R1:W-:Y:S01]  /*23220*/  STL [R1+0xd4], R5 ;  /* 0x0000d40501007387 */ /* 0x0003e20000100800 */
[----:B------:R-:W-:Y:S01]  /*23230*/  ISETP.LT.AND P1, PT, R62, UR6, !P0 ;  /* 0x000000063e007c0c */ /* 0x000fe2000c721270 */
[----:B------:R-:W-:Y:S01]  /*23240*/  VIADD R62, R3, 0x44 ;  /* 0x00000044033e7836 */ /* 0x000fe20000000000 */
[----:B------:R-:W-:Y:S01]  /*23250*/  PRMT R63, R107, 0x7632, R63 ;  /* 0x000076326b3f7816 */ /* 0x000fe2000000003f */
[----:B------:R-:W-:Y:S01]  /*23260*/  ULDC UR6, c[0x0][0x22c] ;  /* 0x00008b0000067ab9 */ /* 0x000fe20000000800 */
[----:B0-----:R-:W-:Y:S01]  /*23270*/  LEA R60, P2, R250, R2, 0x1 ;  /* 0x00000002fa3c7211 */ /* 0x001fe200078408ff */
[----:B-1----:R-:W-:Y:S01]  /*23280*/  VIADD R5, R108, UR4 ;  /* 0x000000046c057c36 */ /* 0x002fe20008000000 */
[----:B------:R-:W-:-:S02]  /*23290*/  ULDC UR4, c[0x0][0x248] ;  /* 0x0000920000047ab9 */ /* 0x000fc40000000800 */
[----:B------:R-:W-:Y:S02]  /*232a0*/  LEA.HI.X.SX32 R61, R250, R252, 0x1, P2 ;  /* 0x000000fcfa3d7211 */ /* 0x000fe400010f0eff */
[----:B------:R0:W-:Y:S01]  /*232b0*/  STL [R1+0xc8], R5 ;  /* 0x0000c80501007387 */ /* 0x0001e20000100800 */
[----:B------:R-:W-:Y:S01]  /*232c0*/  ISETP.LT.AND P2, PT, R62, UR6, !P0 ;  /* 0x000000063e007c0c */ /* 0x000fe2000c741270 */
[----:B------:R-:W-:Y:S01]  /*232d0*/  VIADD R62, R3, 0x45 ;  /* 0x00000045033e7836 */ /* 0x000fe20000000000 */
[----:B------:R-:W-:Y:S01]  /*232e0*/  ULDC UR6, c[0x0][0x248] ;  /* 0x0000920000067ab9 */ /* 0x000fe20000000800 */
[----:B------:R1:W-:Y:S01]  /*232f0*/  @P3 STG.E.U16 desc[UR46][R60.64], R63 ;  /* 0x0000003f3c003986 */ /* 0x0003e2000c10152e */
[----:B0-----:R-:W-:Y:S01]  /*23300*/  VIADD R5, R5, UR4 ;  /* 0x0000000405057c36 */ /* 0x001fe20008000000 */
[----:B------:R-:W-:-:S03]  /*23310*/  ULDC UR4, c[0x0][0x248] ;  /* 0x0000920000047ab9 */ /* 0x000fc60000000800 */
[----:B------:R-:W-:Y:S01]  /*23320*/  VIADD R111, R5, UR4 ;  /* 0x00000004056f7c36 */ /* 0x000fe20008000000 */
[----:B------:R-:W-:Y:S01]  /*23330*/  ULDC UR4, c[0x0][0x22c] ;  /* 0x00008b0000047ab9 */ /* 0x000fe20000000800 */
[----:B-1----:R-:W-:Y:S02]  /*23340*/  LEA R60, P3, R249, R2, 0x1 ;  /* 0x00000002f93c7211 */ /* 0x002fe400078608ff */
[----:B------:R-:W-:Y:S01]  /*23350*/  VIADD R110, R111, UR6 ;  /* 0x000000066f6e7c36 */ /* 0x000fe20008000000 */
[----:B------:R0:W-:Y:S01]  /*23360*/  STL [R1+0xc4], R5 ;  /* 0x0000c40501007387 */ /* 0x0001e20000100800 */
[----:B------:R-:W-:Y:S01]  /*23370*/  LEA.HI.X.SX32 R61, R249, R252, 0x1, P3 ;  /* 0x000000fcf93d7211 */ /* 0x000fe200018f0eff */
[----:B------:R-:W-:Y:S01]  /*23380*/  ULDC UR6, c[0x0][0x248] ;  /* 0x0000920000067ab9 */ /* 0x000fe20000000800 */
[----:B------:R-:W-:Y:S01]  /*23390*/  ISETP.LT.AND P3, PT, R62, UR4, !P0 ;  /* 0x000000043e007c0c */ /* 0x000fe2000c761270 */
[----:B------:R-:W-:Y:S02]  /*233a0*/  ULDC UR4, c[0x0][0x248] ;  /* 0x0000920000047ab9 */ /* 0x000fe40000000800 */
[----:B0-----:R-:W-:Y:S01]  /*233b0*/  VIADD R5, R110, UR4 ;  /* 0x000000046e057c36 */ /* 0x001fe20008000000 */
[----:B------:R-:W-:-:S04]  /*233c0*/  ULDC UR4, c[0x0][0x248] ;  /* 0x0000920000047ab9 */ /* 0x000fc80000000800 */
[----:B------:R0:W-:Y:S02]  /*233d0*/  STL [R1+0xb8], R5 ;  /* 0x0000b80501007387 */ /* 0x0001e40000100800 */
[----:B0-----:R-:W-:Y:S01]  /*233e0*/  VIADD R5, R5, UR4 ;  /* 0x0000000405057c36 */ /* 0x001fe20008000000 */
        /* <DEDUP_REMOVED lines=26> */
[----:B-1----:R-:W-:-:S04]  /*23590*/  LEA R60, P5, R0, R2, 0x1 ;  /* 0x00000002003c7211 */ /* 0x002fc800078a08ff */
[----:B------:R-:W-:Y:S01]  /*235a0*/  LEA.HI.X.SX32 R61, R0, R252, 0x1, P5 ;  /* 0x000000fc003d7211 */ /* 0x000fe200028f0eff */
[----:B0-----:R-:W-:Y:S01]  /*235b0*/  VIADD R5, R5, UR4 ;  /* 0x0000000405057c36 */ /* 0x001fe20008000000 */
[----:B------:R-:W-:-:S03]  /*235c0*/  ULDC UR4, c[0x0][0x248] ;  /* 0x0000920000047ab9 */ /* 0x000fc60000000800 */
[----:B------:R-:W-:Y:S01]  /*235d0*/  VIADD R0, R5, UR4 ;  /* 0x0000000405007c36 */ /* 0x000fe20008000000 */
[----:B------:R-:W-:Y:S01]  /*235e0*/  ULDC UR4, c[0x0][0x248] ;  /* 0x0000920000047ab9 */ /* 0x000fe20000000800 */
[----:B------:R0:W-:Y:S04]  /*235f0*/  STL [R1+0x9c], R5 ;  /* 0x00009c0501007387 */ /* 0x0001e80000100800 */
[----:B------:R-:W-:Y:S01]  /*23600*/  STL [R1+0x98], R0 ;  /* 0x0000980001007387 */ /* 0x000fe20000100800 */
[----:B0-----:R-:W-:Y:S01]  /*23610*/  VIADD R5, R0, UR4 ;  /* 0x0000000400057c36 */ /* 0x001fe20008000000 */
[----:B------:R-:W-:-:S04]  /*23620*/  ULDC UR4, c[0x0][0x248] ;  /* 0x0000920000047ab9 */ /* 0x000fc80000000800 */
[----:B------:R0:W-:Y:S04]  /*23630*/  STL [R1+0x94], R5 ;  /* 0x0000940501007387 */ /* 0x0001e80000100800 */
[----:B------:R1:W-:Y:S01]  /*23640*/  @P6 STG.E.U16 desc[UR46][R60.64], R81 ;  /* 0x000000513c006986 */ /* 0x0003e2000c10152e */
[----:B0-----:R-:W-:Y:S01]  /*23650*/  VIADD R5, R5, UR4 ;  /* 0x0000000405057c36 */ /* 0x001fe20008000000 */
[----:B------:R-:W-:-:S04]  /*23660*/  ULDC UR4, c[0x0][0x248] ;  /* 0x0000920000047ab9 */ /* 0x000fc80000000800 */
[----:B------:R0:W-:Y:S01]  /*23670*/  STL [R1+0x90], R5 ;  /* 0x0000900501007387 */ /* 0x0001e20000100800 */
[----:B-1----:R-:W-:Y:S01]  /*23680*/  LEA R60, P6, R116, R2, 0x1 ;  /* 0x00000002743c7211 */ /* 0x002fe200078c08ff */
[----:B------:R-:W-:-:S03]  /*23690*/  VIADD R0, R3, 0x48 ;  /* 0x0000004803007836 */ /* 0x000fc60000000000 */
[----:B------:R-:W-:Y:S01]  /*236a0*/  LEA.HI.X.SX32 R61, R116, R252, 0x1, P6 ;  /* 0x000000fc743d7211 */ /* 0x000fe200030f0eff */
[----:B0-----:R-:W-:Y:S01]  /*236b0*/  VIADD R5, R5, UR4 ;  /* 0x0000000405057c36 */ /* 0x001fe20008000000 */
[----:B------:R-:W-:Y:S01]  /*236c0*/  ULDC UR4, c[0x0][0x248] ;  /* 0x0000920000047ab9 */ /* 0x000fe20000000800 */
[----:B------:R-:W-:Y:S02]  /*236d0*/  PRMT R81, R81, 0x7632, R81 ;  /* 0x0000763251517816 */ /* 0x000fe40000000051 */
[----:B------:R-:W-:Y:S01]  /*236e0*/  VIADD R116, R5, UR4 ;  /* 0x0000000405747c36 */ /* 0x000fe20008000000 */
[----:B------:R-:W-:Y:S01]  /*236f0*/  ULDC UR4, c[0x0][0x248] ;  /* 0x0000920000047ab9 */ /* 0x000fe20000000800 */
[----:B------:R0:W-:Y:S01]  /*23700*/  STL [R1+0x8c], R5 ;  /* 0x00008c0501007387 */ /* 0x0001e20000100800 */
[----:B------:R-:W-:Y:S01]  /*23710*/  ISETP.LT.AND P5, PT, R62, UR6, !P0 ;  /* 0x000000063e007c0c */ /* 0x000fe2000c7a1270 */
[----:B------:R-:W-:Y:S02]  /*23720*/  ULDC UR6, c[0x0][0x22c] ;  /* 0x00008b0000067ab9 */ /* 0x000fe40000000800 */
[----:B------:R-:W-:Y:S01]  /*23730*/  ISETP.LT.AND P6, PT, R0, UR6, !P0 ;  /* 0x0000000600007c0c */ /* 0x000fe2000c7c1270 */
[----:B------:R1:W-:Y:S01]  /*23740*/  @P1 STG.E.U16 desc[UR46][R60.64], R81 ;  /* 0x000000513c001986 */ /* 0x0003e2000c10152e */
[----:B------:R-:W-:Y:S01]  /*23750*/  ULDC UR6, c[0x0][0x248] ;  /* 0x0000920000067ab9 */ /* 0x000fe20000000800 */
[----:B0-----:R-:W-:Y:S01]  /*23760*/  VIADD R5, R116, UR4 ;  /* 0x0000000474057c36 */ /* 0x001fe20008000000 */
[----:B------:R-:W-:Y:S01]  /*23770*/  ULDC UR4, c[0x0][0x22c] ;  /* 0x00008b0000047ab9 */ /* 0x000fe20000000800 */
[----:B------:R-:W-:-:S03]  /*23780*/  VIADD R0, R3, 0x49 ;  /* 0x0000004903007836 */ /* 0x000fc60000000000 */
[----:B------:R0:W-:Y:S01]  /*23790*/  STL [R1+0x84], R5 ;  /* 0x0000840501007387 */ /* 0x0001e20000100800 */
[----:B-1----:R-:W-:-:S04]  /*237a0*/  LEA R60, P1, R246, R2, 0x1 ;  /* 0x00000002f63c7211 */ /* 0x002fc800078208ff */
[----:B------:R-:W-:Y:S01]  /*237b0*/  LEA.HI.X.SX32 R61, R246, R252, 0x1, P1 ;  /* 0x000000fcf63d7211 */ /* 0x000fe200008f0eff */
[----:B0-----:R-:W-:Y:S01]  /*237c0*/  VIADD R5, R5, UR6 ;  /* 0x0000000605057c36 */ /* 0x001fe20008000000 */
[----:B------:R-:W-:Y:S01]  /*237d0*/  ISETP.LT.AND P1, PT, R0, UR4, !P0 ;  /* 0x0000000400007c0c */ /* 0x000fe2000c721270 */
[----:B------:R-:W-:Y:S02]  /*237e0*/  ULDC UR4, c[0x0][0x248] ;  /* 0x0000920000047ab9 */ /* 0x000fe40000000800 */
[----:B------:R-:W-:Y:S01]  /*237f0*/  @P2 STG.E.U16 desc[UR46][R60.64], R82 ;  /* 0x000000523c002986 */ /* 0x000fe2000c10152e */
[----:B------:R-:W-:-:S03]  /*23800*/  ULDC UR6, c[0x0][0x248] ;  /* 0x0000920000067ab9 */ /* 0x000fc60000000800 */
[----:B------:R0:W-:Y:S02]  /*23810*/  STL [R1+0x80], R5 ;  /* 0x0000800501007387 */ /* 0x0001e40000100800 */
[----:B0-----:R-:W-:Y:S01]  /*23820*/  VIADD R5, R5, UR4 ;  /* 0x0000000405057c36 */ /* 0x001fe20008000000 */
[----:B------:R-:W-:-:S03]  /*23830*/  ULDC UR4, c[0x0][0x248] ;  /* 0x0000920000047ab9 */ /* 0x000fc60000000800 */
[----:B------:R-:W-:Y:S01]  /*23840*/  VIADD R0, R5, UR4 ;  /* 0x0000000405007c36 */ /* 0x000fe20008000000 */
[----:B------:R-:W-:Y:S01]  /*23850*/  ULDC UR4, c[0x0][0x248] ;  /* 0x0000920000047ab9 */ /* 0x000fe20000000800 */
[----:B------:R0:W-:Y:S01]  /*23860*/  STL [R1+0x7c], R5 ;  /* 0x00007c0501007387 */ /* 0x0001e20000100800 */
[----:B------:R-:W-:-:S03]  /*23870*/  LEA R60, P2, R115, R2, 0x1 ;  /* 0x00000002733c7211 */ /* 0x000fc600078408ff */
[----:B------:R1:W-:Y:S01]  /*23880*/  STL [R1+0x78], R0 ;  /* 0x0000780001007387 */ /* 0x0003e20000100800 */
[----:B0-----:R-:W-:Y:S01]  /*23890*/  VIADD R5, R0, UR4 ;  /* 0x0000000400057c36 */ /* 0x001fe20008000000 */
[----:B------:R-:W-:Y:S01]  /*238a0*/  ULDC UR4, c[0x0][0x22c] ;  /* 0x00008b0000047ab9 */ /* 0x000fe20000000800 */
[----:B-1----:R-:W-:-:S03]  /*238b0*/  VIADD R0, R3, 0x4a ;  /* 0x0000004a03007836 */ /* 0x002fc60000000000 */
[----:B------:R0:W-:Y:S01]  /*238c0*/  STL [R1+0x74], R5 ;  /* 0x0000740501007387 */ /* 0x0001e20000100800 */
        /* <DEDUP_REMOVED lines=23> */
[----:B------:R-:W-:-:S03]  /*23a40*/  ULDC UR4, c[0x0][0x248] ;  /* 0x0000920000047ab9 */ /* 0x000fc60000000800 */
[----:B------:R-:W-:Y:S01]  /*23a50*/  VIADD R0, R5, UR4 ;  /* 0x0000000405007c36 */ /* 0x000fe20008000000 */
[----:B------:R-:W-:-:S03]  /*23a60*/  ULDC UR4, c[0x0][0x248] ;  /* 0x0000920000047ab9 */ /* 0x000fc60000000800 */
[----:B------:R-:W-:Y:S01]  /*23a70*/  VIADD R6, R0, UR4 ;  /* 0x0000000400067c36 */ /* 0x000fe20008000000 */
[----:B------:R-:W-:Y:S01]  /*23a80*/  ULDC UR4, c[0x0][0x248] ;  /* 0x0000920000047ab9 */ /* 0x000fe20000000800 */
[----:B------:R0:W-:Y:S04]  /*23a90*/  STL [R1+0x60], R5 ;  /* 0x0000600501007387 */ /* 0x0001e80000100800 */
[----:B------:R1:W-:Y:S01]  /*23aa0*/  @P4 STG.E.U16 desc[UR46][R60.64], R83 ;  /* 0x000000533c004986 */ /* 0x0003e2000c10152e */
[----:B0-----:R-:W-:-:S03]  /*23ab0*/  VIADD R5, R6, UR4 ;  /* 0x0000000406057c36 */ /* 0x001fc60008000000 */
[----:B------:R0:W-:Y:S01]  /*23ac0*/  STL [R1+0x5c], R0 ;  /* 0x00005c0001007387 */ /* 0x0001e20000100800 */
[----:B------:R-:W-:-:S03]  /*23ad0*/  ULDC UR4, c[0x0][0x248] ;  /* 0x0000920000047ab9 */ /* 0x000fc60000000800 */
[----:B------:R2:W-:Y:S01]  /*23ae0*/  STL [R1+0x54], R5 ;  /* 0x0000540501007387 */ /* 0x0005e20000100800 */
[----:B-1----:R-:W-:Y:S01]  /*23af0*/  LEA R60, P4, R114, R2, 0x1 ;  /* 0x00000002723c7211 */ /* 0x002fe200078808ff */
[----:B0-----:R-:W-:-:S03]  /*23b00*/  VIADD R0, R3, 0x4c ;  /* 0x0000004c03007836 */ /* 0x001fc60000000000 */
[----:B------:R-:W-:Y:S01]  /*23b10*/  LEA.HI.X.SX32 R61, R114, R252, 0x1, P4 ;  /* 0x000000fc723d7211 */ /* 0x000fe200020f0eff */
[----:B--2---:R-:W-:Y:S01]  /*23b20*/  VIADD R5, R5, UR4 ;  /* 0x0000000405057c36 */ /* 0x004fe20008000000 */
[----:B------:R-:W-:Y:S01]  /*23b30*/  ULDC UR4, c[0x0][0x248] ;  /* 0x0000920000047ab9 */ /* 0x000fe20000000800 */
[----:B------:R-:W-:Y:S01]  /*23b40*/  ISETP.LT.AND P4, PT, R0, UR6, !P0 ;  /* 0x0000000600007c0c */ /* 0x000fe2000c781270 */
[----:B------:R-:W-:Y:S01]  /*23b50*/  ULDC UR6, c[0x0][0x248] ;  /* 0x0000920000067ab9 */ /* 0x000fe20000000800 */
[----:B------:R-:W-:Y:S01]  /*23b60*/  PRMT R62, R83, 0x7632, R62 ;  /* 0x00007632533e7816 */ /* 0x000fe2000000003e */
[----:B------:R-:W-:Y:S01]  /*23b70*/  VIADD R0, R5, UR4 ;  /* 0x0000000405007c36 */ /* 0x000fe20008000000 */
[----:B------:R-:W-:Y:S01]  /*23b80*/  ULDC UR4, c[0x0][0x248] ;  /* 0x0000920000047ab9 */ /* 0x000fe20000000800 */
[----:B------:R0:W-:Y:S04]  /*23b90*/  STL [R1+0x50], R5 ;  /* 0x0000500501007387 */ /* 0x0001e80000100800 */
[----:B------:R1:W-:Y:S04]  /*23ba0*/  @P5 STG.E.U16 desc[UR46][R60.64], R62 ;  /* 0x0000003e3c005986 */ /* 0x0003e8000c10152e */
[----:B------:R2:W-:Y:S01]  /*23bb0*/  STL [R1+0x4c], R0 ;  /* 0x00004c0001007387 */ /* 0x0005e20000100800 */
[----:B0-----:R-:W-:Y:S01]  /*23bc0*/  VIADD R5, R0, UR4 ;  /* 0x0000000400057c36 */ /* 0x001fe20008000000 */
[----:B------:R-:W-:Y:S01]  /*23bd0*/  ULDC UR4, c[0x0][0x22c] ;  /* 0x00008b0000047ab9 */ /* 0x000fe20000000800 */
[----:B-1----:R-:W-:Y:S01]  /*23be0*/  LEA R60, P5, R4, R2, 0x1 ;  /* 0x00000002043c7211 */ /* 0x002fe200078a08ff */
[----:B--2---:R-:W-:-:S03]  /*23bf0*/  VIADD R0, R3, 0x4d ;  /* 0x0000004d03007836 */ /* 0x004fc60000000000 */
[----:B------:R-:W-:Y:S01]  /*23c00*/  LEA.HI.X.SX32 R61, R4, R252, 0x1, P5 ;  /* 0x000000fc043d7211 */ /* 0x000fe200028f0eff */
[----:B------:R-:W-:Y:S01]  /*23c10*/  VIADD R115, R5, UR6 ;  /* 0x0000000605737c36 */ /* 0x000fe20008000000 */
[----:B------:R-:W-:Y:S01]  /*23c20*/  ULDC UR6, c[0x0][0x248] ;  /* 0x0000920000067ab9 */ /* 0x000fe20000000800 */
[----:B------:R-:W-:Y:S01]  /*23c30*/  ISETP.LT.AND P5, PT, R0, UR4, !P0 ;  /* 0x0000000400007c0c */ /* 0x000fe2000c7a1270 */
[----:B------:R-:W-:Y:S02]  /*23c40*/  ULDC UR4, c[0x0][0x248] ;  /* 0x0000920000047ab9 */ /* 0x000fe40000000800 */
[----:B------:R-:W-:Y:S01]  /*23c50*/  VIADD R114, R115, UR4 ;  /* 0x0000000473727c36 */ /* 0x000fe20008000000 */
[----:B------:R-:W-:Y:S01]  /*23c60*/  ULDC UR4, c[0x0][0x248] ;  /* 0x0000920000047ab9 */ /* 0x000fe20000000800 */
[----:B------:R0:W-:Y:S02]  /*23c70*/  @P6 STG.E.U16 desc[UR46][R60.64], R92 ;  /* 0x0000005c3c006986 */ /* 0x0001e4000c10152e */
[----:B------:R-:W-:Y:S01]  /*23c80*/  VIADD R117, R114, UR4 ;  /* 0x0000000472757c36 */ /* 0x000fe20008000000 */
[----:B------:R-:W-:Y:S01]  /*23c90*/  ULDC UR4, c[0x0][0x248] ;  /* 0x0000920000047ab9 */ /* 0x000fe20000000800 */
[----:B------:R-:W-:-:S02]  /*23ca0*/  VIADD R0, R3, 0x4e ;  /* 0x0000004e03007836 */ /* 0x000fc40000000000 */
[----:B------:R-:W-:Y:S01]  /*23cb0*/  VIADD R4, R117, UR4 ;  /* 0x0000000475047c36 */ /* 0x000fe20008000000 */
[----:B------:R-:W-:Y:S01]  /*23cc0*/  ULDC UR4, c[0x0][0x22c] ;  /* 0x00008b0000047ab9 */ /* 0x000fe20000000800 */
        /* <DEDUP_REMOVED lines=10> */
[----:B------:R-:W-:Y:S01]  /*23d70*/  ULDC UR4, c[0x0][0x248] ;  /* 0x0000920000047ab9 */ /* 0x000fe20000000800 */
        /* <DEDUP_REMOVED lines=9> */
[----:B------:R-:W-:Y:S02]  /*23e10*/  LEA.HI.X.SX32 R61, R113, R252, 0x1, P1 ;  /* 0x000000fc713d7211 */ /* 0x000fe400008f0eff */
[----:B------:R-:W-:Y:S01]  /*23e20*/  VIADD R113, R125, UR4 ;  /* 0x000000047d717c36 */ /* 0x000fe20008000000 */
[----:B------:R-:W-:Y:S01]  /*23e30*/  ULDC UR4, c[0x0][0x248] ;  /* 0x0000920000047ab9 */ /* 0x000fe20000000800 */
[----:B------:R-:W-:Y:S01]  /*23e40*/  VIADD R0, R3, 0x4f ;  /* 0x0000004f03007836 */ /* 0x000fe20000000000 */
[----:B------:R0:W-:Y:S01]  /*23e50*/  @P2 STG.E.U16 desc[UR46][R60.64], R93 ;  /* 0x0000005d3c002986 */ /* 0x0001e2000c10152e */
[----:B------:R-:W-:Y:S01]  /*23e60*/  VIADD R126, R113, UR4 ;  /* 0x00000004717e7c36 */ /* 0x000fe20008000000 */
[----:B------:R-:W-:-:S02]  /*23e70*/  ULDC UR4, c[0x0][0x248] ;  /* 0x0000920000047ab9 */ /* 0x000fc40000000800 */
[----:B------:R-:W-:Y:S01]  /*23e80*/  ISETP.LT.AND P1, PT, R0, UR6, !P0 ;  /* 0x0000000600007c0c */ /* 0x000fe2000c721270 */
[----:B------:R-:W-:Y:S01]  /*23e90*/  VIADD R127, R126, UR4 ;  /* 0x000000047e7f7c36 */ /* 0x000fe20008000000 */
[----:B------:R-:W-:Y:S01]  /*23ea0*/  ULDC UR4, c[0x0][0x248] ;  /* 0x0000920000047ab9 */ /* 0x000fe20000000800 */
[----:B------:R-:W-:Y:S01]  /*23eb0*/  VIADD R0, R3, 0x50 ;  /* 0x0000005003007836 */ /* 0x000fe20000000000 */
[----:B------:R-:W-:Y:S01]  /*23ec0*/  ULDC UR6, c[0x0][0x22c] ;  /* 0x00008b0000067ab9 */ /* 0x000fe20000000800 */
[C---:B0-----:R-:W-:Y:S02]  /*23ed0*/  LEA R60, P2, R112.reuse, R2, 0x1 ;  /* 0x00000002703c7211 */ /* 0x041fe400078408ff */
[----:B------:R-:W-:Y:S02]  /*23ee0*/  PRMT R93, R93, 0x7632, R93 ;  /* 0x000076325d5d7816 */ /* 0x000fe4000000005d */
[----:B------:R-:W-:Y:S01]  /*23ef0*/  LEA.HI.X.SX32 R61, R112, R252, 0x1, P2 ;  /* 0x000000fc703d7211 */ /* 0x000fe200010f0eff */
[----:B------:R-:W-:Y:S01]  /*23f00*/  VIADD R122, R127, UR4 ;  /* 0x000000047f7a7c36 */ /* 0x000fe20008000000 */
[----:B------:R-:W-:Y:S01]  /*23f10*/  ULDC UR4, c[0x0][0x248] ;  /* 0x0000920000047ab9 */ /* 0x000fe20000000800 */
[----:B------:R-:W-:Y:S01]  /*23f20*/  ISETP.LT.AND P2, PT, R0, UR6, !P0 ;  /* 0x0000000600007c0c */ /* 0x000fe2000c741270 */
[----:B------:R-:W-:Y:S01]  /*23f30*/  VIADD R0, R3, 0x51 ;  /* 0x0000005103007836 */ /* 0x000fe20000000000 */
[----:B------:R0:W-:Y:S01]  /*23f40*/  @P3 STG.E.U16 desc[UR46][R60.64], R93 ;  /* 0x0000005d3c003986 */ /* 0x0001e2000c10152e */
[----:B------:R-:W-:Y:S01]  /*23f50*/  VIADD R123, R122, UR4 ;  /* 0x000000047a7b7c36 */ /* 0x000fe20008000000 */
[----:B------:R-:W-:Y:S01]  /*23f60*/  ULDC UR6, c[0x0][0x248] ;  /* 0x0000920000067ab9 */ /* 0x000fe20000000800 */
[----:B------:R-:W-:-:S02]  /*23f70*/  ULDC UR4, c[0x0][0x22c] ;  /* 0x00008b0000047ab9 */ /* 0x000fc40000000800 */
        /* <DEDUP_REMOVED lines=15> */
[----:B------:R-:W-:Y:S01]  /*24070*/  STL [R1+0x28], R62 ;  /* 0x0000283e01007387 */ /* 0x000fe20000100800 */
[----:B------:R-:W-:Y:S01]  /*24080*/  ULDC UR6, c[0x0][0x22c] ;  /* 0x00008b0000067ab9 */ /* 0x000fe20000000800 */
[----:B0-----:R-:W-:-:S04]  /*24090*/  LEA R60, P4, R134, R2, 0x1 ;  /* 0x00000002863c7211 */ /* 0x001fc800078808ff */
[----:B------:R-:W-:Y:S02]  /*240a0*/  LEA.HI.X.SX32 R61, R134, R252, 0x1, P4 ;  /* 0x000000fc863d7211 */ /* 0x000fe400020f0eff */
[----:B------:R-:W-:Y:S01]  /*240b0*/  ISETP.LT.AND P4, PT, R0, UR4, !P0 ;  /* 0x0000000400007c0c */ /* 0x000fe2000c781270 */
[----:B------:R-:W-:Y:S02]  /*240c0*/  ULDC UR4, c[0x0][0x248] ;  /* 0x0000920000047ab9 */ /* 0x000fe40000000800 */
[----:B------:R-:W-:Y:S01]  /*240d0*/  VIADD R249, R250, UR4 ;  /* 0x00000004faf97c36 */ /* 0x000fe20008000000 */
[----:B------:R-:W-:Y:S01]  /*240e0*/  ULDC UR4, c[0x0][0x248] ;  /* 0x0000920000047ab9 */ /* 0x000fe20000000800 */
[----:B------:R-:W-:Y:S02]  /*240f0*/  PRMT R94, R94, 0x7632, R94 ;  /* 0x000076325e5e7816 */ /* 0x000fe4000000005e */
[----:B------:R-:W-:Y:S01]  /*24100*/  VIADD R248, R249, UR4 ;  /* 0x00000004f9f87c36 */ /* 0x000fe20008000000 */
[----:B------:R-:W-:Y:S01]  /*24110*/  ULDC UR4, c[0x0][0x248] ;  /* 0x0000920000047ab9 */ /* 0x000fe20000000800 */
[----:B------:R-:W-:Y:S02]  /*24120*/  STL.64 [R1+0xf68], R250 ;  /* 0x000f68fa01007387 */ /* 0x000fe40000100a00 */
[----:B------:R-:W-:Y:S01]  /*24130*/  VIADD R247, R248, UR4 ;  /* 0x00000004f8f77c36 */ /* 0x000fe20008000000 */
[----:B------:R-:W-:Y:S01]  /*24140*/  ULDC UR4, c[0x0][0x248] ;  /* 0x0000920000047ab9 */ /* 0x000fe20000000800 */
[----:B------:R0:W-:Y:S04]  /*24150*/  @P5 STG.E.U16 desc[UR46][R60.64], R94 ;  /* 0x0000005e3c005986 */ /* 0x0001e8000c10152e */
[----:B------:R1:W-:Y:S01]  /*24160*/  STL.64 [R1+0xf60], R248 ;  /* 0x000f60f801007387 */ /* 0x0003e20000100a00 */
[----:B------:R-:W-:Y:S01]  /*24170*/  VIADD R0, R3, 0x53 ;  /* 0x0000005303007836 */ /* 0x000fe20000000000 */
[----:B0-----:R-:W-:Y:S01]  /*24180*/  LEA R60, P5, R120, R2, 0x1 ;  /* 0x00000002783c7211 */ /* 0x001fe200078a08ff */
[----:B-1----:R-:W-:Y:S01]  /*24190*/  VIADD R248, R247, UR4 ;  /* 0x00000004f7f87c36 */ /* 0x002fe20008000000 */
[----:B------:R-:W-:-:S02]  /*241a0*/  ULDC UR4, c[0x0][0x248] ;  /* 0x0000920000047ab9 */ /* 0x000fc40000000800 */
[----:B------:R-:W-:Y:S01]  /*241b0*/  LEA.HI.X.SX32 R61, R120, R252, 0x1, P5 ;  /* 0x000000fc783d7211 */ /* 0x000fe200028f0eff */
[----:B------:R-:W-:Y:S01]  /*241c0*/  VIADD R120, R248, UR4 ;  /* 0x00000004f8787c36 */ /* 0x000fe20008000000 */
[----:B------:R-:W-:-:S03]  /*241d0*/  ULDC UR4, c[0x0][0x248] ;  /* 0x0000920000047ab9 */ /* 0x000fc60000000800 */
[----:B------:R-:W-:Y:S01]  /*241e0*/  VIADD R246, R120, UR4 ;  /* 0x0000000478f67c36 */ /* 0x000fe20008000000 */
[----:B------:R0:W-:Y:S01]  /*241f0*/  @P6 STG.E.U16 desc[UR46][R60.64], R95 ;  /* 0x0000005f3c006986 */ /* 0x0001e2000c10152e */
[----:B------:R-:W-:Y:S01]  /*24200*/  ULDC UR4, c[0x0][0x248] ;  /* 0x0000920000047ab9 */ /* 0x000fe20000000800 */
[----:B------:R-:W-:Y:S01]  /*24210*/  ISETP.LT.AND P5, PT, R0, UR6, !P0 ;  /* 0x0000000600007c0c */ /* 0x000fe2000c7a1270 */
[----:B------:R-:W-:Y:S01]  /*24220*/  VIADD R0, R246, UR4 ;  /* 0x00000004f6007c36 */ /* 0x000fe20008000000 */
[----:B------:R-:W-:Y:S01]  /*24230*/  ULDC UR4, c[0x0][0x248] ;  /* 0x0000920000047ab9 */ /* 0x000fe20000000800 */
[----:B------:R-:W-:Y:S01]  /*24240*/  PRMT R63, R95, 0x7632, R63 ;  /* 0x000076325f3f7816 */ /* 0x000fe2000000003f */
[----:B------:R-:W-:Y:S01]  /*24250*/  VIADD R62, R3, 0x54 ;  /* 0x00000054033e7836 */ /* 0x000fe20000000000 */
[----:B------:R1:W-:Y:S01]  /*24260*/  STL.64 [R1+0xf70], R246 ;  /* 0x000f70f601007387 */ /* 0x0003e20000100a00 */
[----:B------:R-:W-:Y:S01]  /*24270*/  ULDC UR6, c[0x0][0x22c] ;  /* 0x00008b0000067ab9 */ /* 0x000fe20000000800 */
[----:B0-----:R-:W-:-:S04]  /*24280*/  LEA R60, P6, R121, R2, 0x1 ;  /* 0x00000002793c7211 */ /* 0x001fc800078c08ff */
[----:B------:R-:W-:Y:S01]  /*24290*/  LEA.HI.X.SX32 R61, R121, R252, 0x1, P6 ;  /* 0x000000fc793d7211 */ /* 0x000fe200030f0eff */
[----:B------:R-:W-:Y:S01]  /*242a0*/  VIADD R121, R0, UR4 ;  /* 0x0000000400797c36 */ /* 0x000fe20008000000 */
[----:B------:R-:W-:-:S03]  /*242b0*/  ULDC UR4, c[0x0][0x248] ;  /* 0x0000920000047ab9 */ /* 0x000fc60000000800 */
[----:B-1----:R-:W-:Y:S01]  /*242c0*/  VIADD R247, R121, UR4 ;  /* 0x0000000479f77c36 */ /* 0x002fe20008000000 */
[----:B------:R-:W-:Y:S01]  /*242d0*/  ULDC UR4, c[0x0][0x248] ;  /* 0x0000920000047ab9 */ /* 0x000fe20000000800 */
[----:B------:R-:W-:Y:S01]  /*242e0*/  ISETP.LT.AND P6, PT, R62, UR6, !P0 ;  /* 0x000000063e007c0c */ /* 0x000fe2000c7c1270 */
[----:B------:R0:W-:Y:S01]  /*242f0*/  @P1 STG.E.U16 desc[UR46][R60.64], R63 ;  /* 0x0000003f3c001986 */ /* 0x0001e2000c10152e */
[----:B------:R-:W-:Y:S01]  /*24300*/  VIADD R250, R247, UR4 ;  /* 0x00000004f7fa7c36 */ /* 0x000fe20008000000 */
        /* <DEDUP_REMOVED lines=35> */
[----:B------:R-:W-:Y:S01]  /*24540*/  VIADD R133, R134, UR4 ;  /* 0x0000000486857c36 */ /* 0x000fe20008000000 */
[----:B------:R-:W-:-:S03]  /*24550*/  ULDC UR4, c[0x0][0x248] ;  /* 0x0000920000047ab9 */ /* 0x000fc60000000800 */
[----:B------:R-:W-:Y:S01]  /*24560*/  VIADD R249, R133, UR4 ;  /* 0x0000000485f97c36 */ /* 0x000fe20008000000 */
[----:B------:R0:W-:Y:S01]  /*24570*/  @P4 STG.E.U16 desc[UR46][R60.64], R65 ;  /* 0x000000413c004986 */ /* 0x0001e2000c10152e */
[----:B------:R-:W-:Y:S01]  /*24580*/  ULDC UR4, c[0x0][0x248] ;  /* 0x0000920000047ab9 */ /* 0x000fe20000000800 */
[----:B------:R-:W-:Y:S02]  /*24590*/  VIADD R62, R3, 0x57 ;  /* 0x00000057033e7836 */ /* 0x000fe40000000000 */
[----:B------:R-:W-:Y:S01]  /*245a0*/  VIADD R141, R249, UR4 ;  /* 0x00000004f98d7c36 */ /* 0x000fe20008000000 */
[----:B------:R-:W-:Y:S01]  /*245b0*/  ULDC UR4, c[0x0][0x248] ;  /* 0x0000920000047ab9 */ /* 0x000fe20000000800 */
[----:B------:R-:W-:Y:S01]  /*245c0*/  STL.64 [R1+0xf78], R250 ;  /* 0x000f78fa01007387 */ /* 0x000fe20000100a00 */
[----:B0-----:R-:W-:-:S03]  /*245d0*/  LEA R60, P4, R140, R2, 0x1 ;  /* 0x000000028c3c7211 */ /* 0x001fc600078808ff */
[----:B------:R-:W-:Y:S01]  /*245e0*/  STL.64 [R1+0xf80], R136 ;  /* 0x000f808801007387 */ /* 0x000fe20000100a00 */
[----:B------:R-:W-:Y:S02]  /*245f0*/  ISETP.LT.AND P3, PT, R62, UR6, !P0 ;  /* 0x000000063e007c0c */ /* 0x000fe4000c761270 */
[----:B------:R-:W-:Y:S01]  /*24600*/  LEA.HI.X.SX32 R61, R140, R252, 0x1, P4 ;  /* 0x000000fc8c3d7211 */ /* 0x000fe200020f0eff */
[----:B------:R-:W-:Y:S01]  /*24610*/  VIADD R140, R141, UR4 ;  /* 0x000000048d8c7c36 */ /* 0x000fe20008000000 */
[----:B------:R-:W-:Y:S01]  /*24620*/  PRMT R65, R65, 0x7632, R65 ;  /* 0x0000763241417816 */ /* 0x000fe20000000041 */
[C---:B------:R-:W-:Y:S01]  /*24630*/  VIADD R62, R3.reuse, 0x58 ;  /* 0x00000058033e7836 */ /* 0x040fe20000000000 */
[----:B------:R-:W-:Y:S01]  /*24640*/  ULDC UR4, c[0x0][0x248] ;  /* 0x0000920000047ab9 */ /* 0x000fe20000000800 */
[----:B------:R0:W-:Y:S01]  /*24650*/  STL.64 [R1+0xf88], R138 ;  /* 0x000f888a01007387 */ /* 0x0001e20000100a00 */
[----:B------:R-:W-:Y:S02]  /*24660*/  ULDC UR6, c[0x0][0x22c] ;  /* 0x00008b0000067ab9 */ /* 0x000fe40000000800 */
[----:B------:R-:W-:Y:S01]  /*24670*/  ISETP.LT.AND P4, PT, R62, UR6, !P0 ;  /* 0x000000063e007c0c */ /* 0x000fe2000c781270 */
[----:B------:R1:W-:Y:S01]  /*24680*/  @P5 STG.E.U16 desc[UR46][R60.64], R65 ;  /* 0x000000413c005986 */ /* 0x0003e2000c10152e */
[----:B------:R-:W-:Y:S01]  /*24690*/  VIADD R62, R3, 0x59 ;  /* 0x00000059033e7836 */ /* 0x000fe20000000000 */
[----:B------:R-:W-:Y:S01]  /*246a0*/  ULDC UR6, c[0x0][0x248] ;  /* 0x0000920000067ab9 */ /* 0x000fe20000000800 */
[----:B0-----:R-:W-:Y:S01]  /*246b0*/  VIADD R139, R140, UR4 ;  /* 0x000000048c8b7c36 */ /* 0x001fe20008000000 */
[----:B------:R-:W-:Y:S01]  /*246c0*/  ULDC UR4, c[0x0][0x248] ;  /* 0x0000920000047ab9 */ /* 0x000fe20000000800 */
[----:B-1----:R-:W-:-:S02]  /*246d0*/  LEA R60, P5, R142, R2, 0x1 ;  /* 0x000000028e3c7211 */ /* 0x002fc400078a08ff */
[----:B------:R-:W-:Y:S01]  /*246e0*/  VIADD R138, R139, UR4 ;  /* 0x000000048b8a7c36 */ /* 0x000fe20008000000 */
[----:B------:R-:W-:Y:S01]  /*246f0*/  ULDC UR4, c[0x0][0x22c] ;  /* 0x00008b0000047ab9 */ /* 0x000fe20000000800 */
[----:B------:R-:W-:Y:S02]  /*24700*/  LEA.HI.X.SX32 R61, R142, R252, 0x1, P5 ;  /* 0x000000fc8e3d7211 */ /* 0x000fe400028f0eff */
        /* <DEDUP_REMOVED lines=13> */
[----:B------:R1:W-:Y:S01]  /*247e0*/  STL.64 [R1+0xf40], R148 ;  /* 0x000f409401007387 */ /* 0x0003e20000100a00 */
        /* <DEDUP_REMOVED lines=12> */
[----:B-1----:R-:W-:Y:S01]  /*248b0*/  VIADD R148, R145, UR4 ;  /* 0x0000000491947c36 */ /* 0x002fe20008000000 */
        /* <DEDUP_REMOVED lines=9> */
[----:B------:R0:W-:Y:S01]  /*24950*/  @P2 STG.E.U16 desc[UR46][R60.64], R67 ;  /* 0x000000433c002986 */ /* 0x0001e2000c10152e */
[----:B------:R-:W-:Y:S01]  /*24960*/  VIADD R147, R146, UR4 ;  /* 0x0000000492937c36 */ /* 0x000fe20008000000 */
[----:B------:R-:W-:Y:S01]  /*24970*/  ULDC UR4, c[0x0][0x248] ;  /* 0x0000920000047ab9 */ /* 0x000fe20000000800 */
[----:B------:R-:W-:Y:S02]  /*24980*/  ISETP.LT.AND P1, PT, R62, UR6, !P0 ;  /* 0x000000063e007c0c */ /* 0x000fe4000c721270 */
        /* <DEDUP_REMOVED lines=15> */
[----:B0-----:R-:W-:-:S04]  /*24a80*/  LEA R60, P3, R52, R2, 0x1 ;  /* 0x00000002343c7211 */ /* 0x001fc800078608ff */
[----:B------:R-:W-:Y:S01]  /*24a90*/  LEA.HI.X.SX32 R61, R52, R252, 0x1, P3 ;  /* 0x000000fc343d7211 */ /* 0x000fe200018f0eff */
[----:B------:R-:W-:Y:S01]  /*24aa0*/  VIADD R52, R53, UR6 ;  /* 0x0000000635347c36 */ /* 0x000fe20008000000 */
[----:B------:R-:W-:Y:S01]  /*24ab0*/  ISETP.LT.AND P3, PT, R62, UR4, !P0 ;  /* 0x000000043e007c0c */ /* 0x000fe2000c761270 */
[----:B------:R-:W-:Y:S01]  /*24ac0*/  ULDC UR4, c[0x0][0x248] ;  /* 0x0000920000047ab9 */ /* 0x000fe20000000800 */
[----:B------:R0:W-:Y:S01]  /*24ad0*/  STL.64 [R1+0xf30], R146 ;  /* 0x000f309201007387 */ /* 0x0001e20000100a00 */
[----:B------:R-:W-:Y:S01]  /*24ae0*/  VIADD R157, R52, UR4 ;  /* 0x00000004349d7c36 */ /* 0x000fe20008000000 */
[----:B------:R-:W-:Y:S01]  /*24af0*/  ULDC UR4, c[0x0][0x248] ;  /* 0x0000920000047ab9 */ /* 0x000fe20000000800 */
[----:B------:R-:W-:Y:S02]  /*24b00*/  ULDC UR6, c[0x0][0x248] ;  /* 0x0000920000067ab9 */ /* 0x000fe40000000800 */
[----:B------:R-:W-:Y:S01]  /*24b10*/  VIADD R156, R157, UR4 ;  /* 0x000000049d9c7c36 */ /* 0x000fe20008000000 */
[----:B------:R-:W-:Y:S01]  /*24b20*/  ULDC UR4, c[0x0][0x248] ;  /* 0x0000920000047ab9 */ /* 0x000fe20000000800 */
[----:B------:R1:W-:Y:S01]  /*24b30*/  @P4 STG.E.U16 desc[UR46][R60.64], R76 ;  /* 0x0000004c3c004986 */ /* 0x0003e2000c10152e */
[----:B------:R-:W-:-:S02]  /*24b40*/  VIADD R62, R3, 0x5e ;  /* 0x0000005e033e7836 */ /* 0x000fc40000000000 */
[----:B0-----:R-:W-:Y:S01]  /*24b50*/  VIADD R147, R156, UR4 ;  /* 0x000000049c937c36 */ /* 0x001fe20008000000 */
[----:B------:R-:W-:Y:S01]  /*24b60*/  ULDC UR4, c[0x0][0x22c] ;  /* 0x00008b0000047ab9 */ /* 0x000fe20000000800 */
[----:B-1----:R-:W-:Y:S02]  /*24b70*/  LEA R60, P4, R150, R2, 0x1 ;  /* 0x00000002963c7211 */ /* 0x002fe400078808ff */
[----:B------:R-:W-:Y:S01]  /*24b80*/  VIADD R146, R147, UR6 ;  /* 0x0000000693927c36 */ /* 0x000fe20008000000 */
[----:B------:R-:W-:Y:S01]  /*24b90*/  PRMT R76, R76, 0x7632, R76 ;  /* 0x000076324c4c7816 */ /* 0x000fe2000000004c */
[----:B------:R-:W-:Y:S01]  /*24ba0*/  ULDC UR6, c[0x0][0x22c] ;  /* 0x00008b0000067ab9 */ /* 0x000fe20000000800 */
[----:B------:R-:W-:Y:S02]  /*24bb0*/  LEA.HI.X.SX32 R61, R150, R252, 0x1, P4 ;  /* 0x000000fc963d7211 */ /* 0x000fe400020f0eff */
[----:B------:R-:W-:Y:S01]  /*24bc0*/  ISETP.LT.AND P4, PT, R62, UR4, !P0 ;  /* 0x000000043e007c0c */ /* 0x000fe2000c781270 */
[----:B------:R-:W-:-:S02]  /*24bd0*/  ULDC UR4, c[0x0][0x248] ;  /* 0x0000920000047ab9 */ /* 0x000fc40000000800 */
        /* <DEDUP_REMOVED lines=20> */
[----:B------:R0:W-:Y:S01]  /*24d20*/  @P6 STG.E.U16 desc[UR46][R60.64], R77 ;  /* 0x0000004d3c006986 */ /* 0x0001e2000c10152e */
[----:B------:R-:W-:Y:S01]  /*24d30*/  VIADD R243, R152, UR6 ;  /* 0x0000000698f37c36 */ /* 0x000fe20008000000 */
[----:B------:R-:W-:-:S03]  /*24d40*/  ULDC UR6, c[0x0][0x248] ;  /* 0x0000920000067ab9 */ /* 0x000fc60000000800 */
[----:B------:R-:W-:Y:S01]  /*24d50*/  VIADD R163, R243, UR4 ;  /* 0x00000004f3a37c36 */ /* 0x000fe20008000000 */
[----:B------:R-:W-:Y:S01]  /*24d60*/  ULDC UR4, c[0x0][0x248] ;  /* 0x0000920000047ab9 */ /* 0x000fe20000000800 */
[----:B0-----:R-:W-:-:S04]  /*24d70*/  LEA R60, P6, R245, R2, 0x1 ;  /* 0x00000002f53c7211 */ /* 0x001fc800078c08ff */
[----:B------:R-:W-:Y:S02]  /*24d80*/  LEA.HI.X.SX32 R61, R245, R252, 0x1, P6 ;  /* 0x000000fcf53d7211 */ /* 0x000fe400030f0eff */
[C---:B------:R-:W-:Y:S02]  /*24d90*/  LEA R62, P6, R162.reuse, R2, 0x1 ;  /* 0x00000002a23e7211 */ /* 0x040fe400078c08ff */
[----:B------:R-:W-:Y:S02]  /*24da0*/  PRMT R77, R77, 0x7632, R77 ;  /* 0x000076324d4d7816 */ /* 0x000fe4000000004d */
[----:B------:R-:W-:Y:S01]  /*24db0*/  LEA.HI.X.SX32 R63, R162, R252, 0x1, P6 ;  /* 0x000000fca23f7211 */ /* 0x000fe200030f0eff */
[----:B------:R-:W-:Y:S01]  /*24dc0*/  VIADD R162, R163, UR4 ;  /* 0x00000004a3a27c36 */ /* 0x000fe20008000000 */
[----:B------:R-:W-:Y:S01]  /*24dd0*/  ULDC UR4, c[0x0][0x248] ;  /* 0x0000920000047ab9 */ /* 0x000fe20000000800 */
[----:B------:R-:W-:Y:S02]  /*24de0*/  VIADD R64, R3, 0x6f ;  /* 0x0000006f03407836 */ /* 0x000fe40000000000 */
[----:B------:R-:W-:Y:S01]  /*24df0*/  VIADD R209, R162, UR4 ;  /* 0x00000004a2d17c36 */ /* 0x000fe20008000000 */
[----:B------:R0:W-:Y:S01]  /*24e00*/  @P1 STG.E.U16 desc[UR46][R60.64], R77 ;  /* 0x0000004d3c001986 */ /* 0x0001e2000c10152e */
[----:B------:R-:W-:Y:S01]  /*24e10*/  ULDC UR4, c[0x0][0x248] ;  /* 0x0000920000047ab9 */ /* 0x000fe20000000800 */
[----:B------:R-:W-:Y:S01]  /*24e20*/  ISETP.LT.AND P1, PT, R64, UR5, !P0 ;  /* 0x0000000540007c0c */ /* 0x000fe2000c721270 */
[----:B------:R-:W-:Y:S01]  /*24e30*/  VIADD R208, R209, UR4 ;  /* 0x00000004d1d07c36 */ /* 0x000fe20008000000 */
[----:B------:R1:W-:Y:S01]  /*24e40*/  @P2 STG.E.U16 desc[UR46][R62.64], R78 ;  /* 0x0000004e3e002986 */ /* 0x0003e2000c10152e */
[----:B------:R-:W-:Y:S01]  /*24e50*/  ULDC UR5, c[0x0][0x248] ;  /* 0x0000920000057ab9 */ /* 0x000fe20000000800 */
[----:B------:R-:W-:Y:S01]  /*24e60*/  ULDC UR4, c[0x0][0x22c] ;  /* 0x00008b0000047ab9 */ /* 0x000fe20000000800 */
[----:B------:R-:W-:Y:S01]  /*24e70*/  VIADD R165, R208, UR5 ;  /* 0x00000005d0a57c36 */ /* 0x000fe20008000000 */
[----:B------:R-:W-:Y:S01]  /*24e80*/  STL.64 [R1+0xf28], R154 ;  /* 0x000f289a01007387 */ /* 0x000fe20000100a00 */
[----:B------:R-:W-:Y:S01]  /*24e90*/  ULDC UR5, c[0x0][0x22c] ;  /* 0x00008b0000057ab9 */ /* 0x000fe20000000800 */
[----:B0-----:R-:W-:Y:S01]  /*24ea0*/  LEA R60, P2, R164, R2, 0x1 ;  /* 0x00000002a43c7211 */ /* 0x001fe200078408ff */
[----:B-1----:R-:W-:-:S03]  /*24eb0*/  VIADD R62, R3, 0x6e ;  /* 0x0000006e033e7836 */ /* 0x002fc60000000000 */
[----:B------:R-:W-:Y:S02]  /*24ec0*/  LEA.HI.X.SX32 R61, R164, R252, 0x1, P2 ;  /* 0x000000fca43d7211 */ /* 0x000fe400010f0eff */
[----:B------:R-:W-:Y:S01]  /*24ed0*/  ISETP.LT.AND P2, PT, R62, UR4, !P0 ;  /* 0x000000043e007c0c */ /* 0x000fe2000c741270 */
[----:B------:R-:W-:Y:S02]  /*24ee0*/  ULDC UR4, c[0x0][0x248] ;  /* 0x0000920000047ab9 */ /* 0x000fe40000000800 */
        /* <DEDUP_REMOVED lines=13> */
[----:B------:R-:W-:-:S03]  /*24fc0*/  ULDC UR4, c[0x0][0x248] ;  /* 0x0000920000047ab9 */ /* 0x000fc60000000800 */
[----:B------:R-:W-:Y:S01]  /*24fd0*/  VIADD R205, R166, UR4 ;  /* 0x00000004a6cd7c36 */ /* 0x000fe20008000000 */
[----:B------:R-:W-:Y:S01]  /*24fe0*/  ULDC UR4, c[0x0][0x248] ;  /* 0x0000920000047ab9 */ /* 0x000fe20000000800 */
[----:B------:R-:W-:Y:S02]  /*24ff0*/  VIADD R62, R3, 0x6d ;  /* 0x0000006d033e7836 */ /* 0x000fe40000000000 */
[----:B------:R-:W-:Y:S01]  /*25000*/  VIADD R203, R205, UR4 ;  /* 0x00000004cdcb7c36 */ /* 0x000fe20008000000 */
[----:B------:R0:W-:Y:S01]  /*25010*/  @P4 STG.E.U16 desc[UR46][R60.64], R79 ;  /* 0x0000004f3c004986 */ /* 0x0001e2000c10152e */
[----:B------:R-:W-:Y:S02]  /*25020*/  ULDC UR4, c[0x0][0x248] ;  /* 0x0000920000047ab9 */ /* 0x000fe40000000800 */
[----:B------:R-:W-:Y:S01]  /*25030*/  VIADD R169, R203, UR4 ;  /* 0x00000004cba97c36 */ /* 0x000fe20008000000 */
[----:B------:R-:W-:Y:S01]  /*25040*/  STL.64 [R1+0xf38], R52 ;  /* 0x000f383401007387 */ /* 0x000fe20000100a00 */
[----:B------:R-:W-:-:S03]  /*25050*/  ULDC UR4, c[0x0][0x248] ;  /* 0x0000920000047ab9 */ /* 0x000fc60000000800 */
[----:B------:R1:W-:Y:S01]  /*25060*/  STL.64 [R1+0xf48], R158 ;  /* 0x000f489e01007387 */ /* 0x0003e20000100a00 */
[----:B0-----:R-:W-:-:S03]  /*25070*/  LEA R60, P4, R168, R2, 0x1 ;  /* 0x00000002a83c7211 */ /* 0x001fc600078808ff */
[----:B------:R-:W-:Y:S01]  /*25080*/  STL.64 [R1+0xf50], R150 ;  /* 0x000f509601007387 */ /* 0x000fe20000100a00 */
[----:B------:R-:W-:Y:S01]  /*25090*/  ISETP.LT.AND P3, PT, R62, UR5, !P0 ;  /* 0x000000053e007c0c */ /* 0x000fe2000c761270 */
[----:B------:R-:W-:Y:S01]  /*250a0*/  VIADD R62, R3, 0x62 ;  /* 0x00000062033e7836 */ /* 0x000fe20000000000 */
[----:B------:R-:W-:Y:S01]  /*250b0*/  LEA.HI.X.SX32 R61, R168, R252, 0x1, P4 ;  /* 0x000000fca83d7211 */ /* 0x000fe200020f0eff */
[----:B------:R-:W-:Y:S01]  /*250c0*/  STL.64 [R1+0xf58], R160 ;  /* 0x000f58a001007387 */ /* 0x000fe20000100a00 */
[----:B------:R-:W-:Y:S01]  /*250d0*/  VIADD R168, R169, UR4 ;  /* 0x00000004a9a87c36 */ /* 0x000fe20008000000 */
[----:B------:R-:W-:Y:S01]  /*250e0*/  ULDC UR4, c[0x0][0x248] ;  /* 0x0000920000047ab9 */ /* 0x000fe20000000800 */
[----:B------:R-:W-:Y:S01]  /*250f0*/  ULDC UR5, c[0x0][0x22c] ;  /* 0x00008b0000057ab9 */ /* 0x000fe20000000800 */
[----:B-1----:R-:W2:Y:S01]  /*25100*/  LDL.LU R159, [R1+0x2e4] ;  /* 0x0002e400019f7983 */ /* 0x002ea20000300800 */
[----:B------:R-:W-:Y:S01]  /*25110*/  VIADD R202, R168, UR4 ;  /* 0x00000004a8ca7c36 */ /* 0x000fe20008000000 */
[----:B------:R-:W-:Y:S01]  /*25120*/  ISETP.LT.AND P4, PT, R62, UR5, !P0 ;  /* 0x000000053e007c0c */ /* 0x000fe2000c781270 */
[----:B------:R-:W-:Y:S01]  /*25130*/  ULDC UR5, c[0x0][0x248] ;  /* 0x0000920000057ab9 */ /* 0x000fe20000000800 */
[----:B------:R-:W3:Y:S01]  /*25140*/  LDL.LU R137, [R1+0x2e0] ;  /* 0x0002e00001897983 */ /* 0x000ee20000300800 */
[----:B------:R-:W-:Y:S01]  /*25150*/  VIADD R201, R202, UR5 ;  /* 0x00000005cac97c36 */ /* 0x000fe20008000000 */
[----:B------:R-:W-:Y:S01]  /*25160*/  ULDC UR4, c[0x0][0x248] ;  /* 0x0000920000047ab9 */ /* 0x000fe20000000800 */
[----:B------:R-:W-:Y:S01]  /*25170*/  PRMT R63, R79, 0x7632, R63 ;  /* 0x000076324f3f7816 */ /* 0x000fe2000000003f */
[----:B------:R-:W4:Y:S01]  /*25180*/  LDL.LU R154, [R1+0x2c4] ;  /* 0x0002c400019a7983 */ /* 0x000f220000300800 */
[----:B------:R-:W-:Y:S01]  /*25190*/  VIADD R171, R201, UR4 ;  /* 0x00000004c9ab7c36 */ /* 0x000fe20008000000 */
[----:B------:R-:W-:Y:S01]  /*251a0*/  ULDC UR5, c[0x0][0x248] ;  /* 0x0000920000057ab9 */ /* 0x000fe20000000800 */
[----:B------:R-:W-:Y:S01]  /*251b0*/  LEA R64, P6, R173, R2, 0x1 ;  /* 0x00000002ad407211 */ /* 0x000fe200078c08ff */
[----:B------:R-:W4:Y:S01]  /*251c0*/  LDL.LU R251, [R1+0x2c0] ;  /* 0x0002c00001fb7983 */ /* 0x000f220000300800 */
[----:B------:R-:W-:Y:S01]  /*251d0*/  VIADD R170, R171, UR6 ;  /* 0x00000006abaa7c36 */ /* 0x000fe20008000000 */
[----:B------:R-:W-:-:S02]  /*251e0*/  ULDC UR4, c[0x0][0x248] ;  /* 0x0000920000047ab9 */ /* 0x000fc40000000800 */
[----:B------:R0:W-:Y:S01]  /*251f0*/  @P5 STG.E.U16 desc[UR46][R60.64], R63 ;  /* 0x0000003f3c005986 */ /* 0x0001e2000c10152e */
[----:B------:R-:W-:Y:S01]  /*25200*/  VIADD R199, R170, UR7 ;  /* 0x00000007aac77c36 */ /* 0x000fe20008000000 */
[----:B------:R-:W-:Y:S01]  /*25210*/  LEA.HI.X.SX32 R65, R173, R252, 0x1, P6 ;  /* 0x000000fcad417211 */ /* 0x000fe200030f0eff */
[----:B------:R-:W-:Y:S01]  /*25220*/  ULDC UR6, c[0x0][0x248] ;  /* 0x0000920000067ab9 */ /* 0x000fe20000000800 */
[----:B------:R-:W-:Y:S01]  /*25230*/  ULDC UR7, c[0x0][0x248] ;  /* 0x0000920000077ab9 */ /* 0x000fe20000000800 */
[----:B------:R-:W-:Y:S01]  /*25240*/  VIADD R198, R199, UR5 ;  /* 0x00000005c7c67c36 */ /* 0x000fe20008000000 */
[----:B------:R-:W4:Y:S01]  /*25250*/  LDL.LU R155, [R1+0x2b0] ;  /* 0x0002b000019b7983 */ /* 0x000f220000300800 */
[-C--:B0-----:R-:W-:Y:S02]  /*25260*/  LEA R60, P5, R190, R2.reuse, 0x1 ;  /* 0x00000002be3c7211 */ /* 0x081fe400078a08ff */
[----:B------:R-:W-:Y:S01]  /*25270*/  VIADD R173, R198, UR8 ;  /* 0x00000008c6ad7c36 */ /* 0x000fe20008000000 */
[----:B------:R-:W-:Y:S01]  /*25280*/  LEA R68, P6, R172, R2, 0x1 ;  /* 0x00000002ac447211 */ /* 0x000fe200078c08ff */
[----:B------:R-:W-:Y:S01]  /*25290*/  ULDC UR5, c[0x0][0x248] ;  /* 0x0000920000057ab9 */ /* 0x000fe20000000800 */
[----:B------:R-:W-:Y:S01]  /*252a0*/  LEA.HI.X.SX32 R61, R190, R252, 0x1, P5 ;  /* 0x000000fcbe3d7211 */ /* 0x000fe200028f0eff */
[----:B------:R-:W-:Y:S01]  /*252b0*/  ULDC UR8, c[0x0][0x248] ;  /* 0x0000920000087ab9 */ /* 0x000fe20000000800 */
[----:B------:R-:W-:Y:S01]  /*252c0*/  LEA R62, P5, R189, R2, 0x1 ;  /* 0x00000002bd3e7211 */ /* 0x000fe200078a08ff */
[----:B------:R-:W-:Y:S01]  /*252d0*/  VIADD R103, R3, 0x60 ;  /* 0x0000006003677836 */ /* 0x000fe20000000000 */
[----:B------:R-:W4:Y:S02]  /*252e0*/  LDL.LU R149, [R1+0x2ac] ;  /* 0x0002ac0001957983 */ /* 0x000f240000300800 */
[----:B------:R-:W-:-:S02]  /*252f0*/  LEA.HI.X.SX32 R63, R189, R252, 0x1, P5 ;  /* 0x000000fcbd3f7211 */ /* 0x000fc400028f0eff */
[----:B------:R-:W-:Y:S01]  /*25300*/  LEA R66, P5, R188, R2, 0x1 ;  /* 0x00000002bc427211 */ /* 0x000fe200078a08ff */
[----:B------:R-:W-:Y:S01]  /*25310*/  VIADD R52, R3, 0x61 ;  /* 0x0000006103347836 */ /* 0x000fe20000000000 */
[-C--:B------:R-:W-:Y:S01]  /*25320*/  LEA.HI.X.SX32 R69, R172, R252.reuse, 0x1, P6 ;  /* 0x000000fcac457211 */ /* 0x080fe200030f0eff */
[----:B------:R-:W-:Y:S01]  /*25330*/  VIADD R172, R173, UR9 ;  /* 0x00000009adac7c36 */ /* 0x000fe20008000000 */
[----:B------:R-:W-:Y:S01]  /*25340*/  LEA.HI.X.SX32 R67, R188, R252, 0x1, P5 ;  /* 0x000000fcbc437211 */ /* 0x000fe200028f0eff */
[----:B------:R-:W4:Y:S01]  /*25350*/  LDL.LU R136, [R1+0x294] ;  /* 0x0002940001887983 */ /* 0x000f220000300800 */
[CC--:B------:R-:W-:Y:S01]  /*25360*/  LEA R70, P5, R187.reuse, R2.reuse, 0x1 ;  /* 0x00000002bb467211 */ /* 0x0c0fe200078a08ff */
[----:B------:R-:W-:Y:S01]  /*25370*/  VIADD R197, R172, UR4 ;  /* 0x00000004acc57c36 */ /* 0x000fe20008000000 */
[C---:B------:R-:W-:Y:S01]  /*25380*/  LEA R72, P6, R186.reuse, R2, 0x1 ;  /* 0x00000002ba487211 */ /* 0x040fe200078c08ff */
[----:B------:R-:W-:Y:S01]  /*25390*/  ULDC UR4, c[0x0][0x248] ;  /* 0x0000920000047ab9 */ /* 0x000fe20000000800 */
[----:B------:R-:W-:Y:S01]  /*253a0*/  LEA.HI.X.SX32 R71, R187, R252, 0x1, P5 ;  /* 0x000000fcbb477211 */ /* 0x000fe200028f0eff */
[----:B------:R-:W-:Y:S01]  /*253b0*/  VIADD R195, R197, UR10 ;  /* 0x0000000ac5c37c36 */ /* 0x000fe20008000000 */
[C---:B------:R-:W-:Y:S01]  /*253c0*/  LEA R74, P5, R175.reuse, R2, 0x1 ;  /* 0x00000002af4a7211 */ /* 0x040fe200078a08ff */
[----:B------:R-:W4:Y:S01]  /*253d0*/  LDL.LU R246, [R1+0x290] ;  /* 0x0002900001f67983 */ /* 0x000f220000300800 */
[----:B------:R-:W-:Y:S01]  /*253e0*/  LEA.HI.X.SX32 R73, R186, R252, 0x1, P6 ;  /* 0x000000fcba497211 */ /* 0x000fe200030f0eff */
[----:B------:R-:W-:Y:S01]  /*253f0*/  ULDC UR9, c[0x0][0x248] ;  /* 0x0000920000097ab9 */ /* 0x000fe20000000800 */
[C---:B------:R-:W-:Y:S01]  /*25400*/  LEA R76, P6, R174.reuse, R2, 0x1 ;  /* 0x00000002ae4c7211 */ /* 0x040fe200078c08ff */
[----:B------:R-:W-:Y:S01]  /*25410*/  ULDC UR10, c[0x0][0x248] ;  /* 0x00009200000a7ab9 */ /* 0x000fe20000000800 */
[-C--:B------:R-:W-:Y:S01]  /*25420*/  LEA.HI.X.SX32 R75, R175, R252.reuse, 0x1, P5 ;  /* 0x000000fcaf4b7211 */ /* 0x080fe200028f0eff */
[----:B------:R-:W-:Y:S01]  /*25430*/  VIADD R175, R195, UR6 ;  /* 0x00000006c3af7c36 */ /* 0x000fe20008000000 */
[----:B------:R-:W-:Y:S01]  /*25440*/  LEA.HI.X.SX32 R77, R174, R252, 0x1, P6 ;  /* 0x000000fcae4d7211 */ /* 0x000fe200030f0eff */
[----:B------:R-:W-:Y:S01]  /*25450*/  ULDC UR6, c[0x0][0x248] ;  /* 0x0000920000067ab9 */ /* 0x000fe20000000800 */
[-C--:B------:R-:W-:Y:S01]  /*25460*/  LEA R78, P5, R185, R2.reuse, 0x1 ;  /* 0x00000002b94e7211 */ /* 0x080fe200078a08ff */
[----:B------:R-:W-:Y:S01]  /*25470*/  VIADD R174, R175, UR7 ;  /* 0x00000007afae7c36 */ /* 0x000fe20008000000 */
[----:B------:R-:W-:Y:S01]  /*25480*/  LEA R80, P6, R184, R2, 0x1 ;  /* 0x00000002b8507211 */ /* 0x000fe200078c08ff */
        /* <DEDUP_REMOVED lines=9> */
[----:B------:R-:W-:-:S02]  /*25520*/  LEA.HI.X.SX32 R83, R183, R252, 0x1, P5 ;  /* 0x000000fcb7537211 */ /* 0x000fc400028f0eff */
[----:B------:R-:W-:Y:S01]  /*25530*/  LEA.HI.X.SX32 R93, R177, R252, 0x1, P6 ;  /* 0x000000fcb15d7211 */ /* 0x000fe200030f0eff */
[----:B------:R-:W-:Y:S01]  /*25540*/  VIADD R177, R192, UR4 ;  /* 0x00000004c0b17c36 */ /* 0x000fe20008000000 */
[-C--:B------:R-:W-:Y:S01]  /*25550*/  LEA R94, P5, R176, R2.reuse, 0x1 ;  /* 0x00000002b05e7211 */ /* 0x080fe200078a08ff */
[----:B------:R-:W-:Y:S01]  /*25560*/  ULDC UR4, c[0x0][0x248] ;  /* 0x0000920000047ab9 */ /* 0x000fe20000000800 */
[----:B------:R-:W-:Y:S02]  /*25570*/  LEA R100, P6, R182, R2, 0x1 ;  /* 0x00000002b6647211 */ /* 0x000fe400078c08ff */
[-C--:B------:R-:W-:Y:S01]  /*25580*/  LEA.HI.X.SX32 R95, R176, R252.reuse, 0x1, P5 ;  /* 0x000000fcb05f7211 */ /* 0x080fe200028f0eff */
[----:B------:R-:W-:Y:S01]  /*25590*/  VIADD R176, R177, UR6 ;  /* 0x00000006b1b07c36 */ /* 0x000fe20008000000 */
[----:B------:R-:W-:Y:S01]  /*255a0*/  LEA.HI.X.SX32 R101, R182, R252, 0x1, P6 ;  /* 0x000000fcb6657211 */ /* 0x000fe200030f0eff */
[----:B------:R-:W-:Y:S02]  /*255b0*/  ULDC UR6, c[0x0][0x22c] ;  /* 0x00008b0000067ab9 */ /* 0x000fe40000000800 */
[----:B------:R-:W-:Y:S01]  /*255c0*/  VIADD R191, R176, UR5 ;  /* 0x00000005b0bf7c36 */ /* 0x000fe20008000000 */
[----:B------:R-:W-:Y:S01]  /*255d0*/  LEA R102, P6, R179, R2, 0x1 ;  /* 0x00000002b3667211 */ /* 0x000fe200078c08ff */
[----:B------:R-:W-:Y:S01]  /*255e0*/  ULDC UR5, c[0x0][0x248] ;  /* 0x0000920000057ab9 */ /* 0x000fe20000000800 */
[----:B------:R-:W-:Y:S01]  /*255f0*/  ISETP.LT.AND P5, PT, R103, UR11, !P0 ;  /* 0x0000000b67007c0c */ /* 0x000fe2000c7a1270 */
[----:B------:R-:W-:Y:S01]  /*25600*/  VIADD R189, R191, UR4 ;  /* 0x00000004bfbd7c36 */ /* 0x000fe20008000000 */
[----:B------:R-:W-:Y:S01]  /*25610*/  LEA.HI.X.SX32 R103, R179, R252, 0x1, P6 ;  /* 0x000000fcb3677211 */ /* 0x000fe200030f0eff */
[----:B------:R-:W-:Y:S01]  /*25620*/  ULDC UR4, c[0x0][0x248] ;  /* 0x0000920000047ab9 */ /* 0x000fe20000000800 */
[C---:B------:R-:W-:Y:S01]  /*25630*/  LEA R104, P6, R178.reuse, R2, 0x1 ;  /* 0x00000002b2687211 */ /* 0x040fe200078c08ff */
[----:B------:R-:W-:Y:S01]  /*25640*/  VIADD R179, R189, UR4 ;  /* 0x00000004bdb37c36 */ /* 0x000fe20008000000 */
[----:B------:R-:W-:Y:S01]  /*25650*/  ULDC UR4, c[0x0][0x248] ;  /* 0x0000920000047ab9 */ /* 0x000fe20000000800 */
[----:B------:R-:W-:Y:S01]  /*25660*/  ULDC UR11, c[0x0][0x248] ;  /* 0x00009200000b7ab9 */ /* 0x000fe20000000800 */
[----:B------:R-:W-:Y:S01]  /*25670*/  LEA.HI.X.SX32 R105, R178, R252, 0x1, P6 ;  /* 0x000000fcb2697211 */ /* 0x000fe200030f0eff */
[----:B------:R-:W-:Y:S01]  /*25680*/  VIADD R178, R179, UR4 ;  /* 0x00000004b3b27c36 */ /* 0x000fe20008000000 */
[----:B------:R-:W-:Y:S01]  /*25690*/  LEA R106, P6, R181, R2, 0x1 ;  /* 0x00000002b56a7211 */ /* 0x000fe200078c08ff */
[----:B------:R-:W-:-:S02]  /*256a0*/  ULDC UR4, c[0x0][0x248] ;  /* 0x0000920000047ab9 */ /* 0x000fc40000000800 */
[----:B------:R-:W-:Y:S01]  /*256b0*/  VIADD R188, R178, UR5 ;  /* 0x00000005b2bc7c36 */ /* 0x000fe20008000000 */
[----:B------:R-:W-:Y:S01]  /*256c0*/  LEA.HI.X.SX32 R107, R181, R252, 0x1, P6 ;  /* 0x000000fcb56b7211 */ /* 0x000fe200030f0eff */
[----:B------:R0:W-:Y:S01]  /*256d0*/  @P5 STG.E.U16 desc[UR46][R60.64], R96 ;  /* 0x000000603c005986 */ /* 0x0001e2000c10152e */
[----:B------:R-:W-:Y:S01]  /*256e0*/  LEA R244, P6, R180, R2, 0x1 ;  /* 0x00000002b4f47211 */ /* 0x000fe200078c08ff */
[----:B------:R-:W-:Y:S01]  /*256f0*/  VIADD R181, R188, UR4 ;  /* 0x00000004bcb57c36 */ /* 0x000fe20008000000 */
[----:B------:R-:W-:Y:S01]  /*25700*/  ULDC UR4, c[0x0][0x248] ;  /* 0x0000920000047ab9 */ /* 0x000fe20000000800 */
[----:B------:R-:W-:Y:S01]  /*25710*/  ULDC UR5, c[0x0][0x22c] ;  /* 0x00008b0000057ab9 */ /* 0x000fe20000000800 */
[----:B------:R-:W-:Y:S01]  /*25720*/  LEA.HI.X.SX32 R245, R180, R252, 0x1, P6 ;  /* 0x000000fcb4f57211 */ /* 0x000fe200030f0eff */
[----:B------:R-:W-:Y:S01]  /*25730*/  VIADD R180, R181, UR4 ;  /* 0x00000004b5b47c36 */ /* 0x000fe20008000000 */
[----:B------:R-:W-:Y:S01]  /*25740*/  ULDC UR4, c[0x0][0x248] ;  /* 0x0000920000047ab9 */ /* 0x000fe20000000800 */
[----:B0-----:R-:W-:-:S02]  /*25750*/  PRMT R61, R96, 0x7632, R61 ;  /* 0x00007632603d7816 */ /* 0x001fc4000000003d */
[----:B------:R-:W-:Y:S01]  /*25760*/  VIADD R96, R180, UR4 ;  /* 0x00000004b4607c36 */ /* 0x000fe20008000000 */
[----:B------:R-:W-:Y:S01]  /*25770*/  ULDC UR4, c[0x0][0x248] ;  /* 0x0000920000047ab9 */ /* 0x000fe20000000800 */
[----:B------:R-:W-:Y:S01]  /*25780*/  ISETP.LT.AND P6, PT, R52, UR6, !P0 ;  /* 0x0000000634007c0c */ /* 0x000fe2000c7c1270 */
[----:B------:R-:W-:Y:S01]  /*25790*/  VIADD R60, R3, 0x6a ;  /* 0x0000006a033c7836 */ /* 0x000fe20000000000 */
[----:B------:R-:W-:Y:S01]  /*257a0*/  ULDC UR6, c[0x0][0x248] ;  /* 0x0000920000067ab9 */ /* 0x000fe20000000800 */
[----:B------:R-:W-:Y:S01]  /*257b0*/  VIADD R187, R96, UR4 ;  /* 0x0000000460bb7c36 */ /* 0x000fe20008000000 */
[----:B------:R-:W-:-:S03]  /*257c0*/  ULDC UR4, c[0x0][0x248] ;  /* 0x0000920000047ab9 */ /* 0x000fc60000000800 */
[----:B------:R-:W-:Y:S01]  /*257d0*/  VIADD R185, R187, UR4 ;  /* 0x00000004bbb97c36 */ /* 0x000fe20008000000 */
[----:B------:R-:W-:Y:S01]  /*257e0*/  ULDC UR4, c[0x0][0x248] ;  /* 0x0000920000047ab9 */ /* 0x000fe20000000800 */
[----:B------:R-:W-:Y:S02]  /*257f0*/  ISETP.LT.AND P5, PT, R60, UR5, !P0 ;  /* 0x000000053c007c0c */ /* 0x000fe4000c7a1270 */
[----:B------:R-:W-:Y:S01]  /*25800*/  VIADD R183, R185, UR4 ;  /* 0x00000004b9b77c36 */ /* 0x000fe20008000000 */
[----:B------:R-:W-:Y:S01]  /*25810*/  ULDC UR4, c[0x0][0x248] ;  /* 0x0000920000047ab9 */ /* 0x000fe20000000800 */
        /* <DEDUP_REMOVED lines=8> */
[----:B------:R-:W-:Y:S01]  /*258a0*/  VIADD R60, R3, 0x64 ;  /* 0x00000064033c7836 */ /* 0x000fe20000000000 */
[----:B------:R1:W-:Y:S01]  /*258b0*/  @P4 STG.E.U16 desc[UR46][R64.64], R97 ;  /* 0x0000006140004986 */ /* 0x0003e2000c10152e */
[----:B------:R-:W-:-:S03]  /*258c0*/  ULDC UR5, c[0x0][0x22c] ;  /* 0x00008b0000057ab9 */ /* 0x000fc60000000800 */
[----:B------:R-:W-:Y:S02]  /*258d0*/  ISETP.LT.AND P4, PT, R60, UR5, !P0 ;  /* 0x000000053c007c0c */ /* 0x000fe4000c781270 */
[----:B0-----:R-:W-:Y:S01]  /*258e0*/  PRMT R61, R97, 0x7632, R61 ;  /* 0x00007632613d7816 */ /* 0x001fe2000000003d */
[----:B------:R-:W-:Y:S01]  /*258f0*/  VIADD R60, R3, 0x65 ;  /* 0x00000065033c7836 */ /* 0x000fe20000000000 */
[----:B------:R-:W-:Y:S01]  /*25900*/  ULDC UR5, c[0x0][0x22c] ;  /* 0x00008b0000057ab9 */ /* 0x000fe20000000800 */
[----:B-1----:R-:W-:Y:S01]  /*25910*/  VIADD R97, R184, UR4 ;  /* 0x00000004b8617c36 */ /* 0x002fe20008000000 */
[----:B------:R-:W-:-:S03]  /*25920*/  ULDC UR4, c[0x0][0x248] ;  /* 0x0000920000047ab9 */ /* 0x000fc60000000800 */
[----:B------:R-:W-:Y:S01]  /*25930*/  VIADD R65, R97, UR4 ;  /* 0x0000000461417c36 */ /* 0x000fe20008000000 */
[----:B------:R-:W-:-:S03]  /*25940*/  ULDC UR4, c[0x0][0x248] ;  /* 0x0000920000047ab9 */ /* 0x000fc60000000800 */
[----:B------:R-:W-:Y:S01]  /*25950*/  VIADD R64, R65, UR4 ;  /* 0x0000000441407c36 */ /* 0x000fe20008000000 */
[----:B------:R-:W-:Y:S01]  /*25960*/  ULDC UR4, c[0x0][0x248] ;  /* 0x0000920000047ab9 */ /* 0x000fe20000000800 */
[----:B------:R-:W-:Y:S02]  /*25970*/  @P6 STG.E.U16 desc[UR46][R66.64], R61 ;  /* 0x0000003d42006986 */ /* 0x000fe4000c10152e */
[----:B------:R-:W-:Y:S01]  /*25980*/  VIADD R186, R64, UR4 ;  /* 0x0000000440ba7c36 */ /* 0x000fe20008000000 */
[----:B------:R-:W-:Y:S01]  /*25990*/  ISETP.LT.AND P6, PT, R60, UR5, !P0 ;  /* 0x000000053c007c0c */ /* 0x000fe2000c7c1270 */
[----:B------:R-:W-:Y:S01]  /*259a0*/  ULDC UR4, c[0x0][0x248] ;  /* 0x0000920000047ab9 */ /* 0x000fe20000000800 */
[----:B------:R0:W-:Y:S01]  /*259b0*/  @P4 STG.E.U16 desc[UR46][R68.64], R98 ;  /* 0x0000006244004986 */ /* 0x0001e2000c10152e */
[----:B------:R-:W-:Y:S01]  /*259c0*/  VIADD R60, R3, 0x66 ;  /* 0x00000066033c7836 */ /* 0x000fe20000000000 */
[----:B------:R-:W-:Y:S01]  /*259d0*/  ULDC UR5, c[0x0][0x22c] ;  /* 0x00008b0000057ab9 */ /* 0x000fe20000000800 */
[----:B0-----:R-:W-:Y:S01]  /*259e0*/  VIADD R68, R186, UR4 ;  /* 0x00000004ba447c36 */ /* 0x001fe20008000000 */
[----:B------:R-:W-:Y:S01]  /*259f0*/  ULDC UR4, c[0x0][0x248] ;  /* 0x0000920000047ab9 */ /* 0x000fe20000000800 */
[----:B------:R-:W-:-:S02]  /*25a00*/  PRMT R98, R98, 0x7632, R98 ;  /* 0x0000763262627816 */ /* 0x000fc40000000062 */
[----:B------:R-:W-:Y:S01]  /*25a10*/  VIADD R67, R68, UR4 ;  /* 0x0000000444437c36 */ /* 0x000fe20008000000 */
[----:B------:R-:W-:-:S03]  /*25a20*/  ULDC UR4, c[0x0][0x248] ;  /* 0x0000920000047ab9 */ /* 0x000fc60000000800 */
[----:B------:R-:W-:Y:S01]  /*25a30*/  VIADD R66, R67, UR4 ;  /* 0x0000000443427c36 */ /* 0x000fe20008000000 */
[----:B------:R-:W-:Y:S01]  /*25a40*/  ULDC UR4, c[0x0][0x248] ;  /* 0x0000920000047ab9 */ /* 0x000fe20000000800 */
[----:B------:R0:W-:Y:S01]  /*25a50*/  @P6 STG.E.U16 desc[UR46][R70.64], R98 ;  /* 0x0000006246006986 */ /* 0x0001e2000c10152e */
[----:B------:R-:W-:Y:S01]  /*25a60*/  ISETP.LT.AND P4, PT, R60, UR5, !P0 ;  /* 0x000000053c007c0c */ /* 0x000fe2000c781270 */
[----:B------:R-:W-:Y:S01]  /*25a70*/  VIADD R60, R3, 0x67 ;  /* 0x00000067033c7836 */ /* 0x000fe20000000000 */
[----:B------:R-:W-:Y:S01]  /*25a80*/  ULDC UR5, c[0x0][0x22c] ;  /* 0x00008b0000057ab9 */ /* 0x000fe20000000800 */
[----:B0-----:R-:W-:Y:S01]  /*25a90*/  VIADD R98, R66, UR4 ;  /* 0x0000000442627c36 */ /* 0x001fe20008000000 */
[----:B------:R-:W-:-:S03]  /*25aa0*/  ULDC UR4, c[0x0][0x248] ;  /* 0x0000920000047ab9 */ /* 0x000fc60000000800 */
[----:B------:R-:W-:Y:S01]  /*25ab0*/  VIADD R71, R98, UR4 ;  /* 0x0000000462477c36 */ /* 0x000fe20008000000 */
[----:B------:R-:W-:Y:S01]  /*25ac0*/  ULDC UR4, c[0x0][0x248] ;  /* 0x0000920000047ab9 */ /* 0x000fe20000000800 */
[----:B------:R-:W-:Y:S01]  /*25ad0*/  ISETP.LT.AND P6, PT, R60, UR5, !P0 ;  /* 0x000000053c007c0c */ /* 0x000fe2000c7c1270 */
[----:B------:R-:W-:Y:S01]  /*25ae0*/  ULDC UR5, c[0x0][0x248] ;  /* 0x0000920000057ab9 */ /* 0x000fe20000000800 */
[----:B------:R-:W-:Y:S01]  /*25af0*/  VIADD R70, R71, UR4 ;  /* 0x0000000447467c36 */ /* 0x000fe20008000000 */
[----:B------:R-:W-:Y:S01]  /*25b00*/  ULDC UR4, c[0x0][0x248] ;  /* 0x0000920000047ab9 */ /* 0x000fe20000000800 */
[----:B------:R-:W-:Y:S02]  /*25b10*/  VIADD R60, R3, 0x68 ;  /* 0x00000068033c7836 */ /* 0x000fe40000000000 */
[----:B------:R-:W-:Y:S01]  /*25b20*/  VIADD R69, R70, UR5 ;  /* 0x0000000546457c36 */ /* 0x000fe20008000000 */
[----:B------:R-:W-:Y:S01]  /*25b30*/  ULDC UR5, c[0x0][0x22c] ;  /* 0x00008b0000057ab9 */ /* 0x000fe20000000800 */
[----:B------:R0:W-:Y:S02]  /*25b40*/  @P4 STG.E.U16 desc[UR46][R72.64], R99 ;  /* 0x0000006348004986 */ /* 0x0001e4000c10152e */
[----:B------:R-:W-:Y:S01]  /*25b50*/  VIADD R190, R69, UR4 ;  /* 0x0000000445be7c36 */ /* 0x000fe20008000000 */
[----:B------:R-:W-:Y:S01]  /*25b60*/  ISETP.LT.AND P4, PT, R60, UR5, !P0 ;  /* 0x000000053c007c0c */ /* 0x000fe2000c781270 */
[----:B------:R-:W-:Y:S01]  /*25b70*/  ULDC UR4, c[0x0][0x248] ;  /* 0x0000920000047ab9 */ /* 0x000fe20000000800 */
[----:B------:R-:W-:Y:S01]  /*25b80*/  PRMT R61, R99, 0x7632, R61 ;  /* 0x00007632633d7816 */ /* 0x000fe2000000003d */
[----:B------:R-:W-:Y:S01]  /*25b90*/  VIADD R60, R3, 0x69 ;  /* 0x00000069033c7836 */ /* 0x000fe20000000000 */
[----:B------:R-:W-:Y:S01]  /*25ba0*/  ULDC UR5, c[0x0][0x22c] ;  /* 0x00008b0000057ab9 */ /* 0x000fe20000000800 */
[----:B0-----:R-:W-:Y:S01]  /*25bb0*/  VIADD R99, R190, UR4 ;  /* 0x00000004be637c36 */ /* 0x001fe20008000000 */
[----:B------:R-:W-:-:S03]  /*25bc0*/  ULDC UR4, c[0x0][0x248] ;  /* 0x0000920000047ab9 */ /* 0x000fc60000000800 */
[----:B------:R-:W-:Y:S01]  /*25bd0*/  VIADD R73, R99, UR4 ;  /* 0x0000000463497c36 */ /* 0x000fe20008000000 */
[----:B------:R-:W-:Y:S01]  /*25be0*/  ULDC UR4, c[0x0][0x248] ;  /* 0x0000920000047ab9 */ /* 0x000fe20000000800 */
[----:B------:R-:W-:Y:S02]  /*25bf0*/  @P6 STG.E.U16 desc[UR46][R74.64], R61 ;  /* 0x0000003d4a006986 */ /* 0x000fe4000c10152e */
[----:B------:R-:W-:Y:S01]  /*25c00*/  VIADD R72, R73, UR4 ;  /* 0x0000000449487c36 */ /* 0x000fe20008000000 */
[----:B------:R-:W-:Y:S01]  /*25c10*/  ULDC UR4, c[0x0][0x248] ;  /* 0x0000920000047ab9 */ /* 0x000fe20000000800 */
[----:B------:R0:W-:Y:S01]  /*25c20*/  @P4 STG.E.U16 desc[UR46][R76.64], R88 ;  /* 0x000000584c004986 */ /* 0x0001e2000c10152e */
[----:B------:R-:W-:Y:S01]  /*25c30*/  ISETP.LT.AND P6, PT, R60, UR5, !P0 ;  /* 0x000000053c007c0c */ /* 0x000fe2000c7c1270 */
[----:B0-----:R-:W-:Y:S01]  /*25c40*/  VIADD R77, R72, UR4 ;  /* 0x00000004484d7c36 */ /* 0x001fe20008000000 */
[----:B------:R-:W-:Y:S01]  /*25c50*/  ULDC UR4, c[0x0][0x248] ;  /* 0x0000920000047ab9 */ /* 0x000fe20000000800 */
[----:B------:R-:W-:Y:S01]  /*25c60*/  VIADD R60, R3, 0x6c ;  /* 0x0000006c033c7836 */ /* 0x000fe20000000000 */
[----:B------:R-:W-:Y:S01]  /*25c70*/  PRMT R88, R88, 0x7632, R88 ;  /* 0x0000763258587816 */ /* 0x000fe20000000058 */
[----:B------:R-:W-:Y:S01]  /*25c80*/  VIADD R76, R77, UR4 ;  /* 0x000000044d4c7c36 */ /* 0x000fe20008000000 */
[----:B------:R-:W-:Y:S01]  /*25c90*/  ULDC UR4, c[0x0][0x248] ;  /* 0x0000920000047ab9 */ /* 0x000fe20000000800 */
[----:B------:R-:W-:-:S02]  /*25ca0*/  ULDC UR5, c[0x0][0x22c] ;  /* 0x00008b0000057ab9 */ /* 0x000fc40000000800 */
[----:B------:R-:W-:Y:S01]  /*25cb0*/  VIADD R75, R76, UR4 ;  /* 0x000000044c4b7c36 */ /* 0x000fe20008000000 */
[----:B------:R-:W-:-:S03]  /*25cc0*/  ULDC UR4, c[0x0][0x248] ;  /* 0x0000920000047ab9 */ /* 0x000fc60000000800 */
[----:B------:R-:W-:Y:S01]  /*25cd0*/  VIADD R74, R75, UR4 ;  /* 0x000000044b4a7c36 */ /* 0x000fe20008000000 */
[----:B------:R-:W-:Y:S01]  /*25ce0*/  ULDC UR4, c[0x0][0x248] ;  /* 0x0000920000047ab9 */ /* 0x000fe20000000800 */
[----:B------:R-:W-:Y:S01]  /*25cf0*/  ISETP.LT.AND P4, PT, R60, UR5, !P0 ;  /* 0x000000053c007c0c */ /* 0x000fe2000c781270 */
[C---:B------:R-:W-:Y:S01]  /*25d00*/  VIADD R60, R3.reuse, 0x6b ;  /* 0x0000006b033c7836 */ /* 0x040fe20000000000 */
[----:B------:R0:W-:Y:S01]  /*25d10*/  @P6 STG.E.U16 desc[UR46][R78.64], R88 ;  /* 0x000000584e006986 */ /* 0x0001e2000c10152e */
[----:B------:R-:W-:Y:S01]  /*25d20*/  VIADD R194, R74, UR4 ;  /* 0x000000044ac27c36 */ /* 0x000fe20008000000 */
[----:B------:R-:W-:Y:S01]  /*25d30*/  ULDC UR4, c[0x0][0x248] ;  /* 0x0000920000047ab9 */ /* 0x000fe20000000800 */
[----:B------:R-:W-:Y:S02]  /*25d40*/  ULDC UR5, c[0x0][0x22c] ;  /* 0x00008b0000057ab9 */ /* 0x000fe40000000800 */
[----:B------:R-:W-:Y:S01]  /*25d50*/  ISETP.LT.AND P6, PT, R60, UR5, !P0 ;  /* 0x000000053c007c0c */ /* 0x000fe2000c7c1270 */
[----:B0-----:R-:W-:Y:S01]  /*25d60*/  VIADD R88, R194, UR4 ;  /* 0x00000004c2587c36 */ /* 0x001fe20008000000 */
[----:B------:R-:W-:Y:S01]  /*25d70*/  ULDC UR4, c[0x0][0x248] ;  /* 0x0000920000047ab9 */ /* 0x000fe20000000800 */
[----:B------:R0:W-:Y:S01]  /*25d80*/  @P5 STG.E.U16 desc[UR46][R80.64], R89 ;  /* 0x0000005950005986 */ /* 0x0001e2000c10152e */
[----:B------:R-:W-:Y:S01]  /*25d90*/  VIADD R60, R3, 0x70 ;  /* 0x00000070033c7836 */ /* 0x000fe20000000000 */
[----:B------:R-:W-:Y:S01]  /*25da0*/  ULDC UR5, c[0x0][0x22c] ;  /* 0x00008b0000057ab9 */ /* 0x000fe20000000800 */
[----:B------:R-:W-:Y:S01]  /*25db0*/  VIADD R79, R88, UR4 ;  /* 0x00000004584f7c36 */ /* 0x000fe20008000000 */
[----:B------:R-:W-:-:S03]  /*25dc0*/  ULDC UR4, c[0x0][0x248] ;  /* 0x0000920000047ab9 */ /* 0x000fc60000000800 */
[----:B------:R-:W-:Y:S01]  /*25dd0*/  VIADD R78, R79, UR4 ;  /* 0x000000044f4e7c36 */ /* 0x000fe20008000000 */
[----:B------:R-:W-:Y:S01]  /*25de0*/  ULDC UR4, c[0x0][0x248] ;  /* 0x0000920000047ab9 */ /* 0x000fe20000000800 */
[----:B0-----:R-:W-:Y:S02]  /*25df0*/  PRMT R89, R89, 0x7632, R89 ;  /* 0x0000763259597816 */ /* 0x001fe40000000059 */
[----:B------:R-:W-:Y:S01]  /*25e00*/  VIADD R196, R78, UR4 ;  /* 0x000000044ec47c36 */ /* 0x000fe20008000000 */
[----:B------:R-:W-:Y:S02]  /*25e10*/  ULDC UR4, c[0x0][0x248] ;  /* 0x0000920000047ab9 */ /* 0x000fe40000000800 */
[----:B------:R0:W-:Y:S01]  /*25e20*/  @P6 STG.E.U16 desc[UR46][R82.64], R89 ;  /* 0x0000005952006986 */ /* 0x0001e2000c10152e */
        /* <DEDUP_REMOVED lines=10> */
[----:B------:R-:W-:Y:S02]  /*25ed0*/  PRMT R61, R90, 0x7632, R61 ;  /* 0x000076325a3d7816 */ /* 0x000fe4000000003d */
[----:B0-----:R-:W-:Y:S01]  /*25ee0*/  VIADD R92, R80, UR4 ;  /* 0x00000004505c7c36 */ /* 0x001fe20008000000 */
[----:B------:R-:W-:Y:S01]  /*25ef0*/  ULDC UR4, c[0x0][0x248] ;  /* 0x0000920000047ab9 */ /* 0x000fe20000000800 */
[----:B------:R-:W-:Y:S02]  /*25f00*/  ISETP.LT.AND P6, PT, R60, UR5, !P0 ;  /* 0x000000053c007c0c */ /* 0x000fe4000c7c1270 */
[----:B------:R-:W-:Y:S01]  /*25f10*/  VIADD R90, R92, UR4 ;  /* 0x000000045c5a7c36 */ /* 0x000fe20008000000 */
[----:B------:R-:W-:Y:S01]  /*25f20*/  ULDC UR4, c[0x0][0x248] ;  /* 0x0000920000047ab9 */ /* 0x000fe20000000800 */
[----:B------:R-:W-:Y:S01]  /*25f30*/  VIADD R60, R3, 0x72 ;  /* 0x00000072033c7836 */ /* 0x000fe20000000000 */
[----:B------:R-:W-:Y:S01]  /*25f40*/  ULDC UR5, c[0x0][0x22c] ;  /* 0x00008b0000057ab9 */ /* 0x000fe20000000800 */
[----:B------:R-:W-:Y:S01]  /*25f50*/  VIADD R89, R90, UR4 ;  /* 0x000000045a597c36 */ /* 0x000fe20008000000 */
[----:B------:R-:W-:-:S02]  /*25f60*/  ULDC UR4, c[0x0][0x248] ;  /* 0x0000920000047ab9 */ /* 0x000fc40000000800 */
        /* <DEDUP_REMOVED lines=10> */
[----:B------:R-:W-:Y:S01]  /*26010*/  @P2 STG.E.U16 desc[UR46][R100.64], R91 ;  /* 0x0000005b64002986 */ /* 0x000fe2000c10152e */
[----:B------:R-:W-:Y:S01]  /*26020*/  ULDC UR4, c[0x0][0x248] ;  /* 0x0000920000047ab9 */ /* 0x000fe20000000800 */
[----:B0-----:R-:W-:Y:S01]  /*26030*/  VIADD R94, R200, UR5 ;  /* 0x00000005c85e7c36 */ /* 0x001fe20008000000 */
[----:B------:R-:W-:Y:S01]  /*26040*/  ULDC UR5, c[0x0][0x22c] ;  /* 0x00008b0000057ab9 */ /* 0x000fe20000000800 */
[----:B------:R-:W-:-:S02]  /*26050*/  PRMT R61, R91, 0x7632, R61 ;  /* 0x000076325b3d7816 */ /* 0x000fc4000000003d */
[----:B------:R-:W-:Y:S01]  /*26060*/  ISETP.LT.AND P2, PT, R60, UR5, !P0 ;  /* 0x000000053c007c0c */ /* 0x000fe2000c741270 */
[C---:B------:R-:W-:Y:S01]  /*26070*/  VIADD R60, R3.reuse, 0x75 ;  /* 0x00000075033c7836 */ /* 0x040fe20000000000 */
[----:B------:R-:W-:Y:S01]  /*26080*/  ULDC UR5, c[0x0][0x22c] ;  /* 0x00008b0000057ab9 */ /* 0x000fe20000000800 */
[----:B------:R0:W-:Y:S03]  /*26090*/  @P1 STG.E.U16 desc[UR46][R102.64], R61 ;  /* 0x0000003d66001986 */ /* 0x0001e6000c10152e */
[----:B------:R-:W-:Y:S01]  /*260a0*/  ISETP.LT.AND P1, PT, R60, UR5, !P0 ;  /* 0x000000053c007c0c */ /* 0x000fe2000c721270 */
[----:B------:R-:W-:Y:S01]  /*260b0*/  VIADD R60, R3, 0x76 ;  /* 0x00000076033c7836 */ /* 0x000fe20000000000 */
[----:B------:R-:W-:Y:S01]  /*260c0*/  @P5 STG.E.U16 desc[UR46][R104.64], R84 ;  /* 0x0000005468005986 */ /* 0x000fe2000c10152e */
[----:B------:R-:W-:Y:S01]  /*260d0*/  ULDC UR5, c[0x0][0x22c] ;  /* 0x00008b0000057ab9 */ /* 0x000fe20000000800 */
[----:B0-----:R-:W-:-:S02]  /*260e0*/  PRMT R61, R84, 0x7632, R61 ;  /* 0x00007632543d7816 */ /* 0x001fc4000000003d */
[----:B------:R-:W-:Y:S01]  /*260f0*/  ISETP.LT.AND P5, PT, R60, UR5, !P0 ;  /* 0x000000053c007c0c */ /* 0x000fe2000c7a1270 */
[----:B------:R-:W-:Y:S01]  /*26100*/  VIADD R93, R94, UR4 ;  /* 0x000000045e5d7c36 */ /* 0x000fe20008000000 */
[----:B------:R-:W-:Y:S01]  /*26110*/  ULDC UR4, c[0x0][0x248] ;  /* 0x0000920000047ab9 */ /* 0x000fe20000000800 */
[----:B------:R0:W-:Y:S01]  /*26120*/  @P6 STG.E.U16 desc[UR46][R106.64], R61 ;  /* 0x0000003d6a006986 */ /* 0x0001e2000c10152e */
[----:B------:R-:W-:-:S03]  /*26130*/  ULDC UR5, c[0x0][0x248] ;  /* 0x0000920000057ab9 */ /* 0x000fc60000000800 */
[----:B------:R1:W-:Y:S01]  /*26140*/  @P4 STG.E.U16 desc[UR46][R244.64], R85 ;  /* 0x00000055f4004986 */ /* 0x0003e2000c10152e */
[----:B------:R-:W-:-:S04]  /*26150*/  LEA R60, P4, R212, R2, 0x1 ;  /* 0x00000002d43c7211 */ /* 0x000fc800078808ff */
[----:B0-----:R-:W-:Y:S02]  /*26160*/  LEA.HI.X.SX32 R61, R212, R252, 0x1, P4 ;  /* 0x000000fcd43d7211 */ /* 0x001fe400020f0eff */
[----:B------:R-:W-:Y:S02]  /*26170*/  LEA R62, P4, R211, R2, 0x1 ;  /* 0x00000002d33e7211 */ /* 0x000fe400078808ff */
[----:B-1----:R-:W-:Y:S02]  /*26180*/  PRMT R85, R85, 0x7632, R85 ;  /* 0x0000763255557816 */ /* 0x002fe40000000055 */
[----:B------:R-:W-:-:S03]  /*26190*/  LEA.HI.X.SX32 R63, R211, R252, 0x1, P4 ;  /* 0x000000fcd33f7211 */ /* 0x000fc600020f0eff */
[----:B------:R0:W-:Y:S04]  /*261a0*/  @P3 STG.E.U16 desc[UR46][R60.64], R85 ;  /* 0x000000553c003986 */ /* 0x0001e8000c10152e */
[----:B------:R1:W-:Y:S01]  /*261b0*/  @P2 STG.E.U16 desc[UR46][R62.64], R86 ;  /* 0x000000563e002986 */ /* 0x0003e2000c10152e */
[----:B------:R-:W-:Y:S02]  /*261c0*/  PRMT R245, R86, 0x7632, R245 ;  /* 0x0000763256f57816 */ /* 0x000fe400000000f5 */
[----:B0-----:R-:W-:-:S04]  /*261d0*/  LEA R60, P2, R210, R2, 0x1 ;  /* 0x00000002d23c7211 */ /* 0x001fc800078408ff */
[----:B------:R-:W-:Y:S02]  /*261e0*/  LEA.HI.X.SX32 R61, R210, R252, 0x1, P2 ;  /* 0x000000fcd23d7211 */ /* 0x000fe400010f0eff */
[----:B-1----:R-:W-:-:S03]  /*261f0*/  LEA R62, P2, R55, R2, 0x1 ;  /* 0x00000002373e7211 */ /* 0x002fc600078408ff */
[----:B------:R-:W-:Y:S01]  /*26200*/  @P1 STG.E.U16 desc[UR46][R60.64], R245 ;  /* 0x000000f53c001986 */ /* 0x000fe2000c10152e */
[CC--:B------:R-:W-:Y:S02]  /*26210*/  LEA R234, P1, R54.reuse, R2.reuse, 0x1 ;  /* 0x0000000236ea7211 */ /* 0x0c0fe400078208ff */
[----:B------:R-:W-:Y:S02]  /*26220*/  LEA R52, P3, R57, R2, 0x1 ;  /* 0x0000000239347211 */ /* 0x000fe400078608ff */
[----:B------:R-:W-:Y:S02]  /*26230*/  LEA.HI.X.SX32 R235, R54, R252, 0x1, P1 ;  /* 0x000000fc36eb7211 */ /* 0x000fe400008f0eff */
[----:B------:R-:W-:Y:S02]  /*26240*/  LEA R236, P1, R59, R2, 0x1 ;  /* 0x000000023bec7211 */ /* 0x000fe400078208ff */
[----:B------:R-:W-:Y:S02]  /*26250*/  LEA.HI.X.SX32 R63, R55, R252, 0x1, P2 ;  /* 0x000000fc373f7211 */ /* 0x000fe400010f0eff */
[----:B------:R-:W-:-:S02]  /*26260*/  LEA R238, P2, R58, R2, 0x1 ;  /* 0x000000023aee7211 */ /* 0x000fc400078408ff */
[----:B------:R-:W-:Y:S02]  /*26270*/  LEA.HI.X.SX32 R53, R57, R252, 0x1, P3 ;  /* 0x000000fc39357211 */ /* 0x000fe400018f0eff */
[----:B------:R-:W-:Y:S02]  /*26280*/  LEA R54, P4, R56, R2, 0x1 ;  /* 0x0000000238367211 */ /* 0x000fe400078808ff */
[----:B------:R-:W-:Y:S02]  /*26290*/  LEA.HI.X.SX32 R237, R59, R252, 0x1, P1 ;  /* 0x000000fc3bed7211 */ /* 0x000fe400008f0eff */
[----:B--2---:R-:W-:Y:S02]  /*262a0*/  LEA R150, P1, R159, R2, 0x1 ;  /* 0x000000029f967211 */ /* 0x004fe400078208ff */
[----:B------:R-:W-:Y:S01]  /*262b0*/  LEA.HI.X.SX32 R239, R58, R252, 0x1, P2 ;  /* 0x000000fc3aef7211 */ /* 0x000fe200010f0eff */
[----:B------:R0:W-:Y:S01]  /*262c0*/  STL.64 [R1+0xb88], R52 ;  /* 0x000b883401007387 */ /* 0x0001e20000100a00 */
[----:B---3--:R-:W-:-:S02]  /*262d0*/  LEA R58, P2, R137, R2, 0x1 ;  /* 0x00000002893a7211 */ /* 0x008fc400078408ff */
[-C--:B------:R-:W-:Y:S02]  /*262e0*/  LEA.HI.X.SX32 R55, R56, R252.reuse, 0x1, P4 ;  /* 0x000000fc38377211 */ /* 0x080fe400020f0eff */
[-C--:B------:R-:W-:Y:S02]  /*262f0*/  LEA.HI.X.SX32 R151, R159, R252.reuse, 0x1, P1 ;  /* 0x000000fc9f977211 */ /* 0x080fe400008f0eff */
[----:B------:R-:W-:Y:S01]  /*26300*/  LEA.HI.X.SX32 R59, R137, R252, 0x1, P2 ;  /* 0x000000fc893b7211 */ /* 0x000fe200010f0eff */
[----:B------:R4:W-:Y:S01]  /*26310*/  STL.64 [R1+0xf18], R54 ;  /* 0x000f183601007387 */ /* 0x0009e20000100a00 */
[----:B0-----:R-:W-:-:S03]  /*26320*/  LEA R52, P3, R31, R2, 0x1 ;  /* 0x000000021f347211 */ /* 0x001fc600078608ff */
[----:B------:R-:W-:Y:S01]  /*26330*/  STL.64 [R1+0xb78], R150 ;  /* 0x000b789601007387 */ /* 0x000fe20000100a00 */
[----:B------:R-:W-:-:S03]  /*26340*/  LEA.HI.X.SX32 R53, R31, R252, 0x1, P3 ;  /* 0x000000fc1f357211 */ /* 0x000fc600018f0eff */
[----:B------:R-:W2:Y:S04]  /*26350*/  LDL.LU R159, [R1+0x280] ;  /* 0x00028000019f7983 */ /* 0x000ea80000300800 */
[----:B------:R0:W-:Y:S01]  /*26360*/  STL.64 [R1+0xb70], R58 ;  /* 0x000b703a01007387 */ /* 0x0001e20000100a00 */
[----:B----4-:R-:W-:-:S03]  /*26370*/  LEA R54, P1, R154, R2, 0x1 ;  /* 0x000000029a367211 */ /* 0x010fc600078208ff */
[----:B------:R-:W3:Y:S04]  /*26380*/  LDL.LU R137, [R1+0x27c] ;  /* 0x00027c0001897983 */ /* 0x000ee80000300800 */
[----:B------:R1:W-:Y:S01]  /*26390*/  STL.64 [R1+0xb68], R52 ;  /* 0x000b683401007387 */ /* 0x0003e20000100a00 */
[C---:B0-----:R-:W-:Y:S02]  /*263a0*/  LEA R58, P3, R49.reuse, R2, 0x1 ;  /* 0x00000002313a7211 */ /* 0x041fe400078608ff */
[-C--:B------:R-:W-:Y:S02]  /*263b0*/  LEA.HI.X.SX32 R55, R154, R252.reuse, 0x1, P1 ;  /* 0x000000fc9a377211 */ /* 0x080fe400008f0eff */
[----:B------:R-:W-:Y:S02]  /*263c0*/  LEA.HI.X.SX32 R59, R49, R252, 0x1, P3 ;  /* 0x000000fc313b7211 */ /* 0x000fe400018f0eff */
[----:B-1----:R-:W-:-:S03]  /*263d0*/  LEA R52, P2, R251, R2, 0x1 ;  /* 0x00000002fb347211 */ /* 0x002fc600078408ff */
[----:B------:R-:W-:Y:S01]  /*263e0*/  STL.64 [R1+0xf00], R58 ;  /* 0x000f003a01007387 */ /* 0x000fe20000100a00 */
[----:B------:R-:W-:-:S03]  /*263f0*/  LEA.HI.X.SX32 R53, R251, R252, 0x1, P2 ;  /* 0x000000fcfb357211 */ /* 0x000fc600010f0eff */
[----:B------:R0:W-:Y:S04]  /*26400*/  STL.64 [R1+0xb58], R54 ;  /* 0x000b583601007387 */ /* 0x0001e80000100a00 */
[----:B------:R1:W-:Y:S04]  /*26410*/  STL.64 [R1+0xb50], R52 ;  /* 0x000b503401007387 */ /* 0x0003e80000100a00 */
[----:B------:R-:W4:Y:S04]  /*26420*/  LDL.LU R154, [R1+0x268] ;  /* 0x00026800019a7983 */ /* 0x000f280000300800 */
[----:B------:R-:W4:Y:S01]  /*26430*/  LDL.LU R251, [R1+0x264] ;  /* 0x0002640001fb7983 */ /* 0x000f220000300800 */
[----:B------:R-:W-:-:S02]  /*26440*/  LEA R56, P4, R30, R2, 0x1 ;  /* 0x000000021e387211 */ /* 0x000fc400078808ff */
[C---:B0-----:R-:W-:Y:S02]  /*26450*/  LEA R54, P1, R155.reuse, R2, 0x1 ;  /* 0x000000029b367211 */ /* 0x041fe400078208ff */
[----:B------:R-:W-:Y:S02]  /*26460*/  LEA.HI.X.SX32 R57, R30, R252, 0x1, P4 ;  /* 0x000000fc1e397211 */ /* 0x000fe400020f0eff */
[C---:B------:R-:W-:Y:S02]  /*26470*/  LEA R30, P4, R48.reuse, R2, 0x1 ;  /* 0x00000002301e7211 */ /* 0x040fe400078808ff */
[-C--:B------:R-:W-:Y:S02]  /*26480*/  LEA.HI.X.SX32 R55, R155, R252.reuse, 0x1, P1 ;  /* 0x000000fc9b377211 */ /* 0x080fe400008f0eff */
[----:B------:R-:W-:Y:S02]  /*26490*/  LEA.HI.X.SX32 R31, R48, R252, 0x1, P4 ;  /* 0x000000fc301f7211 */ /* 0x000fe400020f0eff */
[----:B-1----:R-:W-:-:S03]  /*264a0*/  LEA R52, P2, R149, R2, 0x1 ;  /* 0x0000000295347211 */ /* 0x002fc600078408ff */
[----:B------:R0:W-:Y:S01]  /*264b0*/  STL.64 [R1+0xb40], R30 ;  /* 0x000b401e01007387 */ /* 0x0001e20000100a00 */
[----:B------:R-:W-:-:S03]  /*264c0*/  LEA.HI.X.SX32 R53, R149, R252, 0x1, P2 ;  /* 0x000000fc95357211 */ /* 0x000fc600010f0eff */
[----:B------:R1:W-:Y:S04]  /*264d0*/  STL.64 [R1+0xb28], R54 ;  /* 0x000b283601007387 */ /* 0x0003e80000100a00 */
[----:B------:R-:W4:Y:S01]  /*264e0*/  LDL.LU R155, [R1+0x24c] ;  /* 0x00024c00019b7983 */ /* 0x000f220000300800 */
[-C--:B0-----:R-:W-:Y:S02]  /*264f0*/  LEA R30, P4, R50, R2.reuse, 0x1 ;  /* 0x00000002321e7211 */ /* 0x081fe400078808ff */
[----:B-1----:R-:W-:Y:S01]  /*26500*/  LEA R54, P1, R136, R2, 0x1 ;  /* 0x0000000288367211 */ /* 0x002fe200078208ff */
[----:B------:R0:W-:Y:S01]  /*26510*/  STL.64 [R1+0xb20], R52 ;  /* 0x000b203401007387 */ /* 0x0001e20000100a00 */
[----:B------:R-:W-:Y:S02]  /*26520*/  LEA.HI.X.SX32 R31, R50, R252, 0x1, P4 ;  /* 0x000000fc321f7211 */ /* 0x000fe400020f0eff */
[----:B------:R-:W-:Y:S01]  /*26530*/  LEA R48, P3, R51, R2, 0x1 ;  /* 0x0000000233307211 */ /* 0x000fe200078608ff */
[----:B------:R-:W4:Y:S01]  /*26540*/  LDL.LU R149, [R1+0x248] ;  /* 0x0002480001957983 */ /* 0x000f220000300800 */
[----:B------:R-:W-:-:S02]  /*26550*/  LEA.HI.X.SX32 R55, R136, R252, 0x1, P1 ;  /* 0x000000fc88377211 */ /* 0x000fc400008f0eff */
[----:B------:R-:W-:Y:S01]  /*26560*/  LEA.HI.X.SX32 R49, R51, R252, 0x1, P3 ;  /* 0x000000fc33317211 */ /* 0x000fe200018f0eff */
[----:B------:R1:W-:Y:S01]  /*26570*/  STL.64 [R1+0xb10], R30 ;  /* 0x000b101e01007387 */ /* 0x0003e20000100a00 */
[-C--:B------:R-:W-:Y:S02]  /*26580*/  LEA R50, P2, R246, R2.reuse, 0x1 ;  /* 0x00000002f6327211 */ /* 0x080fe400078408ff */
[-C--:B0-----:R-:W-:Y:S01]  /*26590*/  LEA R52, P3, R45, R2.reuse, 0x1 ;  /* 0x000000022d347211 */ /* 0x081fe200078608ff */
[----:B------:R-:W-:Y:S04]  /*265a0*/  STL.64 [R1+0xb08], R54 ;  /* 0x000b083601007387 */ /* 0x000fe80000100a00 */
[----:B------:R-:W4:Y:S01]  /*265b0*/  LDL.LU R136, [R1+0x234] ;  /* 0x0002340001887983 */ /* 0x000f220000300800 */
[----:B-1----:R-:W-:-:S02]  /*265c0*/  LEA R30, P4, R44, R2, 0x1 ;  /* 0x000000022c1e7211 */ /* 0x002fc400078808ff */
[-C--:B------:R-:W-:Y:S02]  /*265d0*/  LEA.HI.X.SX32 R53, R45, R252.reuse, 0x1, P3 ;  /* 0x000000fc2d357211 */ /* 0x080fe400018f0eff */
[-C--:B------:R-:W-:Y:S02]  /*265e0*/  LEA.HI.X.SX32 R51, R246, R252.reuse, 0x1, P2 ;  /* 0x000000fcf6337211 */ /* 0x080fe400010f0eff */
[----:B------:R-:W-:Y:S01]  /*265f0*/  LEA.HI.X.SX32 R31, R44, R252, 0x1, P4 ;  /* 0x000000fc2c1f7211 */ /* 0x000fe200020f0eff */
[----:B------:R-:W4:Y:S04]  /*26600*/  LDL.LU R246, [R1+0x230] ;  /* 0x0002300001f67983 */ /* 0x000f280000300800 */
[----:B------:R0:W-:Y:S04]  /*26610*/  STL.64 [R1+0xaf8], R52 ;  /* 0x000af83401007387 */ /* 0x0001e80000100a00 */
[----:B------:R1:W-:Y:S01]  /*26620*/  STL.64 [R1+0xaf0], R30 ;  /* 0x000af01e01007387 */ /* 0x0003e20000100a00 */
[----:B0-----:R-:W-:-:S02]  /*26630*/  LEA R52, P3, R47, R2, 0x1 ;  /* 0x000000022f347211 */ /* 0x001fc400078608ff */
[C---:B-1----:R-:W-:Y:S02]  /*26640*/  LEA R30, P4, R46.reuse, R2, 0x1 ;  /* 0x000000022e1e7211 */ /* 0x042fe400078808ff */
[-C--:B------:R-:W-:Y:S02]  /*26650*/  LEA.HI.X.SX32 R53, R47, R252.reuse, 0x1, P3 ;  /* 0x000000fc2f357211 */ /* 0x080fe400018f0eff */
[----:B------:R-:W-:Y:S02]  /*26660*/  LEA.HI.X.SX32 R31, R46, R252, 0x1, P4 ;  /* 0x000000fc2e1f7211 */ /* 0x000fe400020f0eff */
[----:B--2---:R-:W-:-:S04]  /*26670*/  LEA R54, P1, R159, R2, 0x1 ;  /* 0x000000029f367211 */ /* 0x004fc800078208ff */
[----:B------:R-:W-:-:S05]  /*26680*/  LEA.HI.X.SX32 R55, R159, R252, 0x1, P1 ;  /* 0x000000fc9f377211 */ /* 0x000fca00008f0eff */
[----:B------:R4:W-:Y:S01]  /*26690*/  STL.64 [R1+0xae8], R54 ;  /* 0x000ae83601007387 */ /* 0x0009e20000100a00 */
[----:B---3--:R-:W-:-:S03]  /*266a0*/  LEA R44, P2, R137, R2, 0x1 ;  /* 0x00000002892c7211 */ /* 0x008fc600078408ff */
[----:B------:R-:W2:Y:S01]  /*266b0*/  LDL.LU R159, [R1+0x218] ;  /* 0x00021800019f7983 */ /* 0x000ea20000300800 */
[----:B------:R-:W-:-:S03]  /*266c0*/  LEA.HI.X.SX32 R45, R137, R252, 0x1, P2 ;  /* 0x000000fc892d7211 */ /* 0x000fc600010f0eff */
[----:B------:R-:W3:Y:S04]  /*266d0*/  LDL.LU R137, [R1+0x214] ;  /* 0x0002140001897983 */ /* 0x000ee80000300800 */
[----:B------:R0:W-:Y:S04]  /*266e0*/  STL.64 [R1+0xad8], R52 ;  /* 0x000ad83401007387 */ /* 0x0001e80000100a00 */
[----:B------:R1:W-:Y:S01]  /*266f0*/  STL.64 [R1+0xad0], R30 ;  /* 0x000ad01e01007387 */ /* 0x0003e20000100a00 */
[----:B----4-:R-:W-:-:S04]  /*26700*/  LEA R54, P1, R154, R2, 0x1 ;  /* 0x000000029a367211 */ /* 0x010fc800078208ff */
[----:B------:R-:W-:Y:S02]  /*26710*/  LEA.HI.X.SX32 R55, R154, R252, 0x1, P1 ;  /* 0x000000fc9a377211 */ /* 0x000fe400008f0eff */
[----:B------:R-:W-:-:S03]  /*26720*/  LEA R46, P2, R251, R2, 0x1 ;  /* 0x00000002fb2e7211 */ /* 0x000fc600078408ff */
[----:B------:R4:W-:Y:S01]  /*26730*/  STL.64 [R1+0xac0], R54 ;  /* 0x000ac03601007387 */ /* 0x0009e20000100a00 */
[----:B------:R-:W-:-:S03]  /*26740*/  LEA.HI.X.SX32 R47, R251, R252, 0x1, P2 ;  /* 0x000000fcfb2f7211 */ /* 0x000fc600010f0eff */
[----:B------:R-:W3:Y:S04]  /*26750*/  LDL.LU R154, [R1+0x1f8] ;  /* 0x0001f800019a7983 */ /* 0x000ee80000300800 */
[----:B------:R-:W3:Y:S01]  /*26760*/  LDL.LU R251, [R1+0x1f4] ;  /* 0x0001f40001fb7983 */ /* 0x000ee20000300800 */
[CC--:B0-----:R-:W-:Y:S02]  /*26770*/  LEA R52, P3, R41.reuse, R2.reuse, 0x1 ;  /* 0x0000000229347211 */ /* 0x0c1fe400078608ff */
[C---:B-1----:R-:W-:Y:S02]  /*26780*/  LEA R30, P4, R40.reuse, R2, 0x1 ;  /* 0x00000002281e7211 */ /* 0x042fe400078808ff */
[-C--:B------:R-:W-:Y:S02]  /*26790*/  LEA.HI.X.SX32 R53, R41, R252.reuse, 0x1, P3 ;  /* 0x000000fc29357211 */ /* 0x080fe400018f0eff */
[----:B------:R-:W-:-:S02]  /*267a0*/  LEA.HI.X.SX32 R31, R40, R252, 0x1, P4 ;  /* 0x000000fc281f7211 */ /* 0x000fc400020f0eff */
[C---:B----4-:R-:W-:Y:S01]  /*267b0*/  LEA R54, P1, R155.reuse, R2, 0x1 ;  /* 0x000000029b367211 */ /* 0x050fe200078208ff */
[----:B------:R0:W-:Y:S03]  /*267c0*/  STL.64 [R1+0xab0], R52 ;  /* 0x000ab03401007387 */ /* 0x0001e60000100a00 */
[----:B------:R-:W-:Y:S01]  /*267d0*/  LEA.HI.X.SX32 R55, R155, R252, 0x1, P1 ;  /* 0x000000fc9b377211 */ /* 0x000fe200008f0eff */
[----:B------:R1:W-:Y:S04]  /*267e0*/  STL.64 [R1+0xaa8], R30 ;  /* 0x000aa81e01007387 */ /* 0x0003e80000100a00 */
[----:B------:R4:W-:Y:S01]  /*267f0*/  STL.64 [R1+0xaa0], R54 ;  /* 0x000aa03601007387 */ /* 0x0009e20000100a00 */
[----:B------:R-:W-:-:S03]  /*26800*/  LEA R40, P2, R149, R2, 0x1 ;  /* 0x0000000295287211 */ /* 0x000fc600078408ff */
[----:B------:R-:W3:Y:S01]  /*26810*/  LDL.LU R155, [R1+0x1e0] ;  /* 0x0001e000019b7983 */ /* 0x000ee20000300800 */
[-C--:B0-----:R-:W-:Y:S02]  /*26820*/  LEA R52, P3, R43, R2.reuse, 0x1 ;  /* 0x000000022b347211 */ /* 0x081fe400078608ff */
[C---:B-1----:R-:W-:Y:S02]  /*26830*/  LEA R30, P4, R42.reuse, R2, 0x1 ;  /* 0x000000022a1e7211 */ /* 0x042fe400078808ff */
[-C--:B------:R-:W-:Y:S02]  /*26840*/  LEA.HI.X.SX32 R41, R149, R252.reuse, 0x1, P2 ;  /* 0x000000fc95297211 */ /* 0x080fe400010f0eff */
[-C--:B------:R-:W-:Y:S01]  /*26850*/  LEA.HI.X.SX32 R53, R43, R252.reuse, 0x1, P3 ;  /* 0x000000fc2b357211 */ /* 0x080fe200018f0eff */
[----:B------:R-:W3:Y:S01]  /*26860*/  LDL.LU R149, [R1+0x1dc] ;  /* 0x0001dc0001957983 */ /* 0x000ee20000300800 */
[----:B------:R-:W-:Y:S02]  /*26870*/  LEA.HI.X.SX32 R31, R42, R252, 0x1, P4 ;  /* 0x000000fc2a1f7211 */ /* 0x000fe400020f0eff */
[C---:B----4-:R-:W-:Y:S01]  /*26880*/  LEA R54, P1, R136.reuse, R2, 0x1 ;  /* 0x0000000288367211 */ /* 0x050fe200078208ff */
[----:B------:R0:W-:Y:S03]  /*26890*/  STL.64 [R1+0xa90], R52 ;  /* 0x000a903401007387 */ /* 0x0001e60000100a00 */
[----:B------:R-:W-:Y:S01]  /*268a0*/  LEA.HI.X.SX32 R55, R136, R252, 0x1, P1 ;  /* 0x000000fc88377211 */ /* 0x000fe200008f0eff */
[----:B------:R1:W-:Y:S01]  /*268b0*/  STL.64 [R1+0xa88], R30 ;  /* 0x000a881e01007387 */ /* 0x0003e20000100a00 */
[----:B------:R-:W-:-:S03]  /*268c0*/  LEA R42, P3, R37, R2, 0x1 ;  /* 0x00000002252a7211 */ /* 0x000fc600078608ff */
[----:B------:R-:W-:Y:S01]  /*268d0*/  STL.64 [R1+0xa78], R54 ;  /* 0x000a783601007387 */ /* 0x000fe20000100a00 */
[----:B0-----:R-:W-:-:S03]  /*268e0*/  LEA R52, P2, R246, R2, 0x1 ;  /* 0x00000002f6347211 */ /* 0x001fc600078408ff */
[----:B------:R-:W4:Y:S01]  /*268f0*/  LDL.LU R136, [R1+0x1cc] ;  /* 0x0001cc0001887983 */ /* 0x000f220000300800 */
[----:B------:R-:W-:Y:S02]  /*26900*/  LEA.HI.X.SX32 R53, R246, R252, 0x1, P2 ;  /* 0x000000fcf6357211 */ /* 0x000fe400010f0eff */
[C---:B-1----:R-:W-:Y:S02]  /*26910*/  LEA R30, P4, R36.reuse, R2, 0x1 ;  /* 0x00000002241e7211 */ /* 0x042fe400078808ff */
[-C--:B------:R-:W-:Y:S01]  /*26920*/  LEA.HI.X.SX32 R43, R37, R252.reuse, 0x1, P3 ;  /* 0x000000fc252b7211 */ /* 0x080fe200018f0eff */
[----:B------:R0:W-:Y:S01]  /*26930*/  STL.64 [R1+0xa70], R52 ;  /* 0x000a703401007387 */ /* 0x0001e20000100a00 */
[----:B------:R-:W-:-:S03]  /*26940*/  LEA.HI.X.SX32 R31, R36, R252, 0x1, P4 ;  /* 0x000000fc241f7211 */ /* 0x000fc600020f0eff */
[----:B------:R-:W4:Y:S04]  /*26950*/  LDL.LU R246, [R1+0x1c8] ;  /* 0x0001c80001f67983 */ /* 0x000f280000300800 */
[----:B------:R1:W-:Y:S01]  /*26960*/  STL.64 [R1+0xa60], R30 ;  /* 0x000a601e01007387 */ /* 0x0003e20000100a00 */
[----:B0-----:R-:W-:-:S04]  /*26970*/  LEA R52, P3, R39, R2, 0x1 ;  /* 0x0000000227347211 */ /* 0x001fc800078608ff */
[----:B------:R-:W-:Y:S02]  /*26980*/  LEA.HI.X.SX32 R53, R39, R252, 0x1, P3 ;  /* 0x000000fc27357211 */ /* 0x000fe400018f0eff */
[----:B-1----:R-:W-:-:S04]  /*26990*/  LEA R30, P4, R38, R2, 0x1 ;  /* 0x00000002261e7211 */ /* 0x002fc800078808ff */
[----:B------:R-:W-:Y:S02]  /*269a0*/  LEA.HI.X.SX32 R31, R38, R252, 0x1, P4 ;  /* 0x000000fc261f7211 */ /* 0x000fe400020f0eff */
[----:B--2---:R-:W-:-:S04]  /*269b0*/  LEA R54, P1, R159, R2, 0x1 ;  /* 0x000000029f367211 */ /* 0x004fc800078208ff */
[----:B------:R-:W-:Y:S02]  /*269c0*/  LEA.HI.X.SX32 R55, R159, R252, 0x1, P1 ;  /* 0x000000fc9f377211 */ /* 0x000fe400008f0eff */
[----:B---3--:R-:W-:-:S03]  /*269d0*/  LEA R36, P2, R137, R2, 0x1 ;  /* 0x0000000289247211 */ /* 0x008fc600078408ff */
[----:B------:R0:W-:Y:S01]  /*269e0*/  STL.64 [R1+0xa58], R54 ;  /* 0x000a583601007387 */ /* 0x0001e20000100a00 */
[----:B------:R-:W-:-:S03]  /*269f0*/  LEA.HI.X.SX32 R37, R137, R252, 0x1, P2 ;  /* 0x000000fc89257211 */ /* 0x000fc600010f0eff */
[----:B------:R-:W2:Y:S04]  /*26a00*/  LDL.LU R159, [R1+0x1b8] ;  /* 0x0001b800019f7983 */ /* 0x000ea80000300800 */
[----:B------:R-:W3:Y:S04]  /*26a10*/  LDL.LU R137, [R1+0x1b4] ;  /* 0x0001b40001897983 */ /* 0x000ee80000300800 */
[----:B------:R1:W-:Y:S04]  /*26a20*/  STL.64 [R1+0xa48], R52 ;  /* 0x000a483401007387 */ /* 0x0003e80000100a00 */
[----:B------:R1:W-:Y:S01]  /*26a30*/  STL.64 [R1+0xa40], R30 ;  /* 0x000a401e01007387 */ /* 0x0003e20000100a00 */
[----:B0-----:R-:W-:-:S02]  /*26a40*/  LEA R54, P1, R154, R2, 0x1 ;  /* 0x000000029a367211 */ /* 0x001fc400078208ff */
[C---:B-1----:R-:W-:Y:S02]  /*26a50*/  LEA R52, P2, R251.reuse, R2, 0x1 ;  /* 0x00000002fb347211 */ /* 0x042fe400078408ff */
[-C--:B------:R-:W-:Y:S02]  /*26a60*/  LEA.HI.X.SX32 R55, R154, R252.reuse, 0x1, P1 ;  /* 0x000000fc9a377211 */ /* 0x080fe400008f0eff */
[----:B------:R-:W-:-:S03]  /*26a70*/  LEA.HI.X.SX32 R53, R251, R252, 0x1, P2 ;  /* 0x000000fcfb357211 */ /* 0x000fc600010f0eff */
[----:B------:R0:W-:Y:S04]  /*26a80*/  STL.64 [R1+0xa38], R54 ;  /* 0x000a383601007387 */ /* 0x0001e80000100a00 */
[----:B------:R-:W3:Y:S04]  /*26a90*/  LDL.LU R154, [R1+0x1a8] ;  /* 0x0001a800019a7983 */ /* 0x000ee80000300800 */
[----:B------:R1:W-:Y:S04]  /*26aa0*/  STL.64 [R1+0xa30], R52 ;  /* 0x000a303401007387 */ /* 0x0003e80000100a00 */
[----:B------:R-:W3:Y:S01]  /*26ab0*/  LDL.LU R251, [R1+0x1a4] ;  /* 0x0001a40001fb7983 */ /* 0x000ee20000300800 */
[----:B------:R-:W-:-:S02]  /*26ac0*/  LEA R38, P3, R33, R2, 0x1 ;  /* 0x0000000221267211 */ /* 0x000fc400078608ff */
[C---:B------:R-:W-:Y:S02]  /*26ad0*/  LEA R30, P4, R32.reuse, R2, 0x1 ;  /* 0x00000002201e7211 */ /* 0x040fe400078808ff */
[-C--:B------:R-:W-:Y:S02]  /*26ae0*/  LEA.HI.X.SX32 R39, R33, R252.reuse, 0x1, P3 ;  /* 0x000000fc21277211 */ /* 0x080fe400018f0eff */
[----:B------:R-:W-:Y:S02]  /*26af0*/  LEA.HI.X.SX32 R31, R32, R252, 0x1, P4 ;  /* 0x000000fc201f7211 */ /* 0x000fe400020f0eff */
[-C--:B------:R-:W-:Y:S02]  /*26b00*/  LEA R32, P3, R35, R2.reuse, 0x1 ;  /* 0x0000000223207211 */ /* 0x080fe400078608ff */
[-C--:B0-----:R-:W-:Y:S02]  /*26b10*/  LEA R54, P1, R155, R2.reuse, 0x1 ;  /* 0x000000029b367211 */ /* 0x081fe400078208ff */
[----:B-1----:R-:W-:-:S02]  /*26b20*/  LEA R52, P2, R149, R2, 0x1 ;  /* 0x0000000295347211 */ /* 0x002fc400078408ff */
[-C--:B------:R-:W-:Y:S02]  /*26b30*/  LEA.HI.X.SX32 R33, R35, R252.reuse, 0x1, P3 ;  /* 0x000000fc23217211 */ /* 0x080fe400018f0eff */
[-C--:B------:R-:W-:Y:S02]  /*26b40*/  LEA.HI.X.SX32 R55, R155, R252.reuse, 0x1, P1 ;  /* 0x000000fc9b377211 */ /* 0x080fe400008f0eff */
[----:B------:R-:W-:Y:S01]  /*26b50*/  LEA.HI.X.SX32 R53, R149, R252, 0x1, P2 ;  /* 0x000000fc95357211 */ /* 0x000fe200010f0eff */
[----:B------:R0:W-:Y:S04]  /*26b60*/  STL.64 [R1+0xa20], R30 ;  /* 0x000a201e01007387 */ /* 0x0001e80000100a00 */
[----:B------:R-:W-:Y:S04]  /*26b70*/  STL.64 [R1+0xeb0], R32 ;  /* 0x000eb02001007387 */ /* 0x000fe80000100a00 */
[----:B------:R-:W-:Y:S01]  /*26b80*/  STL.64 [R1+0xa18], R54 ;  /* 0x000a183601007387 */ /* 0x000fe20000100a00 */
[----:B0-----:R-:W-:-:S03]  /*26b90*/  LEA R30, P4, R34, R2, 0x1 ;  /* 0x00000002221e7211 */ /* 0x001fc600078808ff */
[----:B------:R4:W-:Y:S04]  /*26ba0*/  STL.64 [R1+0xa10], R52 ;  /* 0x000a103401007387 */ /* 0x0009e80000100a00 */
[----:B------:R-:W3:Y:S01]  /*26bb0*/  LDL.LU R155, [R1+0x194] ;  /* 0x00019400019b7983 */ /* 0x000ee20000300800 */
[----:B------:R-:W-:-:S03]  /*26bc0*/  LEA.HI.X.SX32 R31, R34, R252, 0x1, P4 ;  /* 0x000000fc221f7211 */ /* 0x000fc600020f0eff */
[----:B------:R-:W3:Y:S01]  /*26bd0*/  LDL.LU R149, [R1+0x190] ;  /* 0x0001900001957983 */ /* 0x000ee20000300800 */
[-C--:B----4-:R-:W-:Y:S02]  /*26be0*/  LEA R52, P1, R136, R2.reuse, 0x1 ;  /* 0x0000000288347211 */ /* 0x090fe400078208ff */
[----:B------:R-:W-:Y:S02]  /*26bf0*/  LEA R32, P2, R246, R2, 0x1 ;  /* 0x00000002f6207211 */ /* 0x000fe400078408ff */
[-C--:B------:R-:W-:Y:S01]  /*26c00*/  LEA.HI.X.SX32 R53, R136, R252.reuse, 0x1, P1 ;  /* 0x000000fc88357211 */ /* 0x080fe200008f0eff */
[----:B------:R0:W-:Y:S01]  /*26c10*/  STL.64 [R1+0xa00], R30 ;  /* 0x000a001e01007387 */ /* 0x0001e20000100a00 */
[----:B------:R-:W-:-:S03]  /*26c20*/  LEA.HI.X.SX32 R33, R246, R252, 0x1, P2 ;  /* 0x000000fcf6217211 */ /* 0x000fc600010f0eff */
[----:B------:R-:W-:Y:S04]  /*26c30*/  STL.64 [R1+0x9f8], R52 ;  /* 0x0009f83401007387 */ /* 0x000fe80000100a00 */
[----:B------:R-:W4:Y:S01]  /*26c40*/  LDL.LU R136, [R1+0x184] ;  /* 0x0001840001887983 */ /* 0x000f220000300800 */
[----:B0-----:R-:W-:-:S03]  /*26c50*/  LEA R30, P3, R29, R2, 0x1 ;  /* 0x000000021d1e7211 */ /* 0x001fc600078608ff */
[----:B------:R-:W-:Y:S01]  /*26c60*/  STL.64 [R1+0x9f0], R32 ;  /* 0x0009f02001007387 */ /* 0x000fe20000100a00 */
[----:B------:R-:W-:-:S03]  /*26c70*/  LEA.HI.X.SX32 R31, R29, R252, 0x1, P3 ;  /* 0x000000fc1d1f7211 */ /* 0x000fc600018f0eff */
[----:B------:R-:W4:Y:S04]  /*26c80*/  LDL.LU R246, [R1+0x180] ;  /* 0x0001800001f67983 */ /* 0x000f280000300800 */
[----:B------:R0:W-:Y:S02]  /*26c90*/  STL.64 [R1+0x9e8], R30 ;  /* 0x0009e81e01007387 */ /* 0x0001e40000100a00 */
[----:B0-----:R-:W-:-:S04]  /*26ca0*/  LEA R30, P3, R9, R2, 0x1 ;  /* 0x00000002091e7211 */ /* 0x001fc800078608ff */
[----:B------:R-:W-:Y:S02]  /*26cb0*/  LEA.HI.X.SX32 R31, R9, R252, 0x1, P3 ;  /* 0x000000fc091f7211 */ /* 0x000fe400018f0eff */
[----:B--2---:R-:W-:-:S04]  /*26cc0*/  LEA R52, P1, R159, R2, 0x1 ;  /* 0x000000029f347211 */ /* 0x004fc800078208ff */
[----:B------:R-:W-:Y:S02]  /*26cd0*/  LEA.HI.X.SX32 R53, R159, R252, 0x1, P1 ;  /* 0x000000fc9f357211 */ /* 0x000fe400008f0eff */
[----:B---3--:R-:W-:-:S03]  /*26ce0*/  LEA R32, P2, R137, R2, 0x1 ;  /* 0x0000000289207211 */ /* 0x008fc600078408ff */
[----:B------:R0:W-:Y:S01]  /*26cf0*/  STL.64 [R1+0x9d8], R52 ;  /* 0x0009d83401007387 */ /* 0x0001e20000100a00 */
[----:B------:R-:W-:-:S03]  /*26d00*/  LEA.HI.X.SX32 R33, R137, R252, 0x1, P2 ;  /* 0x000000fc89217211 */ /* 0x000fc600010f0eff */
[----:B0-----:R-:W2:Y:S04]  /*26d10*/  LDL.LU R53, [R1+0x170] ;  /* 0x0001700001357983 */ /* 0x001ea80000300800 */
[----:B------:R0:W-:Y:S04]  /*26d20*/  STL.64 [R1+0x9d0], R32 ;  /* 0x0009d02001007387 */ /* 0x0001e80000100a00 */
[----:B------:R-:W3:Y:S04]  /*26d30*/  LDL.LU R137, [R1+0x16c] ;  /* 0x00016c0001897983 */ /* 0x000ee80000300800 */
[----:B------:R1:W-:Y:S01]  /*26d40*/  STL.64 [R1+0x9c8], R30 ;  /* 0x0009c81e01007387 */ /* 0x0003e20000100a00 */
[----:B0-----:R-:W-:-:S04]  /*26d50*/  LEA R32, P2, R251, R2, 0x1 ;  /* 0x00000002fb207211 */ /* 0x001fc800078408ff */
[----:B------:R-:W-:Y:S02]  /*26d60*/  LEA.HI.X.SX32 R33, R251, R252, 0x1, P2 ;  /* 0x000000fcfb217211 */ /* 0x000fe400010f0eff */
[----:B------:R-:W3:Y:S01]  /*26d70*/  LDL.LU R251, [R1+0x15c] ;  /* 0x00015c0001fb7983 */ /* 0x000ee20000300800 */
[-C--:B------:R-:W-:Y:S02]  /*26d80*/  LEA R34, P4, R28, R2.reuse, 0x1 ;  /* 0x000000021c227211 */ /* 0x080fe400078808ff */
[----:B------:R-:W-:Y:S02]  /*26d90*/  LEA R54, P1, R154, R2, 0x1 ;  /* 0x000000029a367211 */ /* 0x000fe400078208ff */
[----:B------:R-:W-:Y:S02]  /*26da0*/  LEA.HI.X.SX32 R35, R28, R252, 0x1, P4 ;  /* 0x000000fc1c237211 */ /* 0x000fe400020f0eff */
[-C--:B------:R-:W-:Y:S02]  /*26db0*/  LEA R28, P4, R8, R2.reuse, 0x1 ;  /* 0x00000002081c7211 */ /* 0x080fe400078808ff */
[----:B-1----:R-:W-:-:S02]  /*26dc0*/  LEA R30, P3, R25, R2, 0x1 ;  /* 0x00000002191e7211 */ /* 0x002fc400078608ff */
[-C--:B------:R-:W-:Y:S02]  /*26dd0*/  LEA.HI.X.SX32 R29, R8, R252.reuse, 0x1, P4 ;  /* 0x000000fc081d7211 */ /* 0x080fe400020f0eff */
[----:B------:R-:W-:Y:S02]  /*26de0*/  LEA.HI.X.SX32 R55, R154, R252, 0x1, P1 ;  /* 0x000000fc9a377211 */ /* 0x000fe400008f0eff */
[C---:B------:R-:W-:Y:S02]  /*26df0*/  LEA R8, P4, R24.reuse, R2, 0x1 ;  /* 0x0000000218087211 */ /* 0x040fe400078808ff */
[-C--:B------:R-:W-:Y:S01]  /*26e00*/  LEA.HI.X.SX32 R31, R25, R252.reuse, 0x1, P3 ;  /* 0x000000fc191f7211 */ /* 0x080fe200018f0eff */
[----:B------:R-:W-:Y:S01]  /*26e10*/  STL.64 [R1+0x9b0], R54 ;  /* 0x0009b03601007387 */ /* 0x000fe20000100a00 */
[----:B------:R-:W-:-:S03]  /*26e20*/  LEA.HI.X.SX32 R9, R24, R252, 0x1, P4 ;  /* 0x000000fc18097211 */ /* 0x000fc600020f0eff */
[----:B------:R-:W3:Y:S04]  /*26e30*/  LDL.LU R154, [R1+0x158] ;  /* 0x00015800019a7983 */ /* 0x000ee80000300800 */
[----:B------:R0:W-:Y:S04]  /*26e40*/  STL.64 [R1+0x9a8], R32 ;  /* 0x0009a82001007387 */ /* 0x0001e80000100a00 */
[----:B------:R1:W-:Y:S04]  /*26e50*/  STL.64 [R1+0xe90], R30 ;  /* 0x000e901e01007387 */ /* 0x0003e80000100a00 */
[----:B------:R1:W-:Y:S01]  /*26e60*/  STL.64 [R1+0x998], R8 ;  /* 0x0009980801007387 */ /* 0x0003e20000100a00 */
[----:B0-----:R-:W-:-:S02]  /*26e70*/  LEA R32, P1, R155, R2, 0x1 ;  /* 0x000000029b207211 */ /* 0x001fc400078208ff */
[----:B-1----:R-:W-:Y:S02]  /*26e80*/  LEA R30, P2, R149, R2, 0x1 ;  /* 0x00000002951e7211 */ /* 0x002fe400078408ff */
[----:B------:R-:W-:Y:S02]  /*26e90*/  LEA.HI.X.SX32 R33, R155, R252, 0x1, P1 ;  /* 0x000000fc9b217211 */ /* 0x000fe400008f0eff */
[C---:B------:R-:W-:Y:S01]  /*26ea0*/  LEA R8, P4, R26.reuse, R2, 0x1 ;  /* 0x000000021a087211 */ /* 0x040fe200078808ff */
[----:B------:R-:W3:Y:S01]  /*26eb0*/  LDL.LU R155, [R1+0x14c] ;  /* 0x00014c00019b7983 */ /* 0x000ee20000300800 */
[----:B------:R-:W-:Y:S02]  /*26ec0*/  LEA.HI.X.SX32 R31, R149, R252, 0x1, P2 ;  /* 0x000000fc951f7211 */ /* 0x000fe400010f0eff */
[C---:B------:R-:W-:Y:S02]  /*26ed0*/  LEA R24, P3, R27.reuse, R2, 0x1 ;  /* 0x000000021b187211 */ /* 0x040fe400078608ff */
[-C--:B------:R-:W-:Y:S01]  /*26ee0*/  LEA.HI.X.SX32 R9, R26, R252.reuse, 0x1, P4 ;  /* 0x000000fc1a097211 */ /* 0x080fe200020f0eff */
[----:B------:R4:W-:Y:S01]  /*26ef0*/  STL.64 [R1+0x990], R32 ;  /* 0x0009902001007387 */ /* 0x0009e20000100a00 */
[----:B------:R-:W-:-:S03]  /*26f00*/  LEA.HI.X.SX32 R25, R27, R252, 0x1, P3 ;  /* 0x000000fc1b197211 */ /* 0x000fc600018f0eff */
[----:B------:R-:W3:Y:S04]  /*26f10*/  LDL.LU R149, [R1+0x148] ;  /* 0x0001480001957983 */ /* 0x000ee80000300800 */
[----:B------:R0:W-:Y:S01]  /*26f20*/  STL.64 [R1+0x988], R30 ;  /* 0x0009881e01007387 */ /* 0x0001e20000100a00 */
[----:B----4-:R-:W-:-:S03]  /*26f30*/  LEA R32, P1, R136, R2, 0x1 ;  /* 0x0000000288207211 */ /* 0x010fc600078208ff */
[----:B------:R1:W-:Y:S01]  /*26f40*/  STL.64 [R1+0x978], R8 ;  /* 0x0009780801007387 */ /* 0x0003e20000100a00 */
[----:B------:R-:W-:Y:S02]  /*26f50*/  LEA R26, P2, R246, R2, 0x1 ;  /* 0x00000002f61a7211 */ /* 0x000fe400078408ff */
[----:B------:R-:W-:Y:S02]  /*26f60*/  LEA.HI.X.SX32 R33, R136, R252, 0x1, P1 ;  /* 0x000000fc88217211 */ /* 0x000fe400008f0eff */
[----:B------:R-:W4:Y:S01]  /*26f70*/  LDL.LU R136, [R1+0x138] ;  /* 0x0001380001887983 */ /* 0x000f220000300800 */
[CC--:B0-----:R-:W-:Y:S02]  /*26f80*/  LEA R30, P3, R21.reuse, R2.reuse, 0x1 ;  /* 0x00000002151e7211 */ /* 0x0c1fe400078608ff */
[----:B-1----:R-:W-:Y:S02]  /*26f90*/  LEA R8, P4, R20, R2, 0x1 ;  /* 0x0000000214087211 */ /* 0x002fe400078808ff */
[----:B------:R-:W-:-:S02]  /*26fa0*/  LEA.HI.X.SX32 R31, R21, R252, 0x1, P3 ;  /* 0x000000fc151f7211 */ /* 0x000fc400018f0eff */
[-C--:B------:R-:W-:Y:S01]  /*26fb0*/  LEA.HI.X.SX32 R9, R20, R252.reuse, 0x1, P4 ;  /* 0x000000fc14097211 */ /* 0x080fe200020f0eff */
[----:B------:R-:W-:Y:S01]  /*26fc0*/  STL.64 [R1+0x970], R32 ;  /* 0x0009702001007387 */ /* 0x000fe20000100a00 */
[----:B------:R-:W-:-:S03]  /*26fd0*/  LEA.HI.X.SX32 R27, R246, R252, 0x1, P2 ;  /* 0x000000fcf61b7211 */ /* 0x000fc600010f0eff */
[----:B------:R-:W4:Y:S04]  /*26fe0*/  LDL.LU R246, [R1+0x134] ;  /* 0x0001340001f67983 */ /* 0x000f280000300800 */
[----:B------:R0:W-:Y:S04]  /*26ff0*/  STL.64 [R1+0x960], R30 ;  /* 0x0009601e01007387 */ /* 0x0001e80000100a00 */
[----:B------:R1:W-:Y:S01]  /*27000*/  STL.64 [R1+0x958], R8 ;  /* 0x0009580801007387 */ /* 0x0003e20000100a00 */
[-C--:B0-----:R-:W-:Y:S02]  /*27010*/  LEA R30, P3, R23, R2.reuse, 0x1 ;  /* 0x00000002171e7211 */ /* 0x081fe400078608ff */
[----:B-1----:R-:W-:-:S02]  /*27020*/  LEA R8, P4, R22, R2, 0x1 ;  /* 0x0000000216087211 */ /* 0x002fc400078808ff */
[-C--:B------:R-:W-:Y:S02]  /*27030*/  LEA.HI.X.SX32 R31, R23, R252.reuse, 0x1, P3 ;  /* 0x000000fc171f7211 */ /* 0x080fe400018f0eff */
[----:B------:R-:W-:Y:S02]  /*27040*/  LEA.HI.X.SX32 R9, R22, R252, 0x1, P4 ;  /* 0x000000fc16097211 */ /* 0x000fe400020f0eff */
[----:B--2---:R-:W-:-:S04]  /*27050*/  LEA R32, P1, R53, R2, 0x1 ;  /* 0x0000000235207211 */ /* 0x004fc800078208ff */
[----:B------:R-:W-:Y:S02]  /*27060*/  LEA.HI.X.SX32 R33, R53, R252, 0x1, P1 ;  /* 0x000000fc35217211 */ /* 0x000fe400008f0eff */
[----:B---3--:R-:W-:-:S03]  /*27070*/  LEA R20, P2, R137, R2, 0x1 ;  /* 0x0000000289147211 */ /* 0x008fc600078408ff */
[----:B------:R-:W-:Y:S01]  /*27080*/  STL.64 [R1+0x950], R32 ;  /* 0x0009502001007387 */ /* 0x000fe20000100a00 */
[----:B------:R-:W-:-:S03]  /*27090*/  LEA.HI.X.SX32 R21, R137, R252, 0x1, P2 ;  /* 0x000000fc89157211 */ /* 0x000fc600010f0eff */
[----:B------:R0:W-:Y:S04]  /*270a0*/  STL.64 [R1+0x940], R30 ;  /* 0x0009401e01007387 */ /* 0x0001e80000100a00 */
[----:B------:R1:W-:Y:S04]  /*270b0*/  STL.64 [R1+0x938], R8 ;  /* 0x0009380801007387 */ /* 0x0003e80000100a00 */
[----:B------:R-:W2:Y:S01]  /*270c0*/  LDL.LU R137, [R1+0x128] ;  /* 0x0001280001897983 */ /* 0x000ea20000300800 */
[-C--:B0-----:R-:W-:Y:S02]  /*270d0*/  LEA R30, P3, R17, R2.reuse, 0x1 ;  /* 0x00000002111e7211 */ /* 0x081fe400078608ff */
[----:B-1----:R-:W-:-:S02]  /*270e0*/  LEA R8, P4, R16, R2, 0x1 ;  /* 0x0000000210087211 */ /* 0x002fc400078808ff */
[----:B------:R-:W-:Y:S02]  /*270f0*/  LEA R32, P1, R251, R2, 0x1 ;  /* 0x00000002fb207211 */ /* 0x000fe400078208ff */
[-C--:B------:R-:W-:Y:S02]  /*27100*/  LEA.HI.X.SX32 R31, R17, R252.reuse, 0x1, P3 ;  /* 0x000000fc111f7211 */ /* 0x080fe400018f0eff */
[-C--:B------:R-:W-:Y:S02]  /*27110*/  LEA.HI.X.SX32 R33, R251, R252.reuse, 0x1, P1 ;  /* 0x000000fcfb217211 */ /* 0x080fe400008f0eff */
[----:B------:R-:W-:Y:S01]  /*27120*/  LEA.HI.X.SX32 R9, R16, R252, 0x1, P4 ;  /* 0x000000fc10097211 */ /* 0x000fe200020f0eff */
[----:B------:R-:W3:Y:S04]  /*27130*/  LDL.LU R251, [R1+0x124] ;  /* 0x0001240001fb7983 */ /* 0x000ee80000300800 */
[----:B------:R-:W-:Y:S04]  /*27140*/  STL.64 [R1+0x928], R32 ;  /* 0x0009282001007387 */ /* 0x000fe80000100a00 */
[----:B------:R0:W-:Y:S04]  /*27150*/  STL.64 [R1+0x918], R30 ;  /* 0x0009181e01007387 */ /* 0x0001e80000100a00 */
[----:B------:R1:W-:Y:S04]  /*27160*/  STL.64 [R1+0x910], R8 ;  /* 0x0009100801007387 */ /* 0x0003e80000100a00 */
[----:B------:R-:W3:Y:S04]  /*27170*/  LDL.LU R159, [R1+0x118] ;  /* 0x00011800019f7983 */ /* 0x000ee80000300800 */
[----:B------:R-:W3:Y:S01]  /*27180*/  LDL.LU R52, [R1+0x114] ;  /* 0x0001140001347983 */ /* 0x000ee20000300800 */
[----:B0-----:R-:W-:-:S02]  /*27190*/  LEA R30, P3, R19, R2, 0x1 ;  /* 0x00000002131e7211 */ /* 0x001fc400078608ff */
[C---:B-1----:R-:W-:Y:S02]  /*271a0*/  LEA R8, P4, R18.reuse, R2, 0x1 ;  /* 0x0000000212087211 */ /* 0x042fe400078808ff */
[-C--:B------:R-:W-:Y:S02]  /*271b0*/  LEA.HI.X.SX32 R31, R19, R252.reuse, 0x1, P3 ;  /* 0x000000fc131f7211 */ /* 0x080fe400018f0eff */
[----:B------:R-:W-:Y:S02]  /*271c0*/  LEA.HI.X.SX32 R9, R18, R252, 0x1, P4 ;  /* 0x000000fc12097211 */ /* 0x000fe400020f0eff */
[----:B------:R-:W-:-:S04]  /*271d0*/  LEA R32, P1, R155, R2, 0x1 ;  /* 0x000000029b207211 */ /* 0x000fc800078208ff */
[----:B------:R-:W-:-:S05]  /*271e0*/  LEA.HI.X.SX32 R33, R155, R252, 0x1, P1 ;  /* 0x000000fc9b217211 */ /* 0x000fca00008f0eff */
[----:B------:R4:W-:Y:S01]  /*271f0*/  STL.64 [R1+0x900], R32 ;  /* 0x0009002001007387 */ /* 0x0009e20000100a00 */
[----:B------:R-:W-:-:S03]  /*27200*/  LEA R22, P2, R154, R2, 0x1 ;  /* 0x000000029a167211 */ /* 0x000fc600078408ff */
[----:B------:R0:W-:Y:S04]  /*27210*/  STL.64 [R1+0x8f0], R30 ;  /* 0x0008f01e01007387 */ /* 0x0001e80000100a00 */
[----:B------:R1:W-:Y:S04]  /*27220*/  STL.64 [R1+0x8e8], R8 ;  /* 0x0008e80801007387 */ /* 0x0003e80000100a00 */
[----:B------:R-:W3:Y:S01]  /*27230*/  LDL.LU R150, [R1+0x108] ;  /* 0x0001080001967983 */ /* 0x000ee20000300800 */
[----:B----4-:R-:W-:-:S03]  /*27240*/  LEA R32, P1, R136, R2, 0x1 ;  /* 0x0000000288207211 */ /* 0x010fc600078208ff */
[----:B------:R-:W4:Y:S01]  /*27250*/  LDL.LU R151, [R1+0x104] ;  /* 0x0001040001977983 */ /* 0x000f220000300800 */
[----:B------:R-:W-:Y:S02]  /*27260*/  LEA.HI.X.SX32 R33, R136, R252, 0x1, P1 ;  /* 0x000000fc88217211 */ /* 0x000fe400008f0eff */
[----:B0-----:R-:W-:-:S03]  /*27270*/  LEA R30, P3, R13, R2, 0x1 ;  /* 0x000000020d1e7211 */ /* 0x001fc600078608ff */
[----:B------:R-:W-:Y:S01]  /*27280*/  STL.64 [R1+0x8e0], R32 ;  /* 0x0008e02001007387 */ /* 0x000fe20000100a00 */
[----:B------:R-:W-:-:S03]  /*27290*/  LEA.HI.X.SX32 R23, R154, R252, 0x1, P2 ;  /* 0x000000fc9a177211 */ /* 0x000fc600010f0eff */
[----:B------:R-:W4:Y:S01]  /*272a0*/  LDL.LU R158, [R1+0x100] ;  /* 0x00010000019e7983 */ /* 0x000f220000300800 */
[----:B------:R-:W-:-:S03]  /*272b0*/  LEA R16, P2, R149, R2, 0x1 ;  /* 0x0000000295107211 */ /* 0x000fc600078408ff */
[----:B------:R-:W4:Y:S01]  /*272c0*/  LDL.LU R53, [R1+0xfc] ;  /* 0x0000fc0001357983 */ /* 0x000f220000300800 */
[C---:B-1----:R-:W-:Y:S02]  /*272d0*/  LEA R8, P4, R12.reuse, R2, 0x1 ;  /* 0x000000020c087211 */ /* 0x042fe400078808ff */
[-C--:B------:R-:W-:Y:S01]  /*272e0*/  LEA.HI.X.SX32 R31, R13, R252.reuse, 0x1, P3 ;  /* 0x000000fc0d1f7211 */ /* 0x080fe200018f0eff */
[----:B------:R-:W4:Y:S01]  /*272f0*/  LDL.LU R154, [R1+0xf8] ;  /* 0x0000f800019a7983 */ /* 0x000f220000300800 */
[-C--:B------:R-:W-:Y:S02]  /*27300*/  LEA.HI.X.SX32 R17, R149, R252.reuse, 0x1, P2 ;  /* 0x000000fc95117211 */ /* 0x080fe400010f0eff */
[----:B------:R-:W-:Y:S01]  /*27310*/  LEA.HI.X.SX32 R9, R12, R252, 0x1, P4 ;  /* 0x000000fc0c097211 */ /* 0x000fe200020f0eff */
[----:B------:R-:W4:Y:S01]  /*27320*/  LDL.LU R155, [R1+0xf4] ;  /* 0x0000f400019b7983 */ /* 0x000f220000300800 */
[----:B------:R-:W-:-:S03]  /*27330*/  LEA R18, P2, R246, R2, 0x1 ;  /* 0x00000002f6127211 */ /* 0x000fc600078408ff */
[----:B------:R0:W-:Y:S01]  /*27340*/  STL.64 [R1+0x8d0], R30 ;  /* 0x0008d01e01007387 */ /* 0x0001e20000100a00 */
[----:B------:R-:W-:-:S03]  /*27350*/  LEA.HI.X.SX32 R19, R246, R252, 0x1, P2 ;  /* 0x000000fcf6137211 */ /* 0x000fc600010f0eff */
[----:B------:R-:W4:Y:S04]  /*27360*/  LDL.LU R149, [R1+0xf0] ;  /* 0x0000f00001957983 */ /* 0x000f280000300800 */
[----:B------:R1:W-:Y:S01]  /*27370*/  STL.64 [R1+0x8c8], R8 ;  /* 0x0008c80801007387 */ /* 0x0003e20000100a00 */
[----:B0-----:R-:W-:-:S03]  /*27380*/  LEA R30, P3, R15, R2, 0x1 ;  /* 0x000000020f1e7211 */ /* 0x001fc600078608ff */
[----:B------:R-:W4:Y:S01]  /*27390*/  LDL.LU R246, [R1+0xec] ;  /* 0x0000ec0001f67983 */ /* 0x000f220000300800 */
[----:B------:R-:W-:Y:S02]  /*273a0*/  LEA.HI.X.SX32 R31, R15, R252, 0x1, P3 ;  /* 0x000000fc0f1f7211 */ /* 0x000fe400018f0eff */
[----:B-1----:R-:W-:-:S04]  /*273b0*/  LEA R8, P4, R14, R2, 0x1 ;  /* 0x000000020e087211 */ /* 0x002fc800078808ff */
[----:B------:R-:W-:Y:S02]  /*273c0*/  LEA.HI.X.SX32 R9, R14, R252, 0x1, P4 ;  /* 0x000000fc0e097211 */ /* 0x000fe400020f0eff */
[----:B--2---:R-:W-:-:S04]  /*273d0*/  LEA R32, P1, R137, R2, 0x1 ;  /* 0x0000000289207211 */ /* 0x004fc800078208ff */
[----:B------:R-:W-:-:S05]  /*273e0*/  LEA.HI.X.SX32 R33, R137, R252, 0x1, P1 ;  /* 0x000000fc89217211 */ /* 0x000fca00008f0eff */
[----:B------:R0:W-:Y:S04]  /*273f0*/  STL.64 [R1+0x8c0], R32 ;  /* 0x0008c02001007387 */ /* 0x0001e80000100a00 */
[----:B------:R-:W2:Y:S04]  /*27400*/  LDL.LU R136, [R1+0xe8] ;  /* 0x0000e80001887983 */ /* 0x000ea80000300800 */
[----:B------:R-:W2:Y:S01]  /*27410*/  LDL.LU R137, [R1+0xe4] ;  /* 0x0000e40001897983 */ /* 0x000ea20000300800 */
[----:B---3--:R-:W-:-:S03]  /*27420*/  LEA R12, P2, R251, R2, 0x1 ;  /* 0x00000002fb0c7211 */ /* 0x008fc600078408ff */
[----:B------:R1:W-:Y:S01]  /*27430*/  STL.64 [R1+0x8b0], R30 ;  /* 0x0008b01e01007387 */ /* 0x0003e20000100a00 */
[----:B------:R-:W-:-:S03]  /*27440*/  LEA.HI.X.SX32 R13, R251, R252, 0x1, P2 ;  /* 0x000000fcfb0d7211 */ /* 0x000fc600010f0eff */
[----:B------:R-:W3:Y:S01]  /*27450*/  LDL.LU R251, [R1+0xe0] ;  /* 0x0000e00001fb7983 */ /* 0x000ee20000300800 */
[----:B0-----:R-:W-:-:S04]  /*27460*/  LEA R32, P1, R159, R2, 0x1 ;  /* 0x000000029f207211 */ /* 0x001fc800078208ff */
[----:B------:R-:W-:Y:S01]  /*27470*/  LEA.HI.X.SX32 R33, R159, R252, 0x1, P1 ;  /* 0x000000fc9f217211 */ /* 0x000fe200008f0eff */
[----:B------:R0:W-:Y:S04]  /*27480*/  STL.64 [R1+0x8a8], R8 ;  /* 0x0008a80801007387 */ /* 0x0001e80000100a00 */
[----:B------:R0:W-:Y:S04]  /*27490*/  STL.64 [R1+0x8a0], R32 ;  /* 0x0008a02001007387 */ /* 0x0001e80000100a00 */
[----:B------:R-:W3:Y:S01]  /*274a0*/  LDL.LU R159, [R1+0xd8] ;  /* 0x0000d800019f7983 */ /* 0x000ee20000300800 */
[----:B------:R-:W-:-:S04]  /*274b0*/  LEA R14, P2, R52, R2, 0x1 ;  /* 0x00000002340e7211 */ /* 0x000fc800078408ff */
[----:B------:R-:W-:Y:S02]  /*274c0*/  LEA.HI.X.SX32 R15, R52, R252, 0x1, P2 ;  /* 0x000000fc340f7211 */ /* 0x000fe400010f0eff */
[----:B------:R-:W3:Y:S01]  /*274d0*/  LDL.LU R52, [R1+0xd4] ;  /* 0x0000d40001347983 */ /* 0x000ee20000300800 */
[CC--:B-1----:R-:W-:Y:S02]  /*274e0*/  LEA R30, P3, R11.reuse, R2.reuse, 0x1 ;  /* 0x000000020b1e7211 */ /* 0x0c2fe400078608ff */
[C---:B0-----:R-:W-:Y:S02]  /*274f0*/  LEA R8, P4, R10.reuse, R2, 0x1 ;  /* 0x000000020a087211 */ /* 0x041fe400078808ff */
[-C--:B------:R-:W-:Y:S02]  /*27500*/  LEA.HI.X.SX32 R31, R11, R252.reuse, 0x1, P3 ;  /* 0x000000fc0b1f7211 */ /* 0x080fe400018f0eff */
[----:B------:R-:W-:-:S03]  /*27510*/  LEA.HI.X.SX32 R9, R10, R252, 0x1, P4 ;  /* 0x000000fc0a097211 */ /* 0x000fc600020f0eff */
[----:B------:R-:W-:Y:S04]  /*27520*/  STL.64 [R1+0x890], R30 ;  /* 0x0008901e01007387 */ /* 0x000fe80000100a00 */
[----:B------:R4:W-:Y:S01]  /*27530*/  STL.64 [R1+0x888], R8 ;  /* 0x0008880801007387 */ /* 0x0009e20000100a00 */
[----:B------:R-:W-:-:S04]  /*27540*/  LEA R32, P1, R150, R2, 0x1 ;  /* 0x0000000296207211 */ /* 0x000fc800078208ff */
[----:B------:R-:W-:Y:S02]  /*27550*/  LEA.HI.X.SX32 R33, R150, R252, 0x1, P1 ;  /* 0x000000fc96217211 */ /* 0x000fe400008f0eff */
[----:B----4-:R-:W-:-:S03]  /*27560*/  LEA R8, P2, R151, R2, 0x1 ;  /* 0x0000000297087211 */ /* 0x010fc600078408ff */
[----:B------:R0:W-:Y:S01]  /*27570*/  STL.64 [R1+0x880], R32 ;  /* 0x0008802001007387 */ /* 0x0001e20000100a00 */
[CC--:B------:R-:W-:Y:S02]  /*27580*/  LEA R30, P3, R158.reuse, R2.reuse, 0x1 ;  /* 0x000000029e1e7211 */ /* 0x0c0fe400078608ff */
[C---:B------:R-:W-:Y:S02]  /*27590*/  LEA R10, P4, R53.reuse, R2, 0x1 ;  /* 0x00000002350a7211 */ /* 0x040fe400078808ff */
[-C--:B------:R-:W-:Y:S02]  /*275a0*/  LEA.HI.X.SX32 R31, R158, R252.reuse, 0x1, P3 ;  /* 0x000000fc9e1f7211 */ /* 0x080fe400018f0eff */
[----:B------:R-:W-:Y:S02]  /*275b0*/  LEA.HI.X.SX32 R11, R53, R252, 0x1, P4 ;  /* 0x000000fc350b7211 */ /* 0x000fe400020f0eff */
[C---:B------:R-:W-:Y:S02]  /*275c0*/  LEA R54, P1, R154.reuse, R2, 0x1 ;  /* 0x000000029a367211 */ /* 0x040fe400078208ff */
[-C--:B------:R-:W-:Y:S01]  /*275d0*/  LEA.HI.X.SX32 R9, R151, R252.reuse, 0x1, P2 ;  /* 0x000000fc97097211 */ /* 0x080fe200010f0eff */
[----:B------:R1:W-:Y:S01]  /*275e0*/  STL.64 [R1+0x868], R10 ;  /* 0x0008680a01007387 */ /* 0x0003e20000100a00 */
[----:B------:R-:W-:-:S03]  /*275f0*/  LEA.HI.X.SX32 R55, R154, R252, 0x1, P1 ;  /* 0x000000fc9a377211 */ /* 0x000fc600008f0eff */
[----:B------:R4:W-:Y:S01]  /*27600*/  STL.64 [R1+0x870], R30 ;  /* 0x0008701e01007387 */ /* 0x0009e20000100a00 */
[----:B0-----:R-:W-:-:S03]  /*27610*/  LEA R32, P3, R149, R2, 0x1 ;  /* 0x0000000295207211 */ /* 0x001fc600078608ff */
[----:B------:R-:W3:Y:S01]  /*27620*/  LDL.LU R53, [R1+0xc8] ;  /* 0x0000c80001357983 */ /* 0x000ee20000300800 */
[----:B-1----:R-:W-:Y:S02]  /*27630*/  LEA R10, P2, R155, R2, 0x1 ;  /* 0x000000029b0a7211 */ /* 0x002fe400078408ff */
[----:B------:R-:W-:Y:S02]  /*27640*/  LEA.HI.X.SX32 R33, R149, R252, 0x1, P3 ;  /* 0x000000fc95217211 */ /* 0x000fe400018f0eff */
[C---:B----4-:R-:W-:Y:S02]  /*27650*/  LEA R30, P4, R246.reuse, R2, 0x1 ;  /* 0x00000002f61e7211 */ /* 0x050fe400078808ff */
[-C--:B------:R-:W-:Y:S02]  /*27660*/  LEA.HI.X.SX32 R11, R155, R252.reuse, 0x1, P2 ;  /* 0x000000fc9b0b7211 */ /* 0x080fe400010f0eff */
[----:B------:R-:W4:Y:S01]  /*27670*/  LDL.LU R155, [R1+0xc4] ;  /* 0x0000c400019b7983 */ /* 0x000f220000300800 */
[----:B------:R-:W-:-:S03]  /*27680*/  LEA.HI.X.SX32 R31, R246, R252, 0x1, P4 ;  /* 0x000000fcf61f7211 */ /* 0x000fc600020f0eff */
[----:B------:R-:W-:Y:S04]  /*27690*/  STL.64 [R1+0x860], R54 ;  /* 0x0008603601007387 */ /* 0x000fe80000100a00 */
[----:B------:R-:W-:Y:S04]  /*276a0*/  STL.64 [R1+0x850], R32 ;  /* 0x0008502001007387 */ /* 0x000fe80000100a00 */
[----:B------:R0:W-:Y:S04]  /*276b0*/  STL.64 [R1+0x848], R30 ;  /* 0x0008481e01007387 */ /* 0x0001e80000100a00 */
[----:B------:R-:W4:Y:S01]  /*276c0*/  LDL.LU R161, [R1+0xb8] ;  /* 0x0000b80001a17983 */ /* 0x000f220000300800 */
[----:B0-----:R-:W-:-:S04]  /*276d0*/  LEA R30, P4, R7, R2, 0x1 ;  /* 0x00000002071e7211 */ /* 0x001fc800078808ff */
[----:B------:R-:W-:Y:S01]  /*276e0*/  LEA.HI.X.SX32 R31, R7, R252, 0x1, P4 ;  /* 0x000000fc071f7211 */ /* 0x000fe200020f0eff */
[----:B------:R-:W-:Y:S02]  /*276f0*/  IMAD.MOV.U32 R246, RZ, RZ, R4 ;  /* 0x000000fffff67224 */ /* 0x000fe400078e0004 */
[----:B------:R-:W-:Y:S01]  /*27700*/  IMAD.MOV.U32 R149, RZ, RZ, R5 ;  /* 0x000000ffff957224 */ /* 0x000fe200078e0005 */
[----:B--2---:R-:W-:-:S04]  /*27710*/  LEA R54, P1, R136, R2, 0x1 ;  /* 0x0000000288367211 */ /* 0x004fc800078208ff */
[----:B------:R-:W-:Y:S02]  /*27720*/  LEA.HI.X.SX32 R55, R136, R252, 0x1, P1 ;  /* 0x000000fc88377211 */ /* 0x000fe400008f0eff */
[----:B---3--:R-:W-:-:S03]  /*27730*/  LEA R32, P3, R251, R2, 0x1 ;  /* 0x00000002fb207211 */ /* 0x008fc600078608ff */
[----:B------:R0:W-:Y:S01]  /*27740*/  STL.64 [R1+0x840], R54 ;  /* 0x0008403601007387 */ /* 0x0001e20000100a00 */
[----:B------:R-:W-:-:S03]  /*27750*/  LEA.HI.X.SX32 R33, R251, R252, 0x1, P3 ;  /* 0x000000fcfb217211 */ /* 0x000fc600018f0eff */
[----:B------:R-:W2:Y:S01]  /*27760*/  LDL.LU R154, [R1+0xb4] ;  /* 0x0000b400019a7983 */ /* 0x000ea20000300800 */
[----:B------:R-:W-:-:S03]  /*27770*/  LEA R4, P2, R137, R2, 0x1 ;  /* 0x0000000289047211 */ /* 0x000fc600078408ff */
[----:B------:R-:W3:Y:S04]  /*27780*/  LDL.LU R136, [R1+0xb0] ;  /* 0x0000b00001887983 */ /* 0x000ee80000300800 */
[----:B------:R1:W-:Y:S04]  /*27790*/  STL.64 [R1+0x830], R32 ;  /* 0x0008302001007387 */ /* 0x0003e80000100a00 */
[----:B------:R-:W2:Y:S01]  /*277a0*/  LDL.LU R251, [R1+0xac] ;  /* 0x0000ac0001fb7983 */ /* 0x000ea20000300800 */
[----:B0-----:R-:W-:-:S03]  /*277b0*/  LEA R54, P1, R159, R2, 0x1 ;  /* 0x000000029f367211 */ /* 0x001fc600078208ff */
[----:B------:R0:W-:Y:S01]  /*277c0*/  STL.64 [R1+0x828], R30 ;  /* 0x0008281e01007387 */ /* 0x0001e20000100a00 */
[----:B-1----:R-:W-:Y:S02]  /*277d0*/  LEA R32, P3, R109, R2, 0x1 ;  /* 0x000000026d207211 */ /* 0x002fe400078608ff */
[-C--:B------:R-:W-:Y:S02]  /*277e0*/  LEA.HI.X.SX32 R55, R159, R252.reuse, 0x1, P1 ;  /* 0x000000fc9f377211 */ /* 0x080fe400008f0eff */
[-C--:B------:R-:W-:Y:S02]  /*277f0*/  LEA.HI.X.SX32 R33, R109, R252.reuse, 0x1, P3 ;  /* 0x000000fc6d217211 */ /* 0x080fe400018f0eff */
[----:B------:R-:W-:Y:S02]  /*27800*/  LEA.HI.X.SX32 R5, R137, R252, 0x1, P2 ;  /* 0x000000fc89057211 */ /* 0x000fe400010f0eff */
[-C--:B0-----:R-:W-:Y:S01]  /*27810*/  LEA R30, P4, R108, R2.reuse, 0x1 ;  /* 0x000000026c1e7211 */ /* 0x081fe200078808ff */
[----:B------:R-:W-:Y:S01]  /*27820*/  IMAD.MOV.U32 R137, RZ, RZ, R6 ;  /* 0x000000ffff897224 */ /* 0x000fe200078e0006 */
[----:B------:R-:W-:Y:S01]  /*27830*/  STL.64 [R1+0x820], R54 ;  /* 0x0008203601007387 */ /* 0x000fe20000100a00 */
[----:B------:R-:W-:-:S02]  /*27840*/  LEA R6, P2, R52, R2, 0x1 ;  /* 0x0000000234067211 */ /* 0x000fc400078408ff */
[-C--:B------:R-:W-:Y:S01]  /*27850*/  LEA.HI.X.SX32 R31, R108, R252.reuse, 0x1, P4 ;  /* 0x000000fc6c1f7211 */ /* 0x080fe200020f0eff */
[----:B------:R-:W2:Y:S01]  /*27860*/  LDL.LU R150, [R1+0xa8] ;  /* 0x0000a80001967983 */ /* 0x000ea20000300800 */
[----:B------:R-:W-:-:S03]  /*27870*/  LEA.HI.X.SX32 R7, R52, R252, 0x1, P2 ;  /* 0x000000fc34077211 */ /* 0x000fc600010f0eff */
[----:B------:R-:W2:Y:S04]  /*27880*/  LDL.LU R151, [R1+0xa4] ;  /* 0x0000a40001977983 */ /* 0x000ea80000300800 */
[----:B------:R0:W-:Y:S04]  /*27890*/  STL.64 [R1+0x810], R32 ;  /* 0x0008102001007387 */ /* 0x0001e80000100a00 */
[----:B------:R-:W2:Y:S04]  /*278a0*/  LDL.LU R158, [R1+0xa0] ;  /* 0x0000a000019e7983 */ /* 0x000ea80000300800 */
[----:B------:R1:W-:Y:S04]  /*278b0*/  STL.64 [R1+0x808], R30 ;  /* 0x0008081e01007387 */ /* 0x0003e80000100a00 */
[----:B------:R-:W2:Y:S01]  /*278c0*/  LDL.LU R52, [R1+0x9c] ;  /* 0x00009c0001347983 */ /* 0x000ea20000300800 */
[----:B0-----:R-:W-:-:S04]  /*278d0*/  LEA R32, P3, R111, R2, 0x1 ;  /* 0x000000026f207211 */ /* 0x001fc800078608ff */
[----:B------:R-:W-:Y:S02]  /*278e0*/  LEA.HI.X.SX32 R33, R111, R252, 0x1, P3 ;  /* 0x000000fc6f217211 */ /* 0x000fe400018f0eff */
[----:B-1----:R-:W-:-:S04]  /*278f0*/  LEA R30, P4, R110, R2, 0x1 ;  /* 0x000000026e1e7211 */ /* 0x002fc800078808ff */
[----:B------:R-:W-:Y:S02]  /*27900*/  LEA.HI.X.SX32 R31, R110, R252, 0x1, P4 ;  /* 0x000000fc6e1f7211 */ /* 0x000fe400020f0eff */
[----:B------:R-:W-:-:S04]  /*27910*/  LEA R54, P1, R53, R2, 0x1 ;  /* 0x0000000235367211 */ /* 0x000fc800078208ff */
[----:B------:R-:W-:-:S05]  /*27920*/  LEA.HI.X.SX32 R55, R53, R252, 0x1, P1 ;  /* 0x000000fc35377211 */ /* 0x000fca00008f0eff */
[----:B------:R0:W-:Y:S04]  /*27930*/  STL.64 [R1+0x800], R54 ;  /* 0x0008003601007387 */ /* 0x0001e80000100a00 */
[----:B------:R-:W2:Y:S01]  /*27940*/  LDL.LU R59, [R1+0x98] ;  /* 0x00009800013b7983 */ /* 0x000ea20000300800 */
[----:B----4-:R-:W-:-:S03]  /*27950*/  LEA R108, P2, R155, R2, 0x1 ;  /* 0x000000029b6c7211 */ /* 0x010fc600078408ff */
[----:B------:R-:W4:Y:S04]  /*27960*/  LDL.LU R159, [R1+0x94] ;  /* 0x00009400019f7983 */ /* 0x000f280000300800 */
[----:B------:R3:W-:Y:S04]  /*27970*/  STL.64 [R1+0x7f0], R32 ;  /* 0x0007f02001007387 */ /* 0x0007e80000100a00 */
[----:B------:R-:W4:Y:S01]  /*27980*/  LDL.LU R53, [R1+0x90] ;  /* 0x0000900001357983 */ /* 0x000f220000300800 */
[----:B0-----:R-:W-:-:S03]  /*27990*/  LEA R54, P1, R161, R2, 0x1 ;  /* 0x00000002a1367211 */ /* 0x001fc600078208ff */
[----:B------:R2:W-:Y:S01]  /*279a0*/  STL.64 [R1+0x7e8], R30 ;  /* 0x0007e81e01007387 */ /* 0x0005e20000100a00 */
[-C--:B------:R-:W-:Y:S02]  /*279b0*/  LEA.HI.X.SX32 R109, R155, R252.reuse, 0x1, P2 ;  /* 0x000000fc9b6d7211 */ /* 0x080fe400010f0eff */
[----:B------:R-:W-:Y:S01]  /*279c0*/  LEA.HI.X.SX32 R55, R161, R252, 0x1, P1 ;  /* 0x000000fca1377211 */ /* 0x000fe200008f0eff */
[----:B------:R-:W-:Y:S02]  /*279d0*/  IMAD.MOV.U32 R155, RZ, RZ, R149 ;  /* 0x000000ffff9b7224 */ /* 0x000fe400078e0095 */
[----:B------:R-:W4:Y:S04]  /*279e0*/  LDL.LU R149, [R1+0x8c] ;  /* 0x00008c0001957983 */ /* 0x000f280000300800 */
[----:B------:R-:W-:Y:S04]  /*279f0*/  STL.64 [R1+0x7e0], R54 ;  /* 0x0007e03601007387 */ /* 0x000fe80000100a00 */
[----:B------:R0:W-:Y:S01]  /*27a00*/  @P5 STG.E.U16 desc[UR46][R62.64], R87 ;  /* 0x000000573e005986 */ /* 0x0001e2000c10152e */
[----:B---3--:R-:W-:-:S04]  /*27a10*/  LEA R32, P3, R136, R2, 0x1 ;  /* 0x0000000288207211 */ /* 0x008fc800078608ff */
[----:B------:R-:W-:Y:S02]  /*27a20*/  LEA.HI.X.SX32 R33, R136, R252, 0x1, P3 ;  /* 0x000000fc88217211 */ /* 0x000fe400018f0eff */
[----:B--2---:R-:W-:-:S04]  /*27a30*/  LEA R30, P4, R251, R2, 0x1 ;  /* 0x00000002fb1e7211 */ /* 0x004fc800078808ff */
[----:B------:R-:W-:Y:S01]  /*27a40*/  LEA.HI.X.SX32 R31, R251, R252, 0x1, P4 ;  /* 0x000000fcfb1f7211 */ /* 0x000fe200020f0eff */
[----:B------:R1:W-:Y:S01]  /*27a50*/  STL.64 [R1+0x7d0], R32 ;  /* 0x0007d02001007387 */ /* 0x0003e20000100a00 */
[----:B------:R-:W-:-:S03]  /*27a60*/  LEA R110, P2, R154, R2, 0x1 ;  /* 0x000000029a6e7211 */ /* 0x000fc600078408ff */
[----:B------:R2:W-:Y:S04]  /*27a70*/  STL.64 [R1+0x7c8], R30 ;  /* 0x0007c81e01007387 */ /* 0x0005e80000100a00 */
[----:B------:R-:W3:Y:S01]  /*27a80*/  LDL.LU R251, [R1+0x7c] ;  /* 0x00007c0001fb7983 */ /* 0x000ee20000300800 */
[----:B------:R-:W-:-:S03]  /*27a90*/  IMAD.MOV.U32 R136, RZ, RZ, R247 ;  /* 0x000000ffff887224 */ /* 0x000fc600078e00f7 */
[----:B0-----:R-:W3:Y:S01]  /*27aa0*/  LDL.LU R62, [R1+0x84] ;  /* 0x00008400013e7983 */ /* 0x001ee20000300800 */
[----:B------:R-:W-:-:S03]  /*27ab0*/  LEA R54, P1, R150, R2, 0x1 ;  /* 0x0000000296367211 */ /* 0x000fc600078208ff */
[----:B------:R-:W3:Y:S01]  /*27ac0*/  LDL.LU R61, [R1+0x80] ;  /* 0x00008000013d7983 */ /* 0x000ee20000300800 */
[----:B------:R-:W-:Y:S01]  /*27ad0*/  LEA.HI.X.SX32 R55, R150, R252, 0x1, P1 ;  /* 0x000000fc96377211 */ /* 0x000fe200008f0eff */
[----:B------:R-:W-:Y:S01]  /*27ae0*/  IMAD.MOV.U32 R247, RZ, RZ, R112 ;  /* 0x000000fffff77224 */ /* 0x000fe200078e0070 */
[----:B-1----:R-:W-:-:S04]  /*27af0*/  LEA R32, P3, R158, R2, 0x1 ;  /* 0x000000029e207211 */ /* 0x002fc800078608ff */
[----:B------:R-:W-:Y:S02]  /*27b00*/  LEA.HI.X.SX32 R33, R158, R252, 0x1, P3 ;  /* 0x000000fc9e217211 */ /* 0x000fe400018f0eff */
[----:B--2---:R-:W-:Y:S01]  /*27b10*/  LEA R30, P4, R52, R2, 0x1 ;  /* 0x00000002341e7211 */ /* 0x004fe200078808ff */
[----:B------:R0:W-:Y:S01]  /*27b20*/  STL.64 [R1+0x7c0], R54 ;  /* 0x0007c03601007387 */ /* 0x0001e20000100a00 */
[-C--:B------:R-:W-:Y:S02]  /*27b30*/  LEA.HI.X.SX32 R111, R154, R252.reuse, 0x1, P2 ;  /* 0x000000fc9a6f7211 */ /* 0x080fe400010f0eff */
[----:B------:R-:W-:Y:S01]  /*27b40*/  LEA.HI.X.SX32 R31, R52, R252, 0x1, P4 ;  /* 0x000000fc341f7211 */ /* 0x000fe200020f0eff */
[----:B------:R4:W-:Y:S01]  /*27b50*/  STL.64 [R1+0x7b0], R32 ;  /* 0x0007b02001007387 */ /* 0x0009e20000100a00 */
[C---:B------:R-:W-:Y:S01]  /*27b60*/  LEA R112, P2, R151.reuse, R2, 0x1 ;  /* 0x0000000297707211 */ /* 0x040fe200078408ff */
[----:B------:R-:W-:Y:S02]  /*27b70*/  IMAD.MOV.U32 R154, RZ, RZ, R137 ;  /* 0x000000ffff9a7224 */ /* 0x000fe400078e0089 */
[----:B------:R1:W-:Y:S01]  /*27b80*/  STL.64 [R1+0x7a8], R30 ;  /* 0x0007a81e01007387 */ /* 0x0003e20000100a00 */
[----:B------:R-:W-:Y:S01]  /*27b90*/  IMAD.MOV.U32 R137, RZ, RZ, R113 ;  /* 0x000000ffff897224 */ /* 0x000fe200078e0071 */
[----:B------:R-:W-:-:S02]  /*27ba0*/  LEA.HI.X.SX32 R113, R151, R252, 0x1, P2 ;  /* 0x000000fc97717211 */ /* 0x000fc400010f0eff */
[----:B------:R-:W2:Y:S04]  /*27bb0*/  LDL.LU R150, [R1+0x78] ;  /* 0x0000780001967983 */ /* 0x000ea80000300800 */
[----:B------:R-:W2:Y:S04]  /*27bc0*/  LDL.LU R151, [R1+0x74] ;  /* 0x0000740001977983 */ /* 0x000ea80000300800 */
[----:B------:R-:W2:Y:S01]  /*27bd0*/  LDL.LU R158, [R1+0x70] ;  /* 0x00007000019e7983 */ /* 0x000ea20000300800 */
[----:B------:R-:W-:Y:S02]  /*27be0*/  IMAD.MOV.U32 R160, RZ, RZ, R155 ;  /* 0x000000ffffa07224 */ /* 0x000fe400078e009b */
[----:B------:R-:W-:Y:S01]  /*27bf0*/  IMAD.MOV.U32 R155, RZ, RZ, R114 ;  /* 0x000000ffff9b7224 */ /* 0x000fe200078e0072 */
[----:B------:R-:W2:Y:S01]  /*27c00*/  LDL.LU R52, [R1+0x6c] ;  /* 0x00006c0001347983 */ /* 0x000ea20000300800 */
[----:B------:R-:W-:Y:S01]  /*27c10*/  IMAD.MOV.U32 R161, RZ, RZ, R115 ;  /* 0x000000ffffa17224 */ /* 0x000fe200078e0073 */
[----:B0-----:R-:W-:-:S04]  /*27c20*/  LEA R54, P1, R59, R2, 0x1 ;  /* 0x000000023b367211 */ /* 0x001fc800078208ff */
[----:B------:R-:W-:Y:S01]  /*27c30*/  LEA.HI.X.SX32 R55, R59, R252, 0x1, P1 ;  /* 0x000000fc3b377211 */ /* 0x000fe200008f0eff */
[----:B------:R-:W-:Y:S01]  /*27c40*/  IMAD.MOV.U32 R59, RZ, RZ, R116 ;  /* 0x000000ffff3b7224 */ /* 0x000fe200078e0074 */
[----:B----4-:R-:W-:-:S04]  /*27c50*/  LEA R32, P3, R53, R2, 0x1 ;  /* 0x0000000235207211 */ /* 0x010fc800078608ff */
[----:B------:R-:W-:Y:S02]  /*27c60*/  LEA.HI.X.SX32 R33, R53, R252, 0x1, P3 ;  /* 0x000000fc35217211 */ /* 0x000fe400018f0eff */
[CC--:B-1----:R-:W-:Y:S01]  /*27c70*/  LEA R30, P4, R149.reuse, R2.reuse, 0x1 ;  /* 0x00000002951e7211 */ /* 0x0c2fe200078808ff */
[----:B------:R0:W-:Y:S01]  /*27c80*/  STL.64 [R1+0x7a0], R54 ;  /* 0x0007a03601007387 */ /* 0x0001e20000100a00 */
[----:B------:R-:W-:Y:S02]  /*27c90*/  LEA R58, P1, R116, R2, 0x1 ;  /* 0x00000002743a7211 */ /* 0x000fe400078208ff */
[----:B------:R-:W-:Y:S01]  /*27ca0*/  LEA.HI.X.SX32 R31, R149, R252, 0x1, P4 ;  /* 0x000000fc951f7211 */ /* 0x000fe200020f0eff */
[----:B------:R-:W-:Y:S01]  /*27cb0*/  STL.64 [R1+0x790], R32 ;  /* 0x0007902001007387 */ /* 0x000fe20000100a00 */
[----:B------:R-:W-:Y:S02]  /*27cc0*/  LEA R114, P2, R159, R2, 0x1 ;  /* 0x000000029f727211 */ /* 0x000fe400078408ff */
[-C--:B------:R-:W-:Y:S01]  /*27cd0*/  LEA.HI.X.SX32 R59, R59, R252.reuse, 0x1, P1 ;  /* 0x000000fc3b3b7211 */ /* 0x080fe200008f0eff */
[----:B------:R3:W-:Y:S01]  /*27ce0*/  STL.64 [R1+0x788], R30 ;  /* 0x0007881e01007387 */ /* 0x0007e20000100a00 */
[----:B------:R-:W-:Y:S01]  /*27cf0*/  LEA.HI.X.SX32 R115, R159, R252, 0x1, P2 ;  /* 0x000000fc9f737211 */ /* 0x000fe200010f0eff */
[----:B------:R-:W-:-:S02]  /*27d00*/  IMAD.MOV.U32 R159, RZ, RZ, R154 ;  /* 0x000000ffff9f7224 */ /* 0x000fc400078e009a */
[----:B0-----:R-:W4:Y:S01]  /*27d10*/  LDL.LU R54, [R1+0x68] ;  /* 0x0000680001367983 */ /* 0x001f220000300800 */
[----:B------:R-:W-:-:S03]  /*27d20*/  IMAD.MOV.U32 R149, RZ, RZ, R117 ;  /* 0x000000ffff957224 */ /* 0x000fc600078e0075 */
[----:B------:R-:W4:Y:S04]  /*27d30*/  LDL.LU R55, [R1+0x64] ;  /* 0x0000640001377983 */ /* 0x000f280000300800 */
[----:B------:R-:W4:Y:S04]  /*27d40*/  LDL.LU R53, [R1+0x60] ;  /* 0x0000600001357983 */ /* 0x000f280000300800 */
[----:B------:R-:W4:Y:S04]  /*27d50*/  LDL.LU R154, [R1+0x5c] ;  /* 0x00005c00019a7983 */ /* 0x000f280000300800 */
[----:B------:R2:W-:Y:S01]  /*27d60*/  STL.64 [R1+0x780], R58 ;  /* 0x0007803a01007387 */ /* 0x0005e20000100a00 */
[----:B---3--:R-:W-:-:S02]  /*27d70*/  LEA R30, P4, R251, R2, 0x1 ;  /* 0x00000002fb1e7211 */ /* 0x008fc400078808ff */
[-C--:B------:R-:W-:Y:S02]  /*27d80*/  LEA R116, P2, R62, R2.reuse, 0x1 ;  /* 0x000000023e747211 */ /* 0x080fe400078408ff */
[----:B------:R-:W-:-:S04]  /*27d90*/  LEA R32, P3, R61, R2, 0x1 ;  /* 0x000000023d207211 */ /* 0x000fc800078608ff */
[-C--:B------:R-:W-:Y:S02]  /*27da0*/  LEA.HI.X.SX32 R33, R61, R252.reuse, 0x1, P3 ;  /* 0x000000fc3d217211 */ /* 0x080fe400018f0eff */
[-C--:B------:R-:W-:Y:S01]  /*27db0*/  LEA.HI.X.SX32 R117, R62, R252.reuse, 0x1, P2 ;  /* 0x000000fc3e757211 */ /* 0x080fe200010f0eff */
[----:B------:R-:W-:Y:S01]  /*27dc0*/  IMAD.MOV.U32 R62, RZ, RZ, R160 ;  /* 0x000000ffff3e7224 */ /* 0x000fe200078e00a0 */
[----:B------:R-:W-:Y:S01]  /*27dd0*/  LEA.HI.X.SX32 R31, R251, R252, 0x1, P4 ;  /* 0x000000fcfb1f7211 */ /* 0x000fe200020f0eff */
[----:B------:R-:W-:Y:S01]  /*27de0*/  IMAD.MOV.U32 R160, RZ, RZ, R161 ;  /* 0x000000ffffa07224 */ /* 0x000fe200078e00a1 */
[----:B------:R0:W-:Y:S01]  /*27df0*/  STL.64 [R1+0x770], R32 ;  /* 0x0007702001007387 */ /* 0x0001e20000100a00 */
[----:B------:R-:W-:Y:S02]  /*27e00*/  IMAD.MOV.U32 R161, RZ, RZ, R155 ;  /* 0x000000ffffa17224 */ /* 0x000fe400078e009b */
[----:B------:R-:W-:Y:S01]  /*27e10*/  IMAD.MOV.U32 R155, RZ, RZ, R118 ;  /* 0x000000ffff9b7224 */ /* 0x000fe200078e0076 */
[----:B------:R1:W-:Y:S01]  /*27e20*/  STL.64 [R1+0x768], R30 ;  /* 0x0007681e01007387 */ /* 0x0003e20000100a00 */
[----:B------:R-:W-:-:S02]  /*27e30*/  IMAD.MOV.U32 R251, RZ, RZ, R246 ;  /* 0x000000fffffb7224 */ /* 0x000fc400078e00f6 */
[----:B------:R-:W-:Y:S01]  /*27e40*/  IMAD.MOV.U32 R246, RZ, RZ, R119 ;  /* 0x000000fffff67224 */ /* 0x000fe200078e0077 */
[----:B--2---:R-:W-:-:S04]  /*27e50*/  LEA R58, P1, R150, R2, 0x1 ;  /* 0x00000002963a7211 */ /* 0x004fc800078208ff */
[----:B------:R-:W-:Y:S02]  /*27e60*/  LEA.HI.X.SX32 R59, R150, R252, 0x1, P1 ;  /* 0x000000fc963b7211 */ /* 0x000fe400008f0eff */
[CC--:B------:R-:W-:Y:S02]  /*27e70*/  LEA R118, P2, R151.reuse, R2.reuse, 0x1 ;  /* 0x0000000297767211 */ /* 0x0c0fe400078408ff */
[C---:B0-----:R-:W-:Y:S01]  /*27e80*/  LEA R32, P3, R158.reuse, R2, 0x1 ;  /* 0x000000029e207211 */ /* 0x041fe200078608ff */
[----:B------:R4:W-:Y:S01]  /*27e90*/  STL.64 [R1+0x760], R58 ;  /* 0x0007603a01007387 */ /* 0x0009e20000100a00 */
[-C--:B------:R-:W-:Y:S02]  /*27ea0*/  LEA.HI.X.SX32 R119, R151, R252.reuse, 0x1, P2 ;  /* 0x000000fc97777211 */ /* 0x080fe400010f0eff */
[----:B------:R-:W-:Y:S01]  /*27eb0*/  LEA.HI.X.SX32 R33, R158, R252, 0x1, P3 ;  /* 0x000000fc9e217211 */ /* 0x000fe200018f0eff */
[----:B------:R-:W2:Y:S01]  /*27ec0*/  LDL.LU R151, [R1+0x54] ;  /* 0x0000540001977983 */ /* 0x000ea20000300800 */
[----:B------:R-:W-:-:S03]  /*27ed0*/  IMAD.MOV.U32 R150, RZ, RZ, R159 ;  /* 0x000000ffff967224 */ /* 0x000fc600078e009f */
[----:B------:R-:W3:Y:S04]  /*27ee0*/  LDL.LU R158, [R1+0x50] ;  /* 0x00005000019e7983 */ /* 0x000ee80000300800 */
[----:B------:R0:W-:Y:S04]  /*27ef0*/  STL.64 [R1+0x750], R32 ;  /* 0x0007502001007387 */ /* 0x0001e80000100a00 */
[----:B------:R-:W3:Y:S01]  /*27f00*/  LDL.LU R159, [R1+0x4c] ;  /* 0x00004c00019f7983 */ /* 0x000ee20000300800 */
[----:B-1----:R-:W-:-:S04]  /*27f10*/  LEA R30, P4, R52, R2, 0x1 ;  /* 0x00000002341e7211 */ /* 0x002fc800078808ff */
[----:B------:R-:W-:Y:S01]  /*27f20*/  LEA.HI.X.SX32 R31, R52, R252, 0x1, P4 ;  /* 0x000000fc341f7211 */ /* 0x000fe200020f0eff */
[----:B------:R-:W-:Y:S02]  /*27f30*/  IMAD.MOV.U32 R61, RZ, RZ, R149 ;  /* 0x000000ffff3d7224 */ /* 0x000fe400078e0095 */
[----:B------:R-:W-:Y:S02]  /*27f40*/  IMAD.MOV.U32 R149, RZ, RZ, R120 ;  /* 0x000000ffff957224 */ /* 0x000fe400078e0078 */
[----:B------:R1:W-:Y:S01]  /*27f50*/  STL.64 [R1+0x748], R30 ;  /* 0x0007481e01007387 */ /* 0x0003e20000100a00 */
[----:B------:R-:W-:Y:S02]  /*27f60*/  IMAD.MOV.U32 R52, RZ, RZ, R136 ;  /* 0x000000ffff347224 */ /* 0x000fe400078e0088 */
[----:B------:R-:W-:Y:S01]  /*27f70*/  IMAD.MOV.U32 R136, RZ, RZ, R121 ;  /* 0x000000ffff887224 */ /* 0x000fe200078e0079 */
[-C--:B----4-:R-:W-:Y:S02]  /*27f80*/  LEA R58, P1, R54, R2.reuse, 0x1 ;  /* 0x00000002363a7211 */ /* 0x090fe400078208ff */
[----:B------:R-:W-:-:S02]  /*27f90*/  LEA R120, P2, R55, R2, 0x1 ;  /* 0x0000000237787211 */ /* 0x000fc400078408ff */
[C---:B0-----:R-:W-:Y:S02]  /*27fa0*/  LEA R32, P3, R53.reuse, R2, 0x1 ;  /* 0x0000000235207211 */ /* 0x041fe400078608ff */
[----:B------:R-:W-:Y:S02]  /*27fb0*/  LEA.HI.X.SX32 R59, R54, R252, 0x1, P1 ;  /* 0x000000fc363b7211 */ /* 0x000fe400008f0eff */
[C---:B-1----:R-:W-:Y:S02]  /*27fc0*/  LEA R30, P4, R154.reuse, R2, 0x1 ;  /* 0x000000029a1e7211 */ /* 0x042fe400078808ff */
[-C--:B------:R-:W-:Y:S02]  /*27fd0*/  LEA.HI.X.SX32 R33, R53, R252.reuse, 0x1, P3 ;  /* 0x000000fc35217211 */ /* 0x080fe400018f0eff */
[-C--:B------:R-:W-:Y:S01]  /*27fe0*/  LEA.HI.X.SX32 R121, R55, R252.reuse, 0x1, P2 ;  /* 0x000000fc37797211 */ /* 0x080fe200010f0eff */
[----:B------:R-:W-:Y:S01]  /*27ff0*/  IMAD.MOV.U32 R55, RZ, RZ, R155 ;  /* 0x000000ffff377224 */ /* 0x000fe200078e009b */
[----:B------:R-:W-:Y:S01]  /*28000*/  LEA.HI.X.SX32 R31, R154, R252, 0x1, P4 ;  /* 0x000000fc9a1f7211 */ /* 0x000fe200020f0eff */
[----:B------:R-:W-:Y:S01]  /*28010*/  IMAD.MOV.U32 R155, RZ, RZ, R138 ;  /* 0x000000ffff9b7224 */ /* 0x000fe200078e008a */
[----:B------:R0:W-:Y:S01]  /*28020*/  STL.64 [R1+0x740], R58 ;  /* 0x0007403a01007387 */ /* 0x0001e20000100a00 */
[----:B------:R-:W-:Y:S01]  /*28030*/  LEA R138, P1, R150, R2, 0x1 ;  /* 0x00000002968a7211 */ /* 0x000fe200078208ff */
[----:B------:R-:W-:-:S02]  /*28040*/  IMAD.MOV.U32 R154, RZ, RZ, R139 ;  /* 0x000000ffff9a7224 */ /* 0x000fc400078e008b */
[----:B------:R-:W-:Y:S01]  /*28050*/  STL.64 [R1+0x730], R32 ;  /* 0x0007302001007387 */ /* 0x000fe20000100a00 */
[----:B------:R-:W-:-:S03]  /*28060*/  LEA.HI.X.SX32 R139, R150, R252, 0x1, P1 ;  /* 0x000000fc968b7211 */ /* 0x000fc600008f0eff */
[----:B------:R-:W-:Y:S01]  /*28070*/  STL.64 [R1+0x728], R30 ;  /* 0x0007281e01007387 */ /* 0x000fe20000100a00 */
[----:B------:R-:W-:Y:S02]  /*28080*/  IMAD.MOV.U32 R54, RZ, RZ, R160 ;  /* 0x000000ffff367224 */ /* 0x000fe400078e00a0 */
[----:B0-----:R-:W-:Y:S01]  /*28090*/  IMAD.MOV.U32 R58, RZ, RZ, R251 ;  /* 0x000000ffff3a7224 */ /* 0x001fe200078e00fb */
[----:B------:R-:W4:Y:S01]  /*280a0*/  LDL.LU R160, [R1+0x30] ;  /* 0x0000300001a07983 */ /* 0x000f220000300800 */
[----:B------:R-:W-:Y:S02]  /*280b0*/  IMAD.MOV.U32 R251, RZ, RZ, R122 ;  /* 0x000000fffffb7224 */ /* 0x000fe400078e007a */
[----:B------:R-:W-:Y:S01]  /*280c0*/  IMAD.MOV.U32 R53, RZ, RZ, R250 ;  /* 0x000000ffff357224 */ /* 0x000fe200078e00fa */
[----:B------:R0:W-:Y:S01]  /*280d0*/  STL.64 [R1+0x720], R138 ;  /* 0x0007208a01007387 */ /* 0x0001e20000100a00 */
[----:B------:R-:W-:Y:S02]  /*280e0*/  IMAD.MOV.U32 R59, RZ, RZ, R62 ;  /* 0x000000ffff3b7224 */ /* 0x000fe400078e003e */
[----:B------:R-:W-:-:S02]  /*280f0*/  IMAD.MOV.U32 R250, RZ, RZ, R123 ;  /* 0x000000fffffa7224 */ /* 0x000fc400078e007b */
[----:B------:R-:W-:Y:S01]  /*28100*/  IMAD.MOV.U32 R62, RZ, RZ, R161 ;  /* 0x000000ffff3e7224 */ /* 0x000fe200078e00a1 */
[----:B0-----:R-:W4:Y:S01]  /*28110*/  LDL.LU.64 R138, [R1+0xf88] ;  /* 0x000f8800018a7983 */ /* 0x001f220000300a00 */
[----:B------:R-:W-:Y:S02]  /*28120*/  IMAD.MOV.U32 R150, RZ, RZ, R52 ;  /* 0x000000ffff967224 */ /* 0x000fe400078e0034 */
[----:B------:R-:W-:Y:S01]  /*28130*/  IMAD.MOV.U32 R52, RZ, RZ, R137 ;  /* 0x000000ffff347224 */ /* 0x000fe200078e0089 */
[-C--:B--2---:R-:W-:Y:S02]  /*28140*/  LEA R122, P2, R151, R2.reuse, 0x1 ;  /* 0x00000002977a7211 */ /* 0x084fe400078408ff */
[----:B---3--:R-:W-:-:S04]  /*28150*/  LEA R32, P3, R158, R2, 0x1 ;  /* 0x000000029e207211 */ /* 0x008fc800078608ff */
[----:B------:R-:W-:Y:S02]  /*28160*/  LEA.HI.X.SX32 R33, R158, R252, 0x1, P3 ;  /* 0x000000fc9e217211 */ /* 0x000fe400018f0eff */
[----:B------:R-:W-:-:S04]  /*28170*/  LEA R30, P4, R159, R2, 0x1 ;  /* 0x000000029f1e7211 */ /* 0x000fc800078808ff */
[-C--:B------:R-:W-:Y:S01]  /*28180*/  LEA.HI.X.SX32 R31, R159, R252.reuse, 0x1, P4 ;  /* 0x000000fc9f1f7211 */ /* 0x080fe200020f0eff */
[----:B------:R0:W-:Y:S01]  /*28190*/  STL.64 [R1+0x710], R32 ;  /* 0x0007102001007387 */ /* 0x0001e20000100a00 */
[----:B------:R-:W-:Y:S01]  /*281a0*/  LEA.HI.X.SX32 R123, R151, R252, 0x1, P2 ;  /* 0x000000fc977b7211 */ /* 0x000fe200010f0eff */
[----:B------:R-:W-:Y:S02]  /*281b0*/  IMAD.MOV.U32 R151, RZ, RZ, R147 ;  /* 0x000000ffff977224 */ /* 0x000fe400078e0093 */
[----:B------:R-:W-:Y:S01]  /*281c0*/  IMAD.MOV.U32 R147, RZ, RZ, R149 ;  /* 0x000000ffff937224 */ /* 0x000fe200078e0095 */
[----:B------:R1:W-:Y:S01]  /*281d0*/  STL.64 [R1+0x708], R30 ;  /* 0x0007081e01007387 */ /* 0x0003e20000100a00 */
[----:B------:R-:W-:Y:S01]  /*281e0*/  IMAD.MOV.U32 R149, RZ, RZ, R136 ;  /* 0x000000ffff957224 */ /* 0x000fe200078e0088 */
[C---:B------:R-:W-:Y:S02]  /*281f0*/  LEA R136, P1, R59.reuse, R2, 0x1 ;  /* 0x000000023b887211 */ /* 0x040fe400078208ff */
[----:B------:R-:W2:Y:S02]  /*28200*/  LDL.LU R161, [R1+0x28] ;  /* 0x0000280001a17983 */ /* 0x000ea40000300800 */
[----:B------:R-:W-:-:S02]  /*28210*/  LEA.HI.X.SX32 R137, R59, R252, 0x1, P1 ;  /* 0x000000fc3b897211 */ /* 0x000fc400008f0eff */
[-C--:B0-----:R-:W-:Y:S02]  /*28220*/  LEA R32, P3, R62, R2.reuse, 0x1 ;  /* 0x000000023e207211 */ /* 0x081fe400078608ff */
[----:B-1----:R-:W-:-:S04]  /*28230*/  LEA R30, P4, R61, R2, 0x1 ;  /* 0x000000023d1e7211 */ /* 0x002fc800078808ff */
[----:B------:R-:W-:Y:S01]  /*28240*/  LEA.HI.X.SX32 R31, R61, R252, 0x1, P4 ;  /* 0x000000fc3d1f7211 */ /* 0x000fe200020f0eff */
[----:B------:R-:W-:Y:S01]  /*28250*/  IMAD.MOV.U32 R61, RZ, RZ, R250 ;  /* 0x000000ffff3d7224 */ /* 0x000fe200078e00fa */
[----:B------:R-:W-:Y:S02]  /*28260*/  LEA R250, P1, R58, R2, 0x1 ;  /* 0x000000023afa7211 */ /* 0x000fe400078208ff */
[-C--:B------:R-:W-:Y:S01]  /*28270*/  LEA.HI.X.SX32 R33, R62, R252.reuse, 0x1, P3 ;  /* 0x000000fc3e217211 */ /* 0x080fe200018f0eff */
[----:B------:R-:W-:Y:S01]  /*28280*/  IMAD.MOV.U32 R62, RZ, RZ, R251 ;  /* 0x000000ffff3e7224 */ /* 0x000fe200078e00fb */
[----:B------:R-:W-:Y:S01]  /*28290*/  LEA.HI.X.SX32 R251, R58, R252, 0x1, P1 ;  /* 0x000000fc3afb7211 */ /* 0x000fe200008f0eff */
[----:B------:R0:W-:Y:S04]  /*282a0*/  STL.64 [R1+0x700], R136 ;  /* 0x0007008801007387 */ /* 0x0001e80000100a00 */
[----:B0-----:R-:W3:Y:S04]  /*282b0*/  LDL.LU.64 R136, [R1+0xf80] ;  /* 0x000f800001887983 */ /* 0x001ee80000300a00 */
[----:B------:R-:W-:Y:S04]  /*282c0*/  STL.64 [R1+0x6f0], R32 ;  /* 0x0006f02001007387 */ /* 0x000fe80000100a00 */
[----:B------:R-:W-:Y:S04]  /*282d0*/  STL.64 [R1+0x6e8], R30 ;  /* 0x0006e81e01007387 */ /* 0x000fe80000100a00 */
[----:B------:R0:W-:Y:S04]  /*282e0*/  STL.64 [R1+0x6e0], R250 ;  /* 0x0006e0fa01007387 */ /* 0x0001e80000100a00 */
[----:B0-----:R-:W3:Y:S01]  /*282f0*/  LDL.LU.64 R250, [R1+0xf78] ;  /* 0x000f780001fa7983 */ /* 0x001ee20000300a00 */
[----:B------:R-:W-:Y:S01]  /*28300*/  IMAD.MOV.U32 R158, RZ, RZ, R124 ;  /* 0x000000ffff9e7224 */ /* 0x000fe200078e007c */
[----:B------:R-:W-:-:S02]  /*28310*/  LEA R30, P4, R246, R2, 0x1 ;  /* 0x00000002f61e7211 */ /* 0x000fc400078808ff */
[-C--:B----4-:R-:W-:Y:S02]  /*28320*/  LEA R32, P3, R160, R2.reuse, 0x1 ;  /* 0x00000002a0207211 */ /* 0x090fe400078608ff */
[----:B------:R-:W-:Y:S01]  /*28330*/  LEA R124, P2, R54, R2, 0x1 ;  /* 0x00000002367c7211 */ /* 0x000fe200078408ff */
[----:B------:R-:W-:Y:S01]  /*28340*/  IMAD.MOV.U32 R159, RZ, RZ, R125 ;  /* 0x000000ffff9f7224 */ /* 0x000fe200078e007d */
[-C--:B------:R-:W-:Y:S01]  /*28350*/  LEA.HI.X.SX32 R33, R160, R252.reuse, 0x1, P3 ;  /* 0x000000fca0217211 */ /* 0x080fe200018f0eff */
[----:B------:R-:W-:Y:S01]  /*28360*/  IMAD.MOV.U32 R59, RZ, RZ, R126 ;  /* 0x000000ffff3b7224 */ /* 0x000fe200078e007e */
[-C--:B------:R-:W-:Y:S02]  /*28370*/  LEA.HI.X.SX32 R31, R246, R252.reuse, 0x1, P4 ;  /* 0x000000fcf61f7211 */ /* 0x080fe400020f0eff */
[----:B------:R-:W-:Y:S01]  /*28380*/  LEA.HI.X.SX32 R125, R54, R252, 0x1, P2 ;  /* 0x000000fc367d7211 */ /* 0x000fe200010f0eff */
[----:B------:R0:W-:Y:S01]  /*28390*/  STL.64 [R1+0x6d0], R32 ;  /* 0x0006d02001007387 */ /* 0x0001e20000100a00 */
[----:B------:R-:W-:Y:S01]  /*283a0*/  LEA R126, P2, R55, R2, 0x1 ;  /* 0x00000002377e7211 */ /* 0x000fe200078408ff */
[----:B------:R-:W-:-:S02]  /*283b0*/  IMAD.MOV.U32 R54, RZ, RZ, R127 ;  /* 0x000000ffff367224 */ /* 0x000fc400078e007f */
[----:B------:R-:W-:Y:S01]  /*283c0*/  IMAD.MOV.U32 R160, RZ, RZ, R247 ;  /* 0x000000ffffa07224 */ /* 0x000fe200078e00f7 */
[----:B------:R1:W-:Y:S01]  /*283d0*/  STL.64 [R1+0x6c8], R30 ;  /* 0x0006c81e01007387 */ /* 0x0003e20000100a00 */
[----:B------:R-:W-:Y:S01]  /*283e0*/  LEA.HI.X.SX32 R127, R55, R252, 0x1, P2 ;  /* 0x000000fc377f7211 */ /* 0x000fe200010f0eff */
[----:B------:R-:W-:Y:S01]  /*283f0*/  IMAD.MOV.U32 R58, RZ, RZ, R128 ;  /* 0x000000ffff3a7224 */ /* 0x000fe200078e0080 */
[-C--:B------:R-:W-:Y:S02]  /*28400*/  LEA R128, P2, R158, R2.reuse, 0x1 ;  /* 0x000000029e807211 */ /* 0x080fe400078408ff */
[CC--:B0-----:R-:W-:Y:S01]  /*28410*/  LEA R32, P3, R159.reuse, R2.reuse, 0x1 ;  /* 0x000000029f207211 */ /* 0x0c1fe200078608ff */
[----:B------:R-:W-:Y:S01]  /*28420*/  IMAD.MOV.U32 R55, RZ, RZ, R129 ;  /* 0x000000ffff377224 */ /* 0x000fe200078e0081 */
[----:B-1----:R-:W-:Y:S02]  /*28430*/  LEA R30, P4, R52, R2, 0x1 ;  /* 0x00000002341e7211 */ /* 0x002fe400078808ff */
[----:B------:R-:W-:-:S02]  /*28440*/  LEA.HI.X.SX32 R33, R159, R252, 0x1, P3 ;  /* 0x000000fc9f217211 */ /* 0x000fc400018f0eff */
[-C--:B------:R-:W-:Y:S02]  /*28450*/  LEA.HI.X.SX32 R31, R52, R252.reuse, 0x1, P4 ;  /* 0x000000fc341f7211 */ /* 0x080fe400020f0eff */
[----:B------:R-:W-:Y:S01]  /*28460*/  LEA.HI.X.SX32 R129, R158, R252, 0x1, P2 ;  /* 0x000000fc9e817211 */ /* 0x000fe200010f0eff */
[----:B------:R-:W-:Y:S01]  /*28470*/  IMAD.MOV.U32 R158, RZ, RZ, R155 ;  /* 0x000000ffff9e7224 */ /* 0x000fe200078e009b */
[----:B--2---:R-:W-:-:S04]  /*28480*/  LEA R246, P1, R161, R2, 0x1 ;  /* 0x00000002a1f67211 */ /* 0x004fc800078208ff */
[----:B------:R-:W-:Y:S01]  /*28490*/  LEA.HI.X.SX32 R247, R161, R252, 0x1, P1 ;  /* 0x000000fca1f77211 */ /* 0x000fe200008f0eff */
[----:B------:R-:W-:-:S04]  /*284a0*/  IMAD.MOV.U32 R161, RZ, RZ, R154 ;  /* 0x000000ffffa17224 */ /* 0x000fc800078e009a */
[----:B------:R0:W-:Y:S04]  /*284b0*/  STL.64 [R1+0x6c0], R246 ;  /* 0x0006c0f601007387 */ /* 0x0001e80000100a00 */
[----:B0-----:R-:W2:Y:S04]  /*284c0*/  LDL.LU.64 R246, [R1+0xf70] ;  /* 0x000f700001f67983 */ /* 0x001ea80000300a00 */
[----:B------:R0:W-:Y:S04]  /*284d0*/  STL.64 [R1+0x6b0], R32 ;  /* 0x0006b02001007387 */ /* 0x0001e80000100a00 */
[----:B------:R1:W-:Y:S01]  /*284e0*/  STL.64 [R1+0x6a8], R30 ;  /* 0x0006a81e01007387 */ /* 0x0003e20000100a00 */
[----:B0-----:R-:W-:-:S02]  /*284f0*/  LEA R32, P3, R62, R2, 0x1 ;  /* 0x000000023e207211 */ /* 0x001fc400078608ff */
[----:B-1----:R-:W-:Y:S02]  /*28500*/  LEA R30, P4, R61, R2, 0x1 ;  /* 0x000000023d1e7211 */ /* 0x002fe400078808ff */
[----:B------:R-:W-:Y:S01]  /*28510*/  LEA.HI.X.SX32 R33, R62, R252, 0x1, P3 ;  /* 0x000000fc3e217211 */ /* 0x000fe200018f0eff */
[----:B------:R-:W-:Y:S02]  /*28520*/  IMAD.MOV.U32 R62, RZ, RZ, R149 ;  /* 0x000000ffff3e7224 */ /* 0x000fe400078e0095 */
[----:B---3--:R-:W-:Y:S01]  /*28530*/  IMAD.MOV.U32 R154, RZ, RZ, R250 ;  /* 0x000000ffff9a7224 */ /* 0x008fe200078e00fa */
[----:B------:R-:W-:Y:S01]  /*28540*/  LEA R250, P1, R59, R2, 0x1 ;  /* 0x000000023bfa7211 */ /* 0x000fe200078208ff */
[----:B------:R-:W-:-:S03]  /*28550*/  IMAD.MOV.U32 R155, RZ, RZ, R251 ;  /* 0x000000ffff9b7224 */ /* 0x000fc600078e00fb */
[----:B------:R-:W-:Y:S01]  /*28560*/  LEA.HI.X.SX32 R251, R59, R252, 0x1, P1 ;  /* 0x000000fc3bfb7211 */ /* 0x000fe200008f0eff */
[----:B------:R-:W-:Y:S02]  /*28570*/  IMAD.MOV.U32 R59, RZ, RZ, R150 ;  /* 0x000000ffff3b7224 */ /* 0x000fe400078e0096 */
[----:B------:R-:W-:Y:S01]  /*28580*/  IMAD.MOV.U32 R150, RZ, RZ, R248 ;  /* 0x000000ffff967224 */ /* 0x000fe200078e00f8 */
[C---:B------:R-:W-:Y:S01]  /*28590*/  LEA R248, P1, R58.reuse, R2, 0x1 ;  /* 0x000000023af87211 */ /* 0x040fe200078208ff */
[----:B------:R0:W-:Y:S01]  /*285a0*/  STL.64 [R1+0x6a0], R250 ;  /* 0x0006a0fa01007387 */ /* 0x0001e20000100a00 */
[-C--:B------:R-:W-:Y:S01]  /*285b0*/  LEA.HI.X.SX32 R31, R61, R252.reuse, 0x1, P4 ;  /* 0x000000fc3d1f7211 */ /* 0x080fe200020f0eff */
[----:B------:R-:W-:Y:S01]  /*285c0*/  IMAD.MOV.U32 R149, RZ, RZ, R249 ;  /* 0x000000ffff957224 */ /* 0x000fe200078e00f9 */
[----:B------:R-:W-:Y:S01]  /*285d0*/  LEA.HI.X.SX32 R249, R58, R252, 0x1, P1 ;  /* 0x000000fc3af97211 */ /* 0x000fe200008f0eff */
[----:B0-----:R-:W3:Y:S04]  /*285e0*/  LDL.LU.64 R250, [R1+0xf68] ;  /* 0x000f680001fa7983 */ /* 0x001ee80000300a00 */
[----:B------:R-:W-:Y:S04]  /*285f0*/  STL.64 [R1+0x690], R32 ;  /* 0x0006902001007387 */ /* 0x000fe80000100a00 */
[----:B------:R-:W-:Y:S04]  /*28600*/  STL.64 [R1+0x688], R30 ;  /* 0x0006881e01007387 */ /* 0x000fe80000100a00 */
[----:B------:R0:W-:Y:S04]  /*28610*/  STL.64 [R1+0x680], R248 ;  /* 0x000680f801007387 */ /* 0x0001e80000100a00 */
[----:B0-----:R-:W4:Y:S01]  /*28620*/  LDL.LU.64 R248, [R1+0xf60] ;  /* 0x000f600001f87983 */ /* 0x001f220000300a00 */
[----:B------:R-:W-:Y:S01]  /*28630*/  LEA R32, P3, R160, R2, 0x1 ;  /* 0x00000002a0207211 */ /* 0x000fe200078608ff */
[----:B------:R-:W-:-:S03]  /*28640*/  IMAD.MOV.U32 R52, RZ, RZ, R130 ;  /* 0x000000ffff347224 */ /* 0x000fc600078e0082 */
[----:B------:R-:W-:Y:S02]  /*28650*/  LEA.HI.X.SX32 R33, R160, R252, 0x1, P3 ;  /* 0x000000fca0217211 */ /* 0x000fe400018f0eff */
[C---:B------:R-:W-:Y:S01]  /*28660*/  LEA R130, P2, R54.reuse, R2, 0x1 ;  /* 0x0000000236827211 */ /* 0x040fe200078408ff */
[----:B------:R-:W-:Y:S02]  /*28670*/  IMAD.MOV.U32 R159, RZ, RZ, R131 ;  /* 0x000000ffff9f7224 */ /* 0x000fe400078e0083 */
[----:B------:R-:W-:Y:S01]  /*28680*/  STL.64 [R1+0x670], R32 ;  /* 0x0006702001007387 */ /* 0x000fe20000100a00 */
[----:B------:R-:W-:Y:S01]  /*28690*/  IMAD.MOV.U32 R61, RZ, RZ, R151 ;  /* 0x000000ffff3d7224 */ /* 0x000fe200078e0097 */
[----:B------:R-:W-:Y:S01]  /*286a0*/  LEA.HI.X.SX32 R131, R54, R252, 0x1, P2 ;  /* 0x000000fc36837211 */ /* 0x000fe200010f0eff */
[----:B------:R-:W-:Y:S01]  /*286b0*/  IMAD.MOV.U32 R151, RZ, RZ, R132 ;  /* 0x000000ffff977224 */ /* 0x000fe200078e0084 */
[----:B------:R-:W-:Y:S01]  /*286c0*/  LEA R132, P2, R55, R2, 0x1 ;  /* 0x0000000237847211 */ /* 0x000fe200078408ff */
[----:B------:R-:W-:-:S02]  /*286d0*/  IMAD.MOV.U32 R54, RZ, RZ, R147 ;  /* 0x000000ffff367224 */ /* 0x000fc400078e0093 */
[----:B------:R-:W-:Y:S02]  /*286e0*/  IMAD.MOV.U32 R147, RZ, RZ, R148 ;  /* 0x000000ffff937224 */ /* 0x000fe400078e0094 */
[----:B------:R-:W-:Y:S01]  /*286f0*/  IMAD.MOV.U32 R148, RZ, RZ, R133 ;  /* 0x000000ffff947224 */ /* 0x000fe200078e0085 */
[----:B------:R-:W-:Y:S01]  /*28700*/  LEA.HI.X.SX32 R133, R55, R252, 0x1, P2 ;  /* 0x000000fc37857211 */ /* 0x000fe200010f0eff */
[----:B------:R-:W-:Y:S02]  /*28710*/  IMAD.MOV.U32 R58, RZ, RZ, R158 ;  /* 0x000000ffff3a7224 */ /* 0x000fe400078e009e */
[----:B------:R-:W-:Y:S02]  /*28720*/  IMAD.MOV.U32 R158, RZ, RZ, R134 ;  /* 0x000000ffff9e7224 */ /* 0x000fe400078e0086 */
[----:B------:R-:W-:Y:S02]  /*28730*/  IMAD.MOV.U32 R55, RZ, RZ, R159 ;  /* 0x000000ffff377224 */ /* 0x000fe400078e009f */
[----:B------:R-:W-:Y:S01]  /*28740*/  IMAD.MOV.U32 R159, RZ, RZ, R135 ;  /* 0x000000ffff9f7224 */ /* 0x000fe200078e0087 */
[----:B---3--:R-:W-:-:S04]  /*28750*/  LEA R30, P4, R251, R2, 0x1 ;  /* 0x00000002fb1e7211 */ /* 0x008fc800078808ff */
[----:B------:R-:W-:Y:S02]  /*28760*/  LEA.HI.X.SX32 R31, R251, R252, 0x1, P4 ;  /* 0x000000fcfb1f7211 */ /* 0x000fe400020f0eff */
[C---:B------:R-:W-:Y:S01]  /*28770*/  LEA R160, P1, R250.reuse, R2, 0x1 ;  /* 0x00000002faa07211 */ /* 0x040fe200078208ff */
[----:B------:R-:W-:Y:S02]  /*28780*/  IMAD.MOV.U32 R251, RZ, RZ, R161 ;  /* 0x000000fffffb7224 */ /* 0x000fe400078e00a1 */
[----:B------:R2:W-:Y:S01]  /*28790*/  STL.64 [R1+0x668], R30 ;  /* 0x0006681e01007387 */ /* 0x0005e20000100a00 */
[----:B------:R-:W-:-:S05]  /*287a0*/  LEA.HI.X.SX32 R161, R250, R252, 0x1, P1 ;  /* 0x000000fcfaa17211 */ /* 0x000fca00008f0eff */
[----:B------:R0:W-:Y:S01]  /*287b0*/  STL.64 [R1+0x660], R160 ;  /* 0x000660a001007387 */ /* 0x0001e20000100a00 */
[-C--:B--2---:R-:W-:Y:S02]  /*287c0*/  LEA R30, P4, R247, R2.reuse, 0x1 ;  /* 0x00000002f71e7211 */ /* 0x084fe400078808ff */
[CC--:B----4-:R-:W-:Y:S02]  /*287d0*/  LEA R32, P3, R248.reuse, R2.reuse, 0x1 ;  /* 0x00000002f8207211 */ /* 0x0d0fe400078608ff */
[----:B------:R-:W-:Y:S01]  /*287e0*/  LEA R134, P2, R249, R2, 0x1 ;  /* 0x00000002f9867211 */ /* 0x000fe200078408ff */
[----:B0-----:R-:W2:Y:S01]  /*287f0*/  LDL.LU.64 R160, [R1+0xf58] ;  /* 0x000f580001a07983 */ /* 0x001ea20000300a00 */
[-C--:B------:R-:W-:Y:S01]  /*28800*/  LEA.HI.X.SX32 R33, R248, R252.reuse, 0x1, P3 ;  /* 0x000000fcf8217211 */ /* 0x080fe200018f0eff */
[----:B------:R-:W-:Y:S01]  /*28810*/  IMAD.MOV.U32 R248, RZ, RZ, R150 ;  /* 0x000000fffff87224 */ /* 0x000fe200078e0096 */
[-C--:B------:R-:W-:Y:S02]  /*28820*/  LEA.HI.X.SX32 R31, R247, R252.reuse, 0x1, P4 ;  /* 0x000000fcf71f7211 */ /* 0x080fe400020f0eff */
[----:B------:R-:W-:Y:S01]  /*28830*/  LEA.HI.X.SX32 R135, R249, R252, 0x1, P2 ;  /* 0x000000fcf9877211 */ /* 0x000fe200010f0eff */
[----:B------:R0:W-:Y:S01]  /*28840*/  STL.64 [R1+0x650], R32 ;  /* 0x0006502001007387 */ /* 0x0001e20000100a00 */
[----:B------:R-:W-:Y:S01]  /*28850*/  LEA R150, P1, R248, R2, 0x1 ;  /* 0x00000002f8967211 */ /* 0x000fe200078208ff */
[----:B------:R-:W-:-:S02]  /*28860*/  IMAD.MOV.U32 R249, RZ, RZ, R62 ;  /* 0x000000fffff97224 */ /* 0x000fc400078e003e */
[----:B------:R1:W-:Y:S01]  /*28870*/  STL.64 [R1+0x648], R30 ;  /* 0x0006481e01007387 */ /* 0x0003e20000100a00 */
[----:B------:R-:W-:Y:S01]  /*28880*/  IMAD.MOV.U32 R62, RZ, RZ, R151 ;  /* 0x000000ffff3e7224 */ /* 0x000fe200078e0097 */
[----:B------:R-:W-:Y:S02]  /*28890*/  LEA.HI.X.SX32 R151, R248, R252, 0x1, P1 ;  /* 0x000000fcf8977211 */ /* 0x000fe400008f0eff */
[-C--:B0-----:R-:W-:Y:S02]  /*288a0*/  LEA R32, P3, R246, R2.reuse, 0x1 ;  /* 0x00000002f6207211 */ /* 0x081fe400078608ff */
[----:B-1----:R-:W-:Y:S02]  /*288b0*/  LEA R30, P4, R0, R2, 0x1 ;  /* 0x00000002001e7211 */ /* 0x002fe400078808ff */
[-C--:B------:R-:W-:Y:S01]  /*288c0*/  LEA.HI.X.SX32 R33, R246, R252.reuse, 0x1, P3 ;  /* 0x000000fcf6217211 */ /* 0x080fe200018f0eff */
[----:B------:R-:W-:Y:S01]  /*288d0*/  IMAD.MOV.U32 R246, RZ, RZ, R55 ;  /* 0x000000fffff67224 */ /* 0x000fe200078e0037 */
[----:B------:R-:W-:Y:S01]  /*288e0*/  LEA.HI.X.SX32 R31, R0, R252, 0x1, P4 ;  /* 0x000000fc001f7211 */ /* 0x000fe200020f0eff */
[----:B------:R0:W-:Y:S01]  /*288f0*/  STL.64 [R1+0x640], R150 ;  /* 0x0006409601007387 */ /* 0x0001e20000100a00 */
[----:B------:R-:W-:Y:S01]  /*28900*/  IMAD.MOV.U32 R55, RZ, RZ, R158 ;  /* 0x000000ffff377224 */ /* 0x000fe200078e009e */
[-C--:B------:R-:W-:Y:S01]  /*28910*/  LEA R158, P1, R249, R2.reuse, 0x1 ;  /* 0x00000002f99e7211 */ /* 0x080fe200078208ff */
[----:B------:R-:W-:Y:S01]  /*28920*/  IMAD.MOV.U32 R247, RZ, RZ, R136 ;  /* 0x000000fffff77224 */ /* 0x000fe200078e0088 */
[----:B------:R-:W-:Y:S01]  /*28930*/  LEA R136, P2, R54, R2, 0x1 ;  /* 0x0000000236887211 */ /* 0x000fe200078408ff */
[----:B------:R-:W-:-:S02]  /*28940*/  IMAD.MOV.U32 R250, RZ, RZ, R59 ;  /* 0x000000fffffa7224 */ /* 0x000fc400078e003b */
[----:B------:R-:W-:Y:S01]  /*28950*/  IMAD.MOV.U32 R0, RZ, RZ, R159 ;  /* 0x000000ffff007224 */ /* 0x000fe200078e009f */
[----:B------:R-:W-:Y:S01]  /*28960*/  LEA.HI.X.SX32 R159, R249, R252, 0x1, P1 ;  /* 0x000000fcf99f7211 */ /* 0x000fe200008f0eff */
[----:B0-----:R-:W3:Y:S04]  /*28970*/  LDL.LU.64 R150, [R1+0xf50] ;  /* 0x000f500001967983 */ /* 0x001ee80000300a00 */
[----:B------:R0:W-:Y:S01]  /*28980*/  STL.64 [R1+0x630], R32 ;  /* 0x0006302001007387 */ /* 0x0001e20000100a00 */
[----:B------:R-:W-:-:S03]  /*28990*/  IMAD.MOV.U32 R59, RZ, RZ, R137 ;  /* 0x000000ffff3b7224 */ /* 0x000fc600078e0089 */
[----:B------:R1:W-:Y:S01]  /*289a0*/  STL.64 [R1+0x628], R30 ;  /* 0x0006281e01007387 */ /* 0x0003e20000100a00 */
[----:B------:R-:W-:Y:S01]  /*289b0*/  LEA.HI.X.SX32 R137, R54, R252, 0x1, P2 ;  /* 0x000000fc36897211 */ /* 0x000fe200010f0eff */
[----:B------:R-:W-:Y:S01]  /*289c0*/  IMAD.MOV.U32 R54, RZ, RZ, R138 ;  /* 0x000000ffff367224 */ /* 0x000fe200078e008a */
[CC--:B0-----:R-:W-:Y:S02]  /*289d0*/  LEA R32, P3, R154.reuse, R2.reuse, 0x1 ;  /* 0x000000029a207211 */ /* 0x0c1fe400078608ff */
[C---:B-1----:R-:W-:Y:S02]  /*289e0*/  LEA R30, P4, R155.reuse, R2, 0x1 ;  /* 0x000000029b1e7211 */ /* 0x042fe400078808ff */
[-C--:B------:R-:W-:Y:S02]  /*289f0*/  LEA.HI.X.SX32 R33, R154, R252.reuse, 0x1, P3 ;  /* 0x000000fc9a217211 */ /* 0x080fe400018f0eff */
[----:B------:R-:W-:Y:S01]  /*28a00*/  LEA.HI.X.SX32 R31, R155, R252, 0x1, P4 ;  /* 0x000000fc9b1f7211 */ /* 0x000fe200020f0eff */
[----:B------:R0:W-:Y:S01]  /*28a10*/  STL.64 [R1+0x620], R158 ;  /* 0x0006209e01007387 */ /* 0x0001e20000100a00 */
[-C--:B------:R-:W-:Y:S01]  /*28a20*/  LEA R138, P2, R250, R2.reuse, 0x1 ;  /* 0x00000002fa8a7211 */ /* 0x080fe200078408ff */
[----:B------:R-:W-:Y:S01]  /*28a30*/  IMAD.MOV.U32 R249, RZ, RZ, R148 ;  /* 0x000000fffff97224 */ /* 0x000fe200078e0094 */
[----:B------:R-:W-:Y:S01]  /*28a40*/  LEA R148, P1, R246, R2, 0x1 ;  /* 0x00000002f6947211 */ /* 0x000fe200078208ff */
[----:B------:R-:W-:Y:S01]  /*28a50*/  IMAD.MOV.U32 R248, RZ, RZ, R139 ;  /* 0x000000fffff87224 */ /* 0x000fe200078e008b */
[-C--:B------:R-:W-:Y:S01]  /*28a60*/  LEA.HI.X.SX32 R139, R250, R252.reuse, 0x1, P2 ;  /* 0x000000fcfa8b7211 */ /* 0x080fe200010f0eff */
[----:B------:R-:W-:Y:S01]  /*28a70*/  IMAD.MOV.U32 R250, RZ, RZ, R149 ;  /* 0x000000fffffa7224 */ /* 0x000fe200078e0095 */
[----:B------:R-:W-:Y:S01]  /*28a80*/  LEA.HI.X.SX32 R149, R246, R252, 0x1, P1 ;  /* 0x000000fcf6957211 */ /* 0x000fe200008f0eff */
[----:B0-----:R-:W4:Y:S04]  /*28a90*/  LDL.LU.64 R158, [R1+0xf48] ;  /* 0x000f4800019e7983 */ /* 0x001f280000300a00 */
[----:B------:R0:W-:Y:S04]  /*28aa0*/  STL.64 [R1+0x610], R32 ;  /* 0x0006102001007387 */ /* 0x0001e80000100a00 */
[----:B------:R1:W-:Y:S01]  /*28ab0*/  STL.64 [R1+0x608], R30 ;  /* 0x0006081e01007387 */ /* 0x0003e20000100a00 */
[----:B0-----:R-:W-:-:S02]  /*28ac0*/  LEA R32, P3, R59, R2, 0x1 ;  /* 0x000000023b207211 */ /* 0x001fc400078608ff */
[C---:B-1----:R-:W-:Y:S02]  /*28ad0*/  LEA R30, P4, R62.reuse, R2, 0x1 ;  /* 0x000000023e1e7211 */ /* 0x042fe400078808ff */
[-C--:B------:R-:W-:Y:S02]  /*28ae0*/  LEA.HI.X.SX32 R33, R59, R252.reuse, 0x1, P3 ;  /* 0x000000fc3b217211 */ /* 0x080fe400018f0eff */
[----:B------:R-:W-:Y:S01]  /*28af0*/  LEA.HI.X.SX32 R31, R62, R252, 0x1, P4 ;  /* 0x000000fc3e1f7211 */ /* 0x000fe200020f0eff */
[----:B------:R0:W-:Y:S01]  /*28b00*/  STL.64 [R1+0x600], R148 ;  /* 0x0006009401007387 */ /* 0x0001e20000100a00 */
[----:B------:R-:W-:Y:S01]  /*28b10*/  IMAD.MOV.U32 R62, RZ, RZ, R52 ;  /* 0x000000ffff3e7224 */ /* 0x000fe200078e0034 */
[C---:B------:R-:W-:Y:S01]  /*28b20*/  LEA R52, P1, R0.reuse, R2, 0x1 ;  /* 0x0000000200347211 */ /* 0x040fe200078208ff */
[----:B------:R-:W-:Y:S01]  /*28b30*/  IMAD.MOV.U32 R59, RZ, RZ, R53 ;  /* 0x000000ffff3b7224 */ /* 0x000fe200078e0035 */
[----:B0-----:R-:W2:Y:S04]  /*28b40*/  LDL.LU.64 R148, [R1+0xf40] ;  /* 0x000f400001947983 */ /* 0x001ea80000300a00 */
[----:B------:R0:W-:Y:S04]  /*28b50*/  STL.64 [R1+0x5f0], R32 ;  /* 0x0005f02001007387 */ /* 0x0001e80000100a00 */
[----:B------:R1:W-:Y:S01]  /*28b60*/  STL.64 [R1+0x5e8], R30 ;  /* 0x0005e81e01007387 */ /* 0x0003e20000100a00 */
[----:B------:R-:W-:-:S02]  /*28b70*/  LEA.HI.X.SX32 R53, R0, R252, 0x1, P1 ;  /* 0x000000fc00357211 */ /* 0x000fc400008f0eff */
[-C--:B0-----:R-:W-:Y:S02]  /*28b80*/  LEA R32, P3, R54, R2.reuse, 0x1 ;  /* 0x0000000236207211 */ /* 0x081fe400078608ff */
[----:B-1----:R-:W-:-:S04]  /*28b90*/  LEA R30, P4, R55, R2, 0x1 ;  /* 0x00000002371e7211 */ /* 0x002fc800078808ff */
[----:B------:R-:W-:Y:S01]  /*28ba0*/  LEA.HI.X.SX32 R31, R55, R252, 0x1, P4 ;  /* 0x000000fc371f7211 */ /* 0x000fe200020f0eff */
[----:B------:R-:W-:Y:S01]  /*28bb0*/  IMAD.MOV.U32 R55, RZ, RZ, R146 ;  /* 0x000000ffff377224 */ /* 0x000fe200078e0092 */
[C---:B------:R-:W-:Y:S02]  /*28bc0*/  LEA R146, P1, R249.reuse, R2, 0x1 ;  /* 0x00000002f9927211 */ /* 0x040fe400078208ff */
[-C--:B------:R-:W-:Y:S01]  /*28bd0*/  LEA.HI.X.SX32 R33, R54, R252.reuse, 0x1, P3 ;  /* 0x000000fc36217211 */ /* 0x080fe200018f0eff */
[----:B------:R-:W-:Y:S02]  /*28be0*/  IMAD.MOV.U32 R54, RZ, RZ, R61 ;  /* 0x000000ffff367224 */ /* 0x000fe400078e003d */
[----:B------:R-:W-:Y:S01]  /*28bf0*/  IMAD.MOV.U32 R61, RZ, RZ, R147 ;  /* 0x000000ffff3d7224 */ /* 0x000fe200078e0093 */
[----:B------:R-:W-:Y:S01]  /*28c00*/  LEA.HI.X.SX32 R147, R249, R252, 0x1, P1 ;  /* 0x000000fcf9937211 */ /* 0x000fe200008f0eff */
[----:B------:R0:W-:Y:S04]  /*28c10*/  STL.64 [R1+0x5e0], R52 ;  /* 0x0005e03401007387 */ /* 0x0001e80000100a00 */
[----:B0-----:R-:W3:Y:S04]  /*28c20*/  LDL.LU.64 R52, [R1+0xf38] ;  /* 0x000f380001347983 */ /* 0x001ee80000300a00 */
[----:B------:R-:W-:Y:S04]  /*28c30*/  STL.64 [R1+0x5d0], R32 ;  /* 0x0005d02001007387 */ /* 0x000fe80000100a00 */
[----:B------:R-:W-:Y:S04]  /*28c40*/  STL.64 [R1+0x5c8], R30 ;  /* 0x0005c81e01007387 */ /* 0x000fe80000100a00 */
[----:B------:R0:W-:Y:S01]  /*28c50*/  STL.64 [R1+0x5c0], R146 ;  /* 0x0005c09201007387 */ /* 0x0001e20000100a00 */
[----:B------:R-:W-:-:S03]  /*28c60*/  IMAD.MOV.U32 R154, RZ, RZ, R141 ;  /* 0x000000ffff9a7224 */ /* 0x000fc600078e008d */
[----:B0-----:R-:W4:Y:S01]  /*28c70*/  LDL.LU.64 R146, [R1+0xf30] ;  /* 0x000f300001927983 */ /* 0x001f220000300a00 */
[----:B------:R-:W-:Y:S01]  /*28c80*/  IMAD.MOV.U32 R155, RZ, RZ, R140 ;  /* 0x000000ffff9b7224 */ /* 0x000fe200078e008c */
[----:B------:R-:W-:-:S04]  /*28c90*/  LEA R32, P3, R154, R2, 0x1 ;  /* 0x000000029a207211 */ /* 0x000fc800078608ff */
[----:B------:R-:W-:Y:S02]  /*28ca0*/  LEA R30, P4, R155, R2, 0x1 ;  /* 0x000000029b1e7211 */ /* 0x000fe400078808ff */
[----:B------:R-:W-:Y:S02]  /*28cb0*/  LEA.HI.X.SX32 R33, R154, R252, 0x1, P3 ;  /* 0x000000fc9a217211 */ /* 0x000fe400018f0eff */
[----:B------:R-:W-:Y:S02]  /*28cc0*/  LEA R154, P1, R251, R2, 0x1 ;  /* 0x00000002fb9a7211 */ /* 0x000fe400078208ff */
[-C--:B------:R-:W-:Y:S02]  /*28cd0*/  LEA.HI.X.SX32 R31, R155, R252.reuse, 0x1, P4 ;  /* 0x000000fc9b1f7211 */ /* 0x080fe400020f0eff */
[----:B------:R-:W-:Y:S01]  /*28ce0*/  LEA.HI.X.SX32 R155, R251, R252, 0x1, P1 ;  /* 0x000000fcfb9b7211 */ /* 0x000fe200008f0eff */
        /* <DEDUP_REMOVED lines=9> */
[----:B------:R-:W-:Y:S01]  /*28d80*/  IMAD.MOV.U32 R0, RZ, RZ, R144 ;  /* 0x000000ffff007224 */ /* 0x000fe200078e0090 */
[----:B------:R-:W-:Y:S02]  /*28d90*/  LEA.HI.X.SX32 R143, R248, R252, 0x1, P2 ;  /* 0x000000fcf88f7211 */ /* 0x000fe400010f0eff */
[----:B------:R-:W-:Y:S01]  /*28da0*/  LEA R144, P2, R250, R2, 0x1 ;  /* 0x00000002fa907211 */ /* 0x000fe200078408ff */
[----:B------:R-:W-:-:S03]  /*28db0*/  IMAD.MOV.U32 R248, RZ, RZ, R145 ;  /* 0x000000fffff87224 */ /* 0x000fc600078e0091 */
[----:B------:R-:W-:Y:S01]  /*28dc0*/  LEA.HI.X.SX32 R145, R250, R252, 0x1, P2 ;  /* 0x000000fcfa917211 */ /* 0x000fe200010f0eff */
[----:B------:R-:W-:Y:S01]  /*28dd0*/  VIADD R91, R93, UR4 ;  /* 0x000000045d5b7c36 */ /* 0x000fe20008000000 */
[----:B------:R-:W-:-:S03]  /*28de0*/  ULDC UR4, c[0x0][0x248] ;  /* 0x0000920000047ab9 */ /* 0x000fc60000000800 */
        /* <DEDUP_REMOVED lines=8> */
[CC--:B--2---:R-:W-:Y:S02]  /*28e70*/  LEA R32, P3, R149.reuse, R2.reuse, 0x1 ;  /* 0x0000000295207211 */ /* 0x0c4fe400078608ff */
[C---:B------:R-:W-:Y:S02]  /*28e80*/  LEA R30, P4, R148.reuse, R2, 0x1 ;  /* 0x00000002941e7211 */ /* 0x040fe400078808ff */
[-C--:B------:R-:W-:Y:S02]  /*28e90*/  LEA.HI.X.SX32 R33, R149, R252.reuse, 0x1, P3 ;  /* 0x000000fc95217211 */ /* 0x080fe400018f0eff */
[----:B------:R-:W-:-:S03]  /*28ea0*/  LEA.HI.X.SX32 R31, R148, R252, 0x1, P4 ;  /* 0x000000fc941f7211 */ /* 0x000fc600020f0eff */
[----:B------:R0:W-:Y:S04]  /*28eb0*/  STL.64 [R1+0x590], R32 ;  /* 0x0005902001007387 */ /* 0x0001e80000100a00 */
[----:B------:R1:W-:Y:S01]  /*28ec0*/  STL.64 [R1+0x588], R30 ;  /* 0x0005881e01007387 */ /* 0x0003e20000100a00 */
[CC--:B0-----:R-:W-:Y:S02]  /*28ed0*/  LEA R32, P3, R59.reuse, R2.reuse, 0x1 ;  /* 0x000000023b207211 */ /* 0x0c1fe400078608ff */
[C---:B-1----:R-:W-:Y:S02]  /*28ee0*/  LEA R30, P4, R62.reuse, R2, 0x1 ;  /* 0x000000023e1e7211 */ /* 0x042fe400078808ff */
[-C--:B------:R-:W-:Y:S02]  /*28ef0*/  LEA.HI.X.SX32 R33, R59, R252.reuse, 0x1, P3 ;  /* 0x000000fc3b217211 */ /* 0x080fe400018f0eff */
[----:B------:R-:W-:Y:S01]  /*28f00*/  LEA.HI.X.SX32 R31, R62, R252, 0x1, P4 ;  /* 0x000000fc3e1f7211 */ /* 0x000fe200020f0eff */
[----:B---3--:R-:W-:-:S02]  /*28f10*/  IMAD.MOV.U32 R251, RZ, RZ, R53 ;  /* 0x000000fffffb7224 */ /* 0x008fc400078e0035 */
[----:B----4-:R-:W-:Y:S01]  /*28f20*/  IMAD.MOV.U32 R249, RZ, RZ, R146 ;  /* 0x000000fffff97224 */ /* 0x010fe200078e0092 */
[----:B------:R-:W-:Y:S01]  /*28f30*/  LEA R146, P2, R58, R2, 0x1 ;  /* 0x000000023a927211 */ /* 0x000fe200078408ff */
[----:B------:R-:W-:-:S03]  /*28f40*/  IMAD.MOV.U32 R250, RZ, RZ, R147 ;  /* 0x000000fffffa7224 */ /* 0x000fc600078e0093 */
[----:B------:R-:W-:Y:S01]  /*28f50*/  LEA.HI.X.SX32 R147, R58, R252, 0x1, P2 ;  /* 0x000000fc3a937211 */ /* 0x000fe200010f0eff */
[----:B------:R-:W-:Y:S01]  /*28f60*/  IMAD.MOV.U32 R58, RZ, RZ, R52 ;  /* 0x000000ffff3a7224 */ /* 0x000fe200078e0034 */
[----:B------:R-:W-:-:S04]  /*28f70*/  LEA R52, P1, R246, R2, 0x1 ;  /* 0x00000002f6347211 */ /* 0x000fc800078208ff */
[----:B------:R-:W-:Y:S02]  /*28f80*/  LEA.HI.X.SX32 R53, R246, R252, 0x1, P1 ;  /* 0x000000fcf6357211 */ /* 0x000fe400008f0eff */
[----:B------:R-:W-:-:S03]  /*28f90*/  LEA R148, P2, R247, R2, 0x1 ;  /* 0x00000002f7947211 */ /* 0x000fc600078408ff */
[----:B------:R0:W-:Y:S01]  /*28fa0*/  STL.64 [R1+0x580], R52 ;  /* 0x0005803401007387 */ /* 0x0001e20000100a00 */
[C---:B------:R-:W-:Y:S02]  /*28fb0*/  LEA R246, P1, R0.reuse, R2, 0x1 ;  /* 0x0000000200f67211 */ /* 0x040fe400078208ff */
[-C--:B------:R-:W-:Y:S02]  /*28fc0*/  LEA.HI.X.SX32 R149, R247, R252.reuse, 0x1, P2 ;  /* 0x000000fcf7957211 */ /* 0x080fe400010f0eff */
[----:B------:R-:W-:Y:S01]  /*28fd0*/  LEA.HI.X.SX32 R247, R0, R252, 0x1, P1 ;  /* 0x000000fc00f77211 */ /* 0x000fe200008f0eff */
[----:B0-----:R-:W2:Y:S04]  /*28fe0*/  LDL.LU.64 R52, [R1+0xf20] ;  /* 0x000f200001347983 */ /* 0x001ea80000300a00 */
[----:B------:R0:W-:Y:S04]  /*28ff0*/  STL.64 [R1+0x570], R32 ;  /* 0x0005702001007387 */ /* 0x0001e80000100a00 */
[----:B------:R1:W-:Y:S01]  /*29000*/  STL.64 [R1+0x568], R30 ;  /* 0x0005681e01007387 */ /* 0x0003e20000100a00 */
[----:B0-----:R-:W-:-:S02]  /*29010*/  LEA R32, P3, R61, R2, 0x1 ;  /* 0x000000023d207211 */ /* 0x001fc400078608ff */
[----:B-1----:R-:W-:Y:S02]  /*29020*/  LEA R30, P4, R153, R2, 0x1 ;  /* 0x00000002991e7211 */ /* 0x002fe400078808ff */
[-C--:B------:R-:W-:Y:S02]  /*29030*/  LEA.HI.X.SX32 R33, R61, R252.reuse, 0x1, P3 ;  /* 0x000000fc3d217211 */ /* 0x080fe400018f0eff */
[----:B------:R-:W-:Y:S01]  /*29040*/  LEA.HI.X.SX32 R31, R153, R252, 0x1, P4 ;  /* 0x000000fc991f7211 */ /* 0x000fe200020f0eff */
[----:B------:R0:W-:Y:S04]  /*29050*/  STL.64 [R1+0x560], R246 ;  /* 0x000560f601007387 */ /* 0x0001e80000100a00 */
[----:B------:R1:W-:Y:S04]  /*29060*/  STL.64 [R1+0x550], R32 ;  /* 0x0005502001007387 */ /* 0x0003e80000100a00 */
[----:B------:R3:W-:Y:S01]  /*29070*/  STL.64 [R1+0x548], R30 ;  /* 0x0005481e01007387 */ /* 0x0007e20000100a00 */
[----:B0-----:R-:W-:-:S02]  /*29080*/  LEA R246, P1, R249, R2, 0x1 ;  /* 0x00000002f9f67211 */ /* 0x001fc400078208ff */
[----:B-1----:R-:W-:Y:S02]  /*29090*/  LEA R32, P3, R155, R2, 0x1 ;  /* 0x000000029b207211 */ /* 0x002fe400078608ff */
[----:B------:R-:W-:Y:S02]  /*290a0*/  LEA.HI.X.SX32 R247, R249, R252, 0x1, P1 ;  /* 0x000000fcf9f77211 */ /* 0x000fe400008f0eff */
[C---:B---3--:R-:W-:Y:S02]  /*290b0*/  LEA R30, P4, R154.reuse, R2, 0x1 ;  /* 0x000000029a1e7211 */ /* 0x048fe400078808ff */
[-C--:B------:R-:W-:Y:S02]  /*290c0*/  LEA.HI.X.SX32 R33, R155, R252.reuse, 0x1, P3 ;  /* 0x000000fc9b217211 */ /* 0x080fe400018f0eff */
[----:B------:R-:W-:Y:S01]  /*290d0*/  LEA.HI.X.SX32 R31, R154, R252, 0x1, P4 ;  /* 0x000000fc9a1f7211 */ /* 0x000fe200020f0eff */
[----:B------:R0:W-:Y:S01]  /*290e0*/  STL.64 [R1+0x540], R246 ;  /* 0x000540f601007387 */ /* 0x0001e20000100a00 */
[----:B------:R-:W-:-:S03]  /*290f0*/  IMAD.MOV.U32 R59, RZ, RZ, R150 ;  /* 0x000000ffff3b7224 */ /* 0x000fc600078e0096 */
[----:B------:R1:W-:Y:S01]  /*29100*/  STL.64 [R1+0x530], R32 ;  /* 0x0005302001007387 */ /* 0x0003e20000100a00 */
[----:B------:R-:W-:-:S03]  /*29110*/  LEA R150, P2, R248, R2, 0x1 ;  /* 0x00000002f8967211 */ /* 0x000fc600078408ff */
[----:B------:R3:W-:Y:S01]  /*29120*/  STL.64 [R1+0x528], R30 ;  /* 0x0005281e01007387 */ /* 0x0007e20000100a00 */
[-C--:B0-----:R-:W-:Y:S02]  /*29130*/  LEA R246, P1, R251, R2.reuse, 0x1 ;  /* 0x00000002fbf67211 */ /* 0x081fe400078208ff */
[----:B-1----:R-:W-:Y:S02]  /*29140*/  LEA R32, P3, R157, R2, 0x1 ;  /* 0x000000029d207211 */ /* 0x002fe400078608ff */
[----:B------:R-:W-:Y:S02]  /*29150*/  LEA.HI.X.SX32 R247, R251, R252, 0x1, P1 ;  /* 0x000000fcfbf77211 */ /* 0x000fe400008f0eff */
[C---:B---3--:R-:W-:Y:S02]  /*29160*/  LEA R30, P4, R156.reuse, R2, 0x1 ;  /* 0x000000029c1e7211 */ /* 0x048fe400078808ff */
[-C--:B------:R-:W-:Y:S01]  /*29170*/  LEA.HI.X.SX32 R33, R157, R252.reuse, 0x1, P3 ;  /* 0x000000fc9d217211 */ /* 0x080fe200018f0eff */
[----:B------:R-:W-:Y:S01]  /*29180*/  IMAD.MOV.U32 R62, RZ, RZ, R151 ;  /* 0x000000ffff3e7224 */ /* 0x000fe200078e0097 */
[-C--:B------:R-:W-:Y:S01]  /*29190*/  LEA.HI.X.SX32 R31, R156, R252.reuse, 0x1, P4 ;  /* 0x000000fc9c1f7211 */ /* 0x080fe200020f0eff */
[----:B------:R-:W-:Y:S01]  /*291a0*/  IMAD.MOV.U32 R61, RZ, RZ, R152 ;  /* 0x000000ffff3d7224 */ /* 0x000fe200078e0098 */
[----:B------:R-:W-:Y:S01]  /*291b0*/  LEA.HI.X.SX32 R151, R248, R252, 0x1, P2 ;  /* 0x000000fcf8977211 */ /* 0x000fe200010f0eff */
[----:B------:R0:W-:Y:S01]  /*291c0*/  STL.64 [R1+0x520], R246 ;  /* 0x000520f601007387 */ /* 0x0001e20000100a00 */
[----:B------:R-:W-:-:S03]  /*291d0*/  LEA R152, P2, R250, R2, 0x1 ;  /* 0x00000002fa987211 */ /* 0x000fc600078408ff */
[----:B------:R1:W-:Y:S01]  /*291e0*/  STL.64 [R1+0x510], R32 ;  /* 0x0005102001007387 */ /* 0x0003e20000100a00 */
[----:B------:R-:W-:-:S03]  /*291f0*/  LEA.HI.X.SX32 R153, R250, R252, 0x1, P2 ;  /* 0x000000fcfa997211 */ /* 0x000fc600010f0eff */
[----:B------:R3:W-:Y:S01]  /*29200*/  STL.64 [R1+0x508], R30 ;  /* 0x0005081e01007387 */ /* 0x0007e20000100a00 */
[-C--:B0-----:R-:W-:Y:S02]  /*29210*/  LEA R246, P1, R54, R2.reuse, 0x1 ;  /* 0x0000000236f67211 */ /* 0x081fe400078208ff */
[CC--:B-1----:R-:W-:Y:S02]  /*29220*/  LEA R32, P3, R159.reuse, R2.reuse, 0x1 ;  /* 0x000000029f207211 */ /* 0x0c2fe400078608ff */
[-C--:B------:R-:W-:Y:S02]  /*29230*/  LEA R154, P2, R58, R2.reuse, 0x1 ;  /* 0x000000023a9a7211 */ /* 0x080fe400078408ff */
[----:B---3--:R-:W-:Y:S02]  /*29240*/  LEA R30, P4, R158, R2, 0x1 ;  /* 0x000000029e1e7211 */ /* 0x008fe400078808ff */
[-C--:B------:R-:W-:Y:S02]  /*29250*/  LEA.HI.X.SX32 R247, R54, R252.reuse, 0x1, P1 ;  /* 0x000000fc36f77211 */ /* 0x080fe400008f0eff */
[----:B------:R-:W-:-:S02]  /*29260*/  LEA.HI.X.SX32 R33, R159, R252, 0x1, P3 ;  /* 0x000000fc9f217211 */ /* 0x000fc400018f0eff */
[-C--:B------:R-:W-:Y:S01]  /*29270*/  LEA.HI.X.SX32 R31, R158, R252.reuse, 0x1, P4 ;  /* 0x000000fc9e1f7211 */ /* 0x080fe200020f0eff */
[----:B------:R-:W-:Y:S01]  /*29280*/  STL.64 [R1+0x500], R246 ;  /* 0x000500f601007387 */ /* 0x000fe20000100a00 */
[----:B------:R-:W-:Y:S02]  /*29290*/  LEA.HI.X.SX32 R155, R58, R252, 0x1, P2 ;  /* 0x000000fc3a9b7211 */ /* 0x000fe400010f0eff */
[-C--:B------:R-:W-:Y:S01]  /*292a0*/  LEA R156, P2, R55, R2.reuse, 0x1 ;  /* 0x00000002379c7211 */ /* 0x080fe200078408ff */
[----:B------:R0:W-:Y:S01]  /*292b0*/  STL.64 [R1+0x4f0], R32 ;  /* 0x0004f02001007387 */ /* 0x0001e20000100a00 */
[----:B------:R-:W-:Y:S02]  /*292c0*/  LEA R54, P1, R59, R2, 0x1 ;  /* 0x000000023b367211 */ /* 0x000fe400078208ff */
[-C--:B------:R-:W-:Y:S01]  /*292d0*/  LEA.HI.X.SX32 R157, R55, R252.reuse, 0x1, P2 ;  /* 0x000000fc379d7211 */ /* 0x080fe200010f0eff */
[----:B------:R1:W-:Y:S01]  /*292e0*/  STL.64 [R1+0x4e8], R30 ;  /* 0x0004e81e01007387 */ /* 0x0003e20000100a00 */
[----:B------:R-:W-:-:S02]  /*292f0*/  LEA.HI.X.SX32 R55, R59, R252, 0x1, P1 ;  /* 0x000000fc3b377211 */ /* 0x000fc400008f0eff */
[CC--:B0-----:R-:W-:Y:S02]  /*29300*/  LEA R32, P3, R161.reuse, R2.reuse, 0x1 ;  /* 0x00000002a1207211 */ /* 0x0c1fe400078608ff */
[C---:B-1----:R-:W-:Y:S02]  /*29310*/  LEA R30, P4, R160.reuse, R2, 0x1 ;  /* 0x00000002a01e7211 */ /* 0x042fe400078808ff */
        /* <DEDUP_REMOVED lines=42> */
[C---:B-1----:R-:W-:Y:S02]  /*295c0*/  LEA R32, P3, R171.reuse, R2, 0x1 ;  /* 0x00000002ab207211 */ /* 0x042fe400078608ff */
        /* <DEDUP_REMOVED lines=41> */
[----:B------:R1:W-:Y:S01]  /*29860*/  STL.64 [R1+0x3b0], R32 ;  /* 0x0003b02001007387 */ /* 0x0003e20000100a00 */
[----:B------:R-:W-:Y:S01]  /*29870*/  VIADD R204, R84, UR4 ;  /* 0x0000000454cc7c36 */ /* 0x000fe20008000000 */
[----:B------:R-:W-:-:S02]  /*29880*/  ULDC UR4, c[0x0][0x248] ;  /* 0x0000920000047ab9 */ /* 0x000fc40000000800 */
[----:B------:R3:W-:Y:S01]  /*29890*/  STL.64 [R1+0x3a8], R30 ;  /* 0x0003a81e01007387 */ /* 0x0007e20000100a00 */
[-C--:B0-----:R-:W-:Y:S02]  /*298a0*/  LEA R54, P1, R188, R2.reuse, 0x1 ;  /* 0x00000002bc367211 */ /* 0x081fe400078208ff */
[----:B-1----:R-:W-:Y:S02]  /*298b0*/  LEA R32, P3, R180, R2, 0x1 ;  /* 0x00000002b4207211 */ /* 0x002fe400078608ff */
[----:B------:R-:W-:Y:S02]  /*298c0*/  LEA.HI.X.SX32 R55, R188, R252, 0x1, P1 ;  /* 0x000000fcbc377211 */ /* 0x000fe400008f0eff */
[----:B---3--:R-:W-:Y:S02]  /*298d0*/  LEA R30, P4, R96, R2, 0x1 ;  /* 0x00000002601e7211 */ /* 0x008fe400078808ff */
[-C--:B------:R-:W-:Y:S01]  /*298e0*/  LEA.HI.X.SX32 R33, R180, R252.reuse, 0x1, P3 ;  /* 0x000000fcb4217211 */ /* 0x080fe200018f0eff */
[----:B------:R-:W-:Y:S01]  /*298f0*/  VIADD R104, R204, UR4 ;  /* 0x00000004cc687c36 */ /* 0x000fe20008000000 */
[----:B------:R-:W-:Y:S01]  /*29900*/  LEA.HI.X.SX32 R31, R96, R252, 0x1, P4 ;  /* 0x000000fc601f7211 */ /* 0x000fe200020f0eff */
[----:B------:R0:W-:Y:S01]  /*29910*/  STL.64 [R1+0x3a0], R54 ;  /* 0x0003a03601007387 */ /* 0x0001e20000100a00 */
[----:B------:R-:W-:-:S03]  /*29920*/  ULDC UR4, c[0x0][0x248] ;  /* 0x0000920000047ab9 */ /* 0x000fc60000000800 */
[----:B------:R1:W-:Y:S01]  /*29930*/  STL.64 [R1+0x390], R32 ;  /* 0x0003902001007387 */ /* 0x0003e20000100a00 */
[----:B------:R-:W-:Y:S01]  /*29940*/  VIADD R101, R104, UR4 ;  /* 0x0000000468657c36 */ /* 0x000fe20008000000 */
[----:B------:R-:W-:Y:S02]  /*29950*/  ULDC UR4, c[0x0][0x248] ;  /* 0x0000920000047ab9 */ /* 0x000fe40000000800 */
[----:B------:R3:W-:Y:S01]  /*29960*/  STL.64 [R1+0x388], R30 ;  /* 0x0003881e01007387 */ /* 0x0007e20000100a00 */
[-C--:B0-----:R-:W-:Y:S02]  /*29970*/  LEA R54, P1, R187, R2.reuse, 0x1 ;  /* 0x00000002bb367211 */ /* 0x081fe400078208ff */
[----:B-1----:R-:W-:Y:S02]  /*29980*/  LEA R32, P3, R183, R2, 0x1 ;  /* 0x00000002b7207211 */ /* 0x002fe400078608ff */
[----:B------:R-:W-:Y:S02]  /*29990*/  LEA.HI.X.SX32 R55, R187, R252, 0x1, P1 ;  /* 0x000000fcbb377211 */ /* 0x000fe400008f0eff */
[C---:B---3--:R-:W-:Y:S01]  /*299a0*/  LEA R30, P4, R182.reuse, R2, 0x1 ;  /* 0x00000002b61e7211 */ /* 0x048fe200078808ff */
[----:B------:R-:W-:Y:S01]  /*299b0*/  VIADD R100, R101, UR4 ;  /* 0x0000000465647c36 */ /* 0x000fe20008000000 */
[-C--:B------:R-:W-:Y:S01]  /*299c0*/  LEA.HI.X.SX32 R33, R183, R252.reuse, 0x1, P3 ;  /* 0x000000fcb7217211 */ /* 0x080fe200018f0eff */
[----:B------:R0:W-:Y:S01]  /*299d0*/  STL.64 [R1+0x380], R54 ;  /* 0x0003803601007387 */ /* 0x0001e20000100a00 */
[----:B------:R-:W-:Y:S01]  /*299e0*/  LEA.HI.X.SX32 R31, R182, R252, 0x1, P4 ;  /* 0x000000fcb61f7211 */ /* 0x000fe200020f0eff */
[----:B------:R-:W-:Y:S01]  /*299f0*/  VIADD R244, R100, UR5 ;  /* 0x0000000564f47c36 */ /* 0x000fe20008000000 */
[----:B------:R-:W-:Y:S01]  /*29a00*/  ULDC UR4, c[0x0][0x248] ;  /* 0x0000920000047ab9 */ /* 0x000fe20000000800 */
[----:B------:R1:W-:Y:S01]  /*29a10*/  STL.64 [R1+0x370], R32 ;  /* 0x0003702001007387 */ /* 0x0003e20000100a00 */
[-C--:B------:R-:W-:Y:S01]  /*29a20*/  LEA R158, P2, R62, R2.reuse, 0x1 ;  /* 0x000000023e9e7211 */ /* 0x080fe200078408ff */
[----:B------:R-:W-:Y:S01]  /*29a30*/  VIADD R106, R244, UR4 ;  /* 0x00000004f46a7c36 */ /* 0x000fe20008000000 */
[----:B------:R-:W-:Y:S01]  /*29a40*/  ULDC UR4, c[0x0][0x248] ;  /* 0x0000920000047ab9 */ /* 0x000fe20000000800 */
[----:B------:R3:W-:Y:S01]  /*29a50*/  STL.64 [R1+0x368], R30 ;  /* 0x0003681e01007387 */ /* 0x0007e20000100a00 */
[----:B------:R-:W-:Y:S01]  /*29a60*/  ULDC UR5, c[0x0][0x248] ;  /* 0x0000920000057ab9 */ /* 0x000fe20000000800 */
[----:B0-----:R-:W-:-:S02]  /*29a70*/  LEA R54, P1, R184, R2, 0x1 ;  /* 0x00000002b8367211 */ /* 0x001fc400078208ff */
[C---:B-1----:R-:W-:Y:S02]  /*29a80*/  LEA R32, P3, R65.reuse, R2, 0x1 ;  /* 0x0000000241207211 */ /* 0x042fe400078608ff */
[----:B------:R-:W-:Y:S02]  /*29a90*/  LEA.HI.X.SX32 R55, R184, R252, 0x1, P1 ;  /* 0x000000fcb8377211 */ /* 0x000fe400008f0eff */
[----:B---3--:R-:W-:Y:S02]  /*29aa0*/  LEA R30, P4, R64, R2, 0x1 ;  /* 0x00000002401e7211 */ /* 0x008fe400078808ff */
[-C--:B------:R-:W-:Y:S01]  /*29ab0*/  LEA.HI.X.SX32 R33, R65, R252.reuse, 0x1, P3 ;  /* 0x000000fc41217211 */ /* 0x080fe200018f0eff */
[----:B------:R-:W-:Y:S01]  /*29ac0*/  VIADD R105, R106, UR4 ;  /* 0x000000046a697c36 */ /* 0x000fe20008000000 */
[-C--:B------:R-:W-:Y:S01]  /*29ad0*/  LEA.HI.X.SX32 R31, R64, R252.reuse, 0x1, P4 ;  /* 0x000000fc401f7211 */ /* 0x080fe200020f0eff */
[----:B------:R0:W-:Y:S01]  /*29ae0*/  STL.64 [R1+0x360], R54 ;  /* 0x0003603601007387 */ /* 0x0001e20000100a00 */
[----:B------:R-:W-:Y:S01]  /*29af0*/  ULDC UR4, c[0x0][0x248] ;  /* 0x0000920000047ab9 */ /* 0x000fe20000000800 */
[----:B------:R-:W-:-:S02]  /*29b00*/  LEA.HI.X.SX32 R159, R62, R252, 0x1, P2 ;  /* 0x000000fc3e9f7211 */ /* 0x000fc400010f0eff */
[----:B------:R1:W-:Y:S01]  /*29b10*/  STL.64 [R1+0x350], R32 ;  /* 0x0003502001007387 */ /* 0x0003e20000100a00 */
[----:B------:R-:W-:Y:S01]  /*29b20*/  VIADD R85, R105, UR4 ;  /* 0x0000000469557c36 */ /* 0x000fe20008000000 */
[-C--:B------:R-:W-:Y:S01]  /*29b30*/  LEA R160, P2, R243, R2.reuse, 0x1 ;  /* 0x00000002f3a07211 */ /* 0x080fe200078408ff */
[----:B------:R-:W-:Y:S01]  /*29b40*/  ULDC UR4, c[0x0][0x248] ;  /* 0x0000920000047ab9 */ /* 0x000fe20000000800 */
[----:B------:R3:W-:Y:S01]  /*29b50*/  STL.64 [R1+0x348], R30 ;  /* 0x0003481e01007387 */ /* 0x0007e20000100a00 */
[CC--:B0-----:R-:W-:Y:S02]  /*29b60*/  LEA R54, P1, R186.reuse, R2.reuse, 0x1 ;  /* 0x00000002ba367211 */ /* 0x0c1fe400078208ff */
[----:B-1----:R-:W-:Y:S02]  /*29b70*/  LEA R32, P3, R67, R2, 0x1 ;  /* 0x0000000243207211 */ /* 0x002fe400078608ff */
[----:B------:R-:W-:Y:S02]  /*29b80*/  LEA.HI.X.SX32 R55, R186, R252, 0x1, P1 ;  /* 0x000000fcba377211 */ /* 0x000fe400008f0eff */
[----:B---3--:R-:W-:Y:S01]  /*29b90*/  LEA R30, P4, R66, R2, 0x1 ;  /* 0x00000002421e7211 */ /* 0x008fe200078808ff */
[----:B------:R-:W-:Y:S01]  /*29ba0*/  VIADD R107, R85, UR4 ;  /* 0x00000004556b7c36 */ /* 0x000fe20008000000 */
[-C--:B------:R-:W-:Y:S01]  /*29bb0*/  LEA.HI.X.SX32 R33, R67, R252.reuse, 0x1, P3 ;  /* 0x000000fc43217211 */ /* 0x080fe200018f0eff */
[----:B------:R-:W-:Y:S01]  /*29bc0*/  ULDC UR4, c[0x0][0x248] ;  /* 0x0000920000047ab9 */ /* 0x000fe20000000800 */
[----:B------:R-:W-:-:S02]  /*29bd0*/  LEA.HI.X.SX32 R161, R243, R252, 0x1, P2 ;  /* 0x000000fcf3a17211 */ /* 0x000fc400010f0eff */
[----:B------:R-:W-:Y:S01]  /*29be0*/  LEA.HI.X.SX32 R31, R66, R252, 0x1, P4 ;  /* 0x000000fc421f7211 */ /* 0x000fe200020f0eff */
[----:B------:R0:W-:Y:S01]  /*29bf0*/  STL.64 [R1+0x340], R54 ;  /* 0x0003403601007387 */ /* 0x0001e20000100a00 */
[C---:B------:R-:W-:Y:S01]  /*29c00*/  LEA R162, P2, R208.reuse, R2, 0x1 ;  /* 0x00000002d0a27211 */ /* 0x040fe200078408ff */
[----:B------:R-:W-:Y:S01]  /*29c10*/  VIADD R86, R107, UR4 ;  /* 0x000000046b567c36 */ /* 0x000fe20008000000 */
[----:B------:R-:W-:Y:S01]  /*29c20*/  ULDC UR4, c[0x0][0x248] ;  /* 0x0000920000047ab9 */ /* 0x000fe20000000800 */
[----:B------:R1:W-:Y:S01]  /*29c30*/  STL.64 [R1+0x330], R32 ;  /* 0x0003302001007387 */ /* 0x0003e20000100a00 */
[----:B------:R-:W-:Y:S01]  /*29c40*/  LEA.HI.X.SX32 R163, R208, R252, 0x1, P2 ;  /* 0x000000fcd0a37211 */ /* 0x000fe200010f0eff */
[----:B------:R-:W-:Y:S01]  /*29c50*/  VIADD R60, R86, UR5 ;  /* 0x00000005563c7c36 */ /* 0x000fe20008000000 */
[-C--:B------:R-:W-:Y:S01]  /*29c60*/  LEA R164, P2, R206, R2.reuse, 0x1 ;  /* 0x00000002cea47211 */ /* 0x080fe200078408ff */
[----:B------:R3:W-:Y:S01]  /*29c70*/  STL.64 [R1+0x328], R30 ;  /* 0x0003281e01007387 */ /* 0x0007e20000100a00 */
[----:B------:R-:W-:Y:S01]  /*29c80*/  ULDC UR5, c[0x0][0x248] ;  /* 0x0000920000057ab9 */ /* 0x000fe20000000800 */
[----:B0-----:R-:W-:-:S02]  /*29c90*/  LEA R54, P1, R98, R2, 0x1 ;  /* 0x0000000262367211 */ /* 0x001fc400078208ff */
[----:B-1----:R-:W-:Y:S02]  /*29ca0*/  LEA R32, P3, R70, R2, 0x1 ;  /* 0x0000000246207211 */ /* 0x002fe400078608ff */
[----:B------:R-:W-:Y:S02]  /*29cb0*/  LEA.HI.X.SX32 R55, R98, R252, 0x1, P1 ;  /* 0x000000fc62377211 */ /* 0x000fe400008f0eff */
[C---:B---3--:R-:W-:Y:S02]  /*29cc0*/  LEA R30, P4, R69.reuse, R2, 0x1 ;  /* 0x00000002451e7211 */ /* 0x048fe400078808ff */
[-C--:B------:R-:W-:Y:S01]  /*29cd0*/  LEA.HI.X.SX32 R33, R70, R252.reuse, 0x1, P3 ;  /* 0x000000fc46217211 */ /* 0x080fe200018f0eff */
[----:B------:R-:W-:Y:S01]  /*29ce0*/  VIADD R242, R60, UR4 ;  /* 0x000000043cf27c36 */ /* 0x000fe20008000000 */
[-C--:B------:R-:W-:Y:S01]  /*29cf0*/  LEA.HI.X.SX32 R165, R206, R252.reuse, 0x1, P2 ;  /* 0x000000fccea57211 */ /* 0x080fe200010f0eff */
[----:B------:R0:W-:Y:S01]  /*29d00*/  STL.64 [R1+0x320], R54 ;  /* 0x0003203601007387 */ /* 0x0001e20000100a00 */
[----:B------:R-:W-:Y:S01]  /*29d10*/  LEA.HI.X.SX32 R31, R69, R252, 0x1, P4 ;  /* 0x000000fc451f7211 */ /* 0x000fe200020f0eff */
[----:B------:R-:W-:Y:S01]  /*29d20*/  ULDC UR4, c[0x0][0x248] ;  /* 0x0000920000047ab9 */ /* 0x000fe20000000800 */
[C---:B------:R-:W-:Y:S01]  /*29d30*/  LEA R166, P2, R203.reuse, R2, 0x1 ;  /* 0x00000002cba67211 */ /* 0x040fe200078408ff */
[----:B------:R1:W-:Y:S01]  /*29d40*/  STL.64 [R1+0x310], R32 ;  /* 0x0003102001007387 */ /* 0x0003e20000100a00 */
[----:B------:R-:W-:Y:S01]  /*29d50*/  VIADD R245, R242, UR5 ;  /* 0x00000005f2f57c36 */ /* 0x000fe20008000000 */
[----:B------:R-:W-:Y:S01]  /*29d60*/  ULDC UR5, c[0x0][0x248] ;  /* 0x0000920000057ab9 */ /* 0x000fe20000000800 */
[----:B------:R-:W-:Y:S01]  /*29d70*/  LEA.HI.X.SX32 R167, R203, R252, 0x1, P2 ;  /* 0x000000fccba77211 */ /* 0x000fe200010f0eff */
[----:B------:R3:W-:Y:S01]  /*29d80*/  STL.64 [R1+0x308], R30 ;  /* 0x0003081e01007387 */ /* 0x0007e20000100a00 */
[----:B------:R-:W-:-:S02]  /*29d90*/  LEA R168, P2, R201, R2, 0x1 ;  /* 0x00000002c9a87211 */ /* 0x000fc400078408ff */
[CC--:B0-----:R-:W-:Y:S02]  /*29da0*/  LEA R54, P1, R190.reuse, R2.reuse, 0x1 ;  /* 0x00000002be367211 */ /* 0x0c1fe400078208ff */
[----:B-1----:R-:W-:Y:S02]  /*29db0*/  LEA R32, P3, R73, R2, 0x1 ;  /* 0x0000000249207211 */ /* 0x002fe400078608ff */
[----:B------:R-:W-:Y:S02]  /*29dc0*/  LEA.HI.X.SX32 R55, R190, R252, 0x1, P1 ;  /* 0x000000fcbe377211 */ /* 0x000fe400008f0eff */
[C---:B---3--:R-:W-:Y:S01]  /*29dd0*/  LEA R30, P4, R72.reuse, R2, 0x1 ;  /* 0x00000002481e7211 */ /* 0x048fe200078808ff */
[----:B------:R-:W-:Y:S01]  /*29de0*/  VIADD R63, R245, UR4 ;  /* 0x00000004f53f7c36 */ /* 0x000fe20008000000 */
[-C--:B------:R-:W-:Y:S02]  /*29df0*/  LEA.HI.X.SX32 R33, R73, R252.reuse, 0x1, P3 ;  /* 0x000000fc49217211 */ /* 0x080fe400018f0eff */
[-C--:B------:R-:W-:Y:S01]  /*29e00*/  LEA.HI.X.SX32 R169, R201, R252.reuse, 0x1, P2 ;  /* 0x000000fcc9a97211 */ /* 0x080fe200010f0eff */
[----:B------:R0:W-:Y:S01]  /*29e10*/  STL.64 [R1+0x300], R54 ;  /* 0x0003003601007387 */ /* 0x0001e20000100a00 */
[----:B------:R-:W-:Y:S01]  /*29e20*/  LEA.HI.X.SX32 R31, R72, R252, 0x1, P4 ;  /* 0x000000fc481f7211 */ /* 0x000fe200020f0eff */
[----:B------:R-:W-:Y:S01]  /*29e30*/  ULDC UR4, c[0x0][0x248] ;  /* 0x0000920000047ab9 */ /* 0x000fe20000000800 */
[C---:B------:R-:W-:Y:S01]  /*29e40*/  LEA R170, P2, R198.reuse, R2, 0x1 ;  /* 0x00000002c6aa7211 */ /* 0x040fe200078408ff */
[----:B------:R-:W-:Y:S01]  /*29e50*/  VIADD R241, R63, UR6 ;  /* 0x000000063ff17c36 */ /* 0x000fe20008000000 */
[----:B------:R1:W-:Y:S01]  /*29e60*/  STL.64 [R1+0x2f0], R32 ;  /* 0x0002f02001007387 */ /* 0x0003e20000100a00 */
[----:B------:R-:W-:Y:S01]  /*29e70*/  ULDC UR6, c[0x0][0x248] ;  /* 0x0000920000067ab9 */ /* 0x000fe20000000800 */
[----:B------:R-:W-:-:S02]  /*29e80*/  LEA.HI.X.SX32 R171, R198, R252, 0x1, P2 ;  /* 0x000000fcc6ab7211 */ /* 0x000fc400010f0eff */
[----:B------:R3:W-:Y:S01]  /*29e90*/  STL.64 [R1+0x2e8], R30 ;  /* 0x0002e81e01007387 */ /* 0x0007e20000100a00 */
[-C--:B0-----:R-:W-:Y:S01]  /*29ea0*/  LEA R54, P1, R77, R2.reuse, 0x1 ;  /* 0x000000024d367211 */ /* 0x081fe200078208ff */
[----:B------:R-:W-:Y:S01]  /*29eb0*/  VIADD R211, R241, UR5 ;  /* 0x00000005f1d37c36 */ /* 0x000fe20008000000 */
[-C--:B------:R-:W-:Y:S01]  /*29ec0*/  LEA R172, P2, R195, R2.reuse, 0x1 ;  /* 0x00000002c3ac7211 */ /* 0x080fe200078408ff */
[----:B------:R-:W-:Y:S01]  /*29ed0*/  ULDC UR5, c[0x0][0x248] ;  /* 0x0000920000057ab9 */ /* 0x000fe20000000800 */
        /* <DEDUP_REMOVED lines=9> */
[----:B------:R-:W-:Y:S01]  /*29f70*/  LEA R174, P2, R192, R2, 0x1 ;  /* 0x00000002c0ae7211 */ /* 0x000fe200078408ff */
[----:B------:R1:W-:Y:S01]  /*29f80*/  STL.64 [R1+0x2d0], R32 ;  /* 0x0002d02001007387 */ /* 0x0003e20000100a00 */
[----:B------:R-:W-:Y:S01]  /*29f90*/  VIADD R240, R210, UR8 ;  /* 0x00000008d2f07c36 */ /* 0x000fe20008000000 */
[----:B------:R-:W-:Y:S01]  /*29fa0*/  ULDC UR8, c[0x0][0x248] ;  /* 0x0000920000087ab9 */ /* 0x000fe20000000800 */
[----:B------:R-:W-:Y:S01]  /*29fb0*/  LEA.HI.X.SX32 R175, R192, R252, 0x1, P2 ;  /* 0x000000fcc0af7211 */ /* 0x000fe200010f0eff */
[----:B------:R3:W-:Y:S01]  /*29fc0*/  STL.64 [R1+0x2c8], R30 ;  /* 0x0002c81e01007387 */ /* 0x0007e20000100a00 */
[----:B------:R-:W-:-:S02]  /*29fd0*/  LEA R176, P2, R189, R2, 0x1 ;  /* 0x00000002bdb07211 */ /* 0x000fc400078408ff */
[CC--:B0-----:R-:W-:Y:S02]  /*29fe0*/  LEA R54, P1, R194.reuse, R2.reuse, 0x1 ;  /* 0x00000002c2367211 */ /* 0x0c1fe400078208ff */
[C---:B-1----:R-:W-:Y:S02]  /*29ff0*/  LEA R32, P3, R79.reuse, R2, 0x1 ;  /* 0x000000024f207211 */ /* 0x042fe400078608ff */
[----:B------:R-:W-:Y:S02]  /*2a000*/  LEA.HI.X.SX32 R55, R194, R252, 0x1, P1 ;  /* 0x000000fcc2377211 */ /* 0x000fe400008f0eff */
[----:B---3--:R-:W-:Y:S01]  /*2a010*/  LEA R30, P4, R78, R2, 0x1 ;  /* 0x000000024e1e7211 */ /* 0x008fe200078808ff */
[----:B------:R-:W-:Y:S01]  /*2a020*/  VIADD R213, R240, UR4 ;  /* 0x00000004f0d57c36 */ /* 0x000fe20008000000 */
[-C--:B------:R-:W-:Y:S02]  /*2a030*/  LEA.HI.X.SX32 R33, R79, R252.reuse, 0x1, P3 ;  /* 0x000000fc4f217211 */ /* 0x080fe400018f0eff */
[-C--:B------:R-:W-:Y:S01]  /*2a040*/  LEA.HI.X.SX32 R177, R189, R252.reuse, 0x1, P2 ;  /* 0x000000fcbdb17211 */ /* 0x080fe200010f0eff */
[----:B------:R0:W-:Y:S01]  /*2a050*/  STL.64 [R1+0x2c0], R54 ;  /* 0x0002c03601007387 */ /* 0x0001e20000100a00 */
[----:B------:R-:W-:Y:S01]  /*2a060*/  LEA.HI.X.SX32 R31, R78, R252, 0x1, P4 ;  /* 0x000000fc4e1f7211 */ /* 0x000fe200020f0eff */
[----:B------:R-:W-:Y:S01]  /*2a070*/  ULDC UR4, c[0x0][0x248] ;  /* 0x0000920000047ab9 */ /* 0x000fe20000000800 */
[----:B------:R-:W-:Y:S01]  /*2a080*/  LEA R178, P2, R181, R2, 0x1 ;  /* 0x00000002b5b27211 */ /* 0x000fe200078408ff */
        /* <DEDUP_REMOVED lines=9> */
[C---:B-1----:R-:W-:Y:S02]  /*2a120*/  LEA R32, P3, R81.reuse, R2, 0x1 ;  /* 0x0000000251207211 */ /* 0x042fe400078608ff */
        /* <DEDUP_REMOVED lines=31> */
[CC--:B0-----:R-:W-:Y:S01]  /*2a320*/  LEA R54, P1, R200.reuse, R2.reuse, 0x1 ;  /* 0x00000002c8367211 */ /* 0x0c1fe200078208ff */
[----:B------:R-:W-:Y:S01]  /*2a330*/  VIADD R230, R231, UR20 ;  /* 0x00000014e7e67c36 */ /* 0x000fe20008000000 */
[-C--:B------:R-:W-:Y:S01]  /*2a340*/  LEA R188, P2, R99, R2.reuse, 0x1 ;  /* 0x0000000263bc7211 */ /* 0x080fe200078408ff */
[----:B------:R-:W-:Y:S01]  /*2a350*/  ULDC UR20, c[0x0][0x248] ;  /* 0x0000920000147ab9 */ /* 0x000fe20000000800 */
[----:B-1----:R-:W-:Y:S02]  /*2a360*/  LEA R32, P3, R93, R2, 0x1 ;  /* 0x000000025d207211 */ /* 0x002fe400078608ff */
[----:B------:R-:W-:Y:S02]  /*2a370*/  LEA.HI.X.SX32 R55, R200, R252, 0x1, P1 ;  /* 0x000000fcc8377211 */ /* 0x000fe400008f0eff */
[----:B---3--:R-:W-:Y:S02]  /*2a380*/  LEA R30, P4, R91, R2, 0x1 ;  /* 0x000000025b1e7211 */ /* 0x008fe400078808ff */
        /* <DEDUP_REMOVED lines=13> */
[-C--:B0-----:R-:W-:Y:S02]  /*2a460*/  LEA R54, P1, R103, R2.reuse, 0x1 ;  /* 0x0000000267367211 */ /* 0x081fe400078208ff */
        /* <DEDUP_REMOVED lines=42> */
[----:B------:R-:W-:Y:S01]  /*2a710*/  STL.64 [R1+0x200], R54 ;  /* 0x0002003601007387 */ /* 0x000fe20000100a00 */
        /* <DEDUP_REMOVED lines=8> */
[-C--:B------:R-:W-:Y:S01]  /*2a7a0*/  LEA R204, P2, R106, R2.reuse, 0x1 ;  /* 0x000000026acc7211 */ /* 0x080fe200078408ff */
[----:B------:R-:W-:Y:S01]  /*2a7b0*/  VIADD R226, R220, UR52 ;  /* 0x00000034dce27c36 */ /* 0x000fe20008000000 */
[----:B------:R-:W-:Y:S01]  /*2a7c0*/  ULDC UR52, c[0x0][0x248] ;  /* 0x0000920000347ab9 */ /* 0x000fe20000000800 */
[CC--:B0-----:R-:W-:Y:S02]  /*2a7d0*/  LEA R32, P1, R107.reuse, R2.reuse, 0x1 ;  /* 0x000000026b207211 */ /* 0x0c1fe400078208ff */
[----:B-1----:R-:W-:Y:S02]  /*2a7e0*/  LEA R30, P3, R60, R2, 0x1 ;  /* 0x000000023c1e7211 */ /* 0x002fe400078608ff */
[-C--:B------:R-:W-:Y:S01]  /*2a7f0*/  LEA.HI.X.SX32 R33, R107, R252.reuse, 0x1, P1 ;  /* 0x000000fc6b217211 */ /* 0x080fe200008f0eff */
[----:B------:R-:W-:Y:S01]  /*2a800*/  VIADD R225, R226, UR56 ;  /* 0x00000038e2e17c36 */ /* 0x000fe20008000000 */
[-C--:B------:R-:W-:Y:S01]  /*2a810*/  LEA.HI.X.SX32 R205, R106, R252.reuse, 0x1, P2 ;  /* 0x000000fc6acd7211 */ /* 0x080fe200010f0eff */
[----:B------:R-:W-:Y:S01]  /*2a820*/  ULDC UR56, c[0x0][0x248] ;  /* 0x0000920000387ab9 */ /* 0x000fe20000000800 */
[----:B------:R-:W-:-:S02]  /*2a830*/  LEA.HI.X.SX32 R31, R60, R252, 0x1, P3 ;  /* 0x000000fc3c1f7211 */ /* 0x000fc400018f0eff */
[CC--:B------:R-:W-:Y:S01]  /*2a840*/  LEA R206, P2, R86.reuse, R2.reuse, 0x1 ;  /* 0x0000000256ce7211 */ /* 0x0c0fe200078408ff */
[----:B------:R0:W-:Y:S01]  /*2a850*/  STL.64 [R1+0x1e0], R32 ;  /* 0x0001e02001007387 */ /* 0x0001e20000100a00 */
[----:B------:R-:W-:Y:S01]  /*2a860*/  VIADD R224, R225, UR55 ;  /* 0x00000037e1e07c36 */ /* 0x000fe20008000000 */
[----:B------:R-:W-:Y:S01]  /*2a870*/  LEA R208, P3, R63, R2, 0x1 ;  /* 0x000000023fd07211 */ /* 0x000fe200078608ff */
[----:B------:R-:W-:Y:S01]  /*2a880*/  ULDC UR55, c[0x0][0x248] ;  /* 0x0000920000377ab9 */ /* 0x000fe20000000800 */
[----:B------:R-:W-:Y:S01]  /*2a890*/  LEA.HI.X.SX32 R207, R86, R252, 0x1, P2 ;  /* 0x000000fc56cf7211 */ /* 0x000fe200010f0eff */
[----:B------:R1:W-:Y:S01]  /*2a8a0*/  STL.64 [R1+0x1d0], R30 ;  /* 0x0001d01e01007387 */ /* 0x0003e20000100a00 */
[----:B------:R-:W-:Y:S01]  /*2a8b0*/  VIADD R223, R224, UR4 ;  /* 0x00000004e0df7c36 */ /* 0x000fe20008000000 */
[-C--:B0-----:R-:W-:Y:S01]  /*2a8c0*/  LEA R32, P1, R242, R2.reuse, 0x1 ;  /* 0x00000002f2207211 */ /* 0x081fe200078208ff */
[----:B------:R-:W-:Y:S01]  /*2a8d0*/  ULDC UR4, c[0x0][0x248] ;  /* 0x0000920000047ab9 */ /* 0x000fe20000000800 */
[----:B-1----:R-:W-:-:S02]  /*2a8e0*/  LEA R30, P2, R245, R2, 0x1 ;  /* 0x00000002f51e7211 */ /* 0x002fc400078408ff */
[-C--:B------:R-:W-:Y:S02]  /*2a8f0*/  LEA.HI.X.SX32 R33, R242, R252.reuse, 0x1, P1 ;  /* 0x000000fcf2217211 */ /* 0x080fe400008f0eff */
[----:B------:R-:W-:Y:S01]  /*2a900*/  LEA.HI.X.SX32 R31, R245, R252, 0x1, P2 ;  /* 0x000000fcf51f7211 */ /* 0x000fe200010f0eff */
[----:B------:R-:W-:Y:S01]  /*2a910*/  VIADD R222, R223, UR5 ;  /* 0x00000005dfde7c36 */ /* 0x000fe20008000000 */
[----:B------:R-:W-:Y:S01]  /*2a920*/  LEA R54, P1, R241, R2, 0x1 ;  /* 0x00000002f1367211 */ /* 0x000fe200078208ff */
[----:B------:R0:W-:Y:S01]  /*2a930*/  STL.64 [R1+0x1c8], R32 ;  /* 0x0001c82001007387 */ /* 0x0001e20000100a00 */
[-C--:B------:R-:W-:Y:S01]  /*2a940*/  LEA.HI.X.SX32 R209, R63, R252.reuse, 0x1, P3 ;  /* 0x000000fc3fd17211 */ /* 0x080fe200018f0eff */
[----:B------:R-:W-:Y:S01]  /*2a950*/  VIADD R0, R222, UR6 ;  /* 0x00000006de007c36 */ /* 0x000fe20008000000 */
[----:B------:R-:W-:Y:S01]  /*2a960*/  ULDC UR5, c[0x0][0x248] ;  /* 0x0000920000057ab9 */ /* 0x000fe20000000800 */
[----:B------:R1:W-:Y:S01]  /*2a970*/  STL.64 [R1+0x1c0], R30 ;  /* 0x0001c01e01007387 */ /* 0x0003e20000100a00 */
[----:B------:R-:W-:-:S02]  /*2a980*/  LEA.HI.X.SX32 R55, R241, R252, 0x1, P1 ;  /* 0x000000fcf1377211 */ /* 0x000fc400008f0eff */
[CC--:B0-----:R-:W-:Y:S02]  /*2a990*/  LEA R32, P2, R211.reuse, R2.reuse, 0x1 ;  /* 0x00000002d3207211 */ /* 0x0c1fe400078408ff */
[----:B-1----:R-:W-:Y:S02]  /*2a9a0*/  LEA R30, P3, R210, R2, 0x1 ;  /* 0x00000002d21e7211 */ /* 0x002fe400078608ff */
[-C--:B------:R-:W-:Y:S01]  /*2a9b0*/  LEA.HI.X.SX32 R33, R211, R252.reuse, 0x1, P2 ;  /* 0x000000fcd3217211 */ /* 0x080fe200010f0eff */
[----:B------:R-:W-:Y:S01]  /*2a9c0*/  VIADD R62, R0, UR7 ;  /* 0x00000007003e7c36 */ /* 0x000fe20008000000 */
[----:B------:R-:W-:Y:S01]  /*2a9d0*/  LEA.HI.X.SX32 R31, R210, R252, 0x1, P3 ;  /* 0x000000fcd21f7211 */ /* 0x000fe200018f0eff */
[----:B------:R-:W-:Y:S02]  /*2a9e0*/  STL.64 [R1+0x1b0], R54 ;  /* 0x0001b03601007387 */ /* 0x000fe40000100a00 */
[----:B------:R-:W-:Y:S02]  /*2a9f0*/  VIADD R61, R62, UR8 ;  /* 0x000000083e3d7c36 */ /* 0x000fe40008000000 */
[----:B------:R0:W-:Y:S04]  /*2aa00*/  STL.64 [R1+0x1a8], R32 ;  /* 0x0001a82001007387 */ /* 0x0001e80000100a00 */
[----:B------:R1:W-:Y:S01]  /*2aa10*/  STL.64 [R1+0x1a0], R30 ;  /* 0x0001a01e01007387 */ /* 0x0003e20000100a00 */
[----:B------:R-:W-:Y:S01]  /*2aa20*/  VIADD R60, R61, UR9 ;  /* 0x000000093d3c7c36 */ /* 0x000fe20008000000 */
[----:B------:R-:W-:-:S02]  /*2aa30*/  LEA R210, P1, R240, R2, 0x1 ;  /* 0x00000002f0d27211 */ /* 0x000fc400078208ff */
[CC--:B0-----:R-:W-:Y:S02]  /*2aa40*/  LEA R32, P2, R213.reuse, R2.reuse, 0x1 ;  /* 0x00000002d5207211 */ /* 0x0c1fe400078408ff */
[C---:B-1----:R-:W-:Y:S02]  /*2aa50*/  LEA R30, P3, R212.reuse, R2, 0x1 ;  /* 0x00000002d41e7211 */ /* 0x042fe400078608ff */
[-C--:B------:R-:W-:Y:S02]  /*2aa60*/  LEA.HI.X.SX32 R33, R213, R252.reuse, 0x1, P2 ;  /* 0x000000fcd5217211 */ /* 0x080fe400010f0eff */
[-C--:B------:R-:W-:Y:S01]  /*2aa70*/  LEA.HI.X.SX32 R31, R212, R252.reuse, 0x1, P3 ;  /* 0x000000fcd41f7211 */ /* 0x080fe200018f0eff */
[----:B------:R-:W-:Y:S01]  /*2aa80*/  VIADD R65, R60, UR10 ;  /* 0x0000000a3c417c36 */ /* 0x000fe20008000000 */
[----:B------:R-:W-:Y:S01]  /*2aa90*/  LEA.HI.X.SX32 R211, R240, R252, 0x1, P1 ;  /* 0x000000fcf0d37211 */ /* 0x000fe200008f0eff */
[----:B------:R0:W-:Y:S02]  /*2aaa0*/  STL.64 [R1+0x190], R32 ;  /* 0x0001902001007387 */ /* 0x0001e40000100a00 */
[----:B------:R-:W-:-:S02]  /*2aab0*/  VIADD R64, R65, UR11 ;  /* 0x0000000b41407c36 */ /* 0x000fc40008000000 */
[----:B------:R1:W-:Y:S01]  /*2aac0*/  STL.64 [R1+0x188], R30 ;  /* 0x0001881e01007387 */ /* 0x0003e20000100a00 */
[-C--:B------:R-:W-:Y:S02]  /*2aad0*/  LEA R212, P2, R215, R2.reuse, 0x1 ;  /* 0x00000002d7d47211 */ /* 0x080fe400078408ff */
[CC--:B0-----:R-:W-:Y:S02]  /*2aae0*/  LEA R32, P1, R233.reuse, R2.reuse, 0x1 ;  /* 0x00000002e9207211 */ /* 0x0c1fe400078208ff */
[----:B-1----:R-:W-:Y:S02]  /*2aaf0*/  LEA R30, P3, R214, R2, 0x1 ;  /* 0x00000002d61e7211 */ /* 0x002fe400078608ff */
[-C--:B------:R-:W-:Y:S01]  /*2ab00*/  LEA.HI.X.SX32 R33, R233, R252.reuse, 0x1, P1 ;  /* 0x000000fce9217211 */ /* 0x080fe200008f0eff */
[----:B------:R-:W-:Y:S01]  /*2ab10*/  VIADD R63, R64, UR12 ;  /* 0x0000000c403f7c36 */ /* 0x000fe20008000000 */
[----:B------:R-:W-:-:S03]  /*2ab20*/  LEA.HI.X.SX32 R31, R214, R252, 0x1, P3 ;  /* 0x000000fcd61f7211 */ /* 0x000fc600018f0eff */
[----:B------:R0:W-:Y:S01]  /*2ab30*/  STL.64 [R1+0x180], R32 ;  /* 0x0001802001007387 */ /* 0x0001e20000100a00 */
[----:B------:R-:W-:Y:S01]  /*2ab40*/  VIADD R68, R63, UR13 ;  /* 0x0000000d3f447c36 */ /* 0x000fe20008000000 */
[----:B------:R-:W-:Y:S02]  /*2ab50*/  LEA.HI.X.SX32 R213, R215, R252, 0x1, P2 ;  /* 0x000000fcd7d57211 */ /* 0x000fe400010f0eff */
[----:B------:R1:W-:Y:S01]  /*2ab60*/  STL.64 [R1+0x170], R30 ;  /* 0x0001701e01007387 */ /* 0x0003e20000100a00 */
[----:B------:R-:W-:Y:S01]  /*2ab70*/  VIADD R67, R68, UR14 ;  /* 0x0000000e44437c36 */ /* 0x000fe20008000000 */
[CC--:B0-----:R-:W-:Y:S02]  /*2ab80*/  LEA R32, P1, R232.reuse, R2.reuse, 0x1 ;  /* 0x00000002e8207211 */ /* 0x0c1fe400078208ff */
[----:B-1----:R-:W-:Y:S02]  /*2ab90*/  LEA R30, P2, R231, R2, 0x1 ;  /* 0x00000002e71e7211 */ /* 0x002fe400078408ff */
[----:B------:R-:W-:-:S02]  /*2aba0*/  LEA.HI.X.SX32 R33, R232, R252, 0x1, P1 ;  /* 0x000000fce8217211 */ /* 0x000fc400008f0eff */
[----:B------:R-:W-:Y:S02]  /*2abb0*/  LEA.HI.X.SX32 R31, R231, R252, 0x1, P2 ;  /* 0x000000fce71f7211 */ /* 0x000fe400010f0eff */
[CC--:B------:R-:W-:Y:S01]  /*2abc0*/  LEA R214, P3, R230.reuse, R2.reuse, 0x1 ;  /* 0x00000002e6d67211 */ /* 0x0c0fe200078608ff */
[----:B------:R-:W-:Y:S01]  /*2abd0*/  VIADD R66, R67, UR15 ;  /* 0x0000000f43427c36 */ /* 0x000fe20008000000 */
[----:B------:R0:W-:Y:S01]  /*2abe0*/  STL.64 [R1+0x168], R32 ;  /* 0x0001682001007387 */ /* 0x0001e20000100a00 */
[C---:B------:R-:W-:Y:S02]  /*2abf0*/  LEA R54, P1, R229.reuse, R2, 0x1 ;  /* 0x00000002e5367211 */ /* 0x040fe400078208ff */
[-C--:B------:R-:W-:Y:S01]  /*2ac00*/  LEA.HI.X.SX32 R215, R230, R252.reuse, 0x1, P3 ;  /* 0x000000fce6d77211 */ /* 0x080fe200018f0eff */
[----:B------:R1:W-:Y:S01]  /*2ac10*/  STL.64 [R1+0x160], R30 ;  /* 0x0001601e01007387 */ /* 0x0003e20000100a00 */
[----:B------:R-:W-:Y:S01]  /*2ac20*/  VIADD R71, R66, UR16 ;  /* 0x0000001042477c36 */ /* 0x000fe20008000000 */
[----:B------:R-:W-:-:S02]  /*2ac30*/  LEA.HI.X.SX32 R55, R229, R252, 0x1, P1 ;  /* 0x000000fce5377211 */ /* 0x000fc400008f0eff */
[CC--:B0-----:R-:W-:Y:S02]  /*2ac40*/  LEA R32, P2, R217.reuse, R2.reuse, 0x1 ;  /* 0x00000002d9207211 */ /* 0x0c1fe400078408ff */
[C---:B-1----:R-:W-:Y:S02]  /*2ac50*/  LEA R30, P3, R216.reuse, R2, 0x1 ;  /* 0x00000002d81e7211 */ /* 0x042fe400078608ff */
        /* <DEDUP_REMOVED lines=25> */
[----:B------:R-:W-:Y:S01]  /*2adf0*/  LEA.HI.X.SX32 R219, R221, R252, 0x1, P2 ;  /* 0x000000fcdddb7211 */ /* 0x000fe200010f0eff */
[----:B------:R-:W-:Y:S02]  /*2ae00*/  VIADD R76, R77, UR23 ;  /* 0x000000174d4c7c36 */ /* 0x000fe40008000000 */
[----:B------:R1:W-:Y:S02]  /*2ae10*/  STL.64 [R1+0x110], R30 ;  /* 0x0001101e01007387 */ /* 0x0003e40000100a00 */
        /* <DEDUP_REMOVED lines=8> */
[----:B------:R-:W-:Y:S02]  /*2aea0*/  LEA R54, P1, R223, R2, 0x1 ;  /* 0x00000002df367211 */ /* 0x000fe400078208ff */
[-C--:B------:R-:W-:Y:S01]  /*2aeb0*/  LEA.HI.X.SX32 R221, R224, R252.reuse, 0x1, P3 ;  /* 0x000000fce0dd7211 */ /* 0x080fe200018f0eff */
[----:B------:R1:W-:Y:S01]  /*2aec0*/  STL.64 [R1+0x100], R30 ;  /* 0x0001001e01007387 */ /* 0x0003e20000100a00 */
[----:B------:R-:W-:Y:S01]  /*2aed0*/  VIADD R78, R79, UR26 ;  /* 0x0000001a4f4e7c36 */ /* 0x000fe20008000000 */
[----:B------:R-:W-:-:S02]  /*2aee0*/  LEA.HI.X.SX32 R55, R223, R252, 0x1, P1 ;  /* 0x000000fcdf377211 */ /* 0x000fc400008f0eff */
[-C--:B0-----:R-:W-:Y:S02]  /*2aef0*/  LEA R32, P2, R222, R2.reuse, 0x1 ;  /* 0x00000002de207211 */ /* 0x081fe400078408ff */
[----:B-1----:R-:W-:Y:S02]  /*2af00*/  LEA R30, P3, R0, R2, 0x1 ;  /* 0x00000002001e7211 */ /* 0x002fe400078608ff */
[-C--:B------:R-:W-:Y:S02]  /*2af10*/  LEA.HI.X.SX32 R33, R222, R252.reuse, 0x1, P2 ;  /* 0x000000fcde217211 */ /* 0x080fe400010f0eff */
[----:B------:R-:W-:Y:S01]  /*2af20*/  LEA.HI.X.SX32 R31, R0, R252, 0x1, P3 ;  /* 0x000000fc001f7211 */ /* 0x000fe200018f0eff */
[----:B------:R-:W-:Y:S01]  /*2af30*/  VIADD R0, R78, UR27 ;  /* 0x0000001b4e007c36 */ /* 0x000fe20008000000 */
[----:B------:R-:W-:Y:S01]  /*2af40*/  STL.64 [R1+0xf0], R54 ;  /* 0x0000f03601007387 */ /* 0x000fe20000100a00 */
[----:B------:R-:W-:-:S03]  /*2af50*/  LEA R222, P1, R62, R2, 0x1 ;  /* 0x000000023ede7211 */ /* 0x000fc600078208ff */
[----:B------:R0:W-:Y:S01]  /*2af60*/  STL.64 [R1+0xe8], R32 ;  /* 0x0000e82001007387 */ /* 0x0001e20000100a00 */
[----:B------:R-:W-:-:S03]  /*2af70*/  VIADD R81, R0, UR28 ;  /* 0x0000001c00517c36 */ /* 0x000fc60008000000 */
[----:B------:R1:W-:Y:S01]  /*2af80*/  STL.64 [R1+0xe0], R30 ;  /* 0x0000e01e01007387 */ /* 0x0003e20000100a00 */
[----:B------:R-:W-:Y:S01]  /*2af90*/  LEA.HI.X.SX32 R223, R62, R252, 0x1, P1 ;  /* 0x000000fc3edf7211 */ /* 0x000fe200008f0eff */
[----:B------:R-:W-:Y:S01]  /*2afa0*/  VIADD R62, R81, UR29 ;  /* 0x0000001d513e7c36 */ /* 0x000fe20008000000 */
[CC--:B0-----:R-:W-:Y:S02]  /*2afb0*/  LEA R32, P2, R61.reuse, R2.reuse, 0x1 ;  /* 0x000000023d207211 */ /* 0x0c1fe400078408ff */
[C---:B-1----:R-:W-:Y:S02]  /*2afc0*/  LEA R30, P3, R60.reuse, R2, 0x1 ;  /* 0x000000023c1e7211 */ /* 0x042fe400078608ff */
[-C--:B------:R-:W-:Y:S02]  /*2afd0*/  LEA.HI.X.SX32 R33, R61, R252.reuse, 0x1, P2 ;  /* 0x000000fc3d217211 */ /* 0x080fe400010f0eff */
[----:B------:R-:W-:Y:S01]  /*2afe0*/  LEA.HI.X.SX32 R31, R60, R252, 0x1, P3 ;  /* 0x000000fc3c1f7211 */ /* 0x000fe200018f0eff */
[----:B------:R-:W-:-:S02]  /*2aff0*/  VIADD R61, R62, UR30 ;  /* 0x0000001e3e3d7c36 */ /* 0x000fc40008000000 */
[----:B------:R0:W-:Y:S02]  /*2b000*/  STL.64 [R1+0xd0], R32 ;  /* 0x0000d02001007387 */ /* 0x0001e40000100a00 */
[----:B------:R-:W-:Y:S02]  /*2b010*/  VIADD R80, R61, UR31 ;  /* 0x0000001f3d507c36 */ /* 0x000fe40008000000 */
[----:B------:R1:W-:Y:S01]  /*2b020*/  STL.64 [R1+0xc8], R30 ;  /* 0x0000c81e01007387 */ /* 0x0003e20000100a00 */
[-C--:B------:R-:W-:Y:S02]  /*2b030*/  LEA R224, P2, R64, R2.reuse, 0x1 ;  /* 0x0000000240e07211 */ /* 0x080fe400078408ff */
[-C--:B0-----:R-:W-:Y:S02]  /*2b040*/  LEA R32, P1, R65, R2.reuse, 0x1 ;  /* 0x0000000241207211 */ /* 0x081fe400078208ff */
[----:B-1----:R-:W-:Y:S02]  /*2b050*/  LEA R30, P3, R63, R2, 0x1 ;  /* 0x000000023f1e7211 */ /* 0x002fe400078608ff */
[-C--:B------:R-:W-:Y:S01]  /*2b060*/  LEA.HI.X.SX32 R33, R65, R252.reuse, 0x1, P1 ;  /* 0x000000fc41217211 */ /* 0x080fe200008f0eff */
[----:B------:R-:W-:Y:S01]  /*2b070*/  VIADD R65, R80, UR32 ;  /* 0x0000002050417c36 */ /* 0x000fe20008000000 */
[----:B------:R-:W-:-:S02]  /*2b080*/  LEA.HI.X.SX32 R31, R63, R252, 0x1, P3 ;  /* 0x000000fc3f1f7211 */ /* 0x000fc400018f0eff */
[----:B------:R-:W-:Y:S01]  /*2b090*/  LEA R226, P3, R66, R2, 0x1 ;  /* 0x0000000242e27211 */ /* 0x000fe200078608ff */
[----:B------:R0:W-:Y:S01]  /*2b0a0*/  STL.64 [R1+0xc0], R32 ;  /* 0x0000c02001007387 */ /* 0x0001e20000100a00 */
[-C--:B------:R-:W-:Y:S01]  /*2b0b0*/  LEA.HI.X.SX32 R225, R64, R252.reuse, 0x1, P2 ;  /* 0x000000fc40e17211 */ /* 0x080fe200010f0eff */
[----:B------:R-:W-:Y:S02]  /*2b0c0*/  VIADD R60, R65, UR33 ;  /* 0x00000021413c7c36 */ /* 0x000fe40008000000 */
[----:B------:R1:W-:Y:S01]  /*2b0d0*/  STL.64 [R1+0xb0], R30 ;  /* 0x0000b01e01007387 */ /* 0x0003e20000100a00 */
[----:B------:R-:W-:Y:S01]  /*2b0e0*/  LEA.HI.X.SX32 R227, R66, R252, 0x1, P3 ;  /* 0x000000fc42e37211 */ /* 0x000fe200018f0eff */
[----:B------:R-:W-:Y:S01]  /*2b0f0*/  VIADD R66, R60, UR34 ;  /* 0x000000223c427c36 */ /* 0x000fe20008000000 */
[-C--:B0-----:R-:W-:Y:S02]  /*2b100*/  LEA R32, P1, R68, R2.reuse, 0x1 ;  /* 0x0000000244207211 */ /* 0x081fe400078208ff */
[----:B-1----:R-:W-:-:S02]  /*2b110*/  LEA R30, P2, R67, R2, 0x1 ;  /* 0x00000002431e7211 */ /* 0x002fc400078408ff */
[-C--:B------:R-:W-:Y:S02]  /*2b120*/  LEA.HI.X.SX32 R33, R68, R252.reuse, 0x1, P1 ;  /* 0x000000fc44217211 */ /* 0x080fe400008f0eff */
[----:B------:R-:W-:Y:S01]  /*2b130*/  LEA.HI.X.SX32 R31, R67, R252, 0x1, P2 ;  /* 0x000000fc431f7211 */ /* 0x000fe200010f0eff */
[----:B------:R-:W-:Y:S01]  /*2b140*/  VIADD R64, R66, UR35 ;  /* 0x0000002342407c36 */ /* 0x000fe20008000000 */
[C---:B------:R-:W-:Y:S01]  /*2b150*/  LEA R54, P1, R71.reuse, R2, 0x1 ;  /* 0x0000000247367211 */ /* 0x040fe200078208ff */
[----:B------:R0:W-:Y:S02]  /*2b160*/  STL.64 [R1+0xa8], R32 ;  /* 0x0000a82001007387 */ /* 0x0001e40000100a00 */
[----:B------:R-:W-:Y:S02]  /*2b170*/  VIADD R63, R64, UR36 ;  /* 0x00000024403f7c36 */ /* 0x000fe40008000000 */
        /* <DEDUP_REMOVED lines=11> */
[-C--:B------:R-:W-:Y:S01]  /*2b230*/  LEA R228, P1, R74, R2.reuse, 0x1 ;  /* 0x000000024ae47211 */ /* 0x080fe200078208ff */
[----:B------:R-:W-:Y:S01]  /*2b240*/  VIADD R69, R67, UR39 ;  /* 0x0000002743457c36 */ /* 0x000fe20008000000 */
[----:B0-----:R-:W-:-:S02]  /*2b250*/  LEA R32, P2, R73, R2, 0x1 ;  /* 0x0000000249207211 */ /* 0x001fc400078408ff */
[C---:B-1----:R-:W-:Y:S02]  /*2b260*/  LEA R30, P3, R72.reuse, R2, 0x1 ;  /* 0x00000002481e7211 */ /* 0x042fe400078608ff */
[-C--:B------:R-:W-:Y:S02]  /*2b270*/  LEA.HI.X.SX32 R33, R73, R252.reuse, 0x1, P2 ;  /* 0x000000fc49217211 */ /* 0x080fe400010f0eff */
[-C--:B------:R-:W-:Y:S01]  /*2b280*/  LEA.HI.X.SX32 R31, R72, R252.reuse, 0x1, P3 ;  /* 0x000000fc481f7211 */ /* 0x080fe200018f0eff */
[----:B------:R-:W-:Y:S01]  /*2b290*/  VIADD R71, R69, UR40 ;  /* 0x0000002845477c36 */ /* 0x000fe20008000000 */
[----:B------:R-:W-:Y:S01]  /*2b2a0*/  LEA.HI.X.SX32 R229, R74, R252, 0x1, P1 ;  /* 0x000000fc4ae57211 */ /* 0x000fe200008f0eff */
[----:B------:R0:W-:Y:S02]  /*2b2b0*/  STL.64 [R1+0x70], R32 ;  /* 0x0000702001007387 */ /* 0x0001e40000100a00 */
[----:B------:R-:W-:Y:S02]  /*2b2c0*/  VIADD R73, R71, UR41 ;  /* 0x0000002947497c36 */ /* 0x000fe40008000000 */
[----:B------:R1:W-:Y:S01]  /*2b2d0*/  STL.64 [R1+0x68], R30 ;  /* 0x0000681e01007387 */ /* 0x0003e20000100a00 */
[----:B0-----:R-:W-:-:S02]  /*2b2e0*/  LEA R32, P1, R77, R2, 0x1 ;  /* 0x000000024d207211 */ /* 0x001fc400078208ff */
[----:B-1----:R-:W-:Y:S02]  /*2b2f0*/  LEA R30, P3, R75, R2, 0x1 ;  /* 0x000000024b1e7211 */ /* 0x002fe400078608ff */
[-C--:B------:R-:W-:Y:S02]  /*2b300*/  LEA.HI.X.SX32 R33, R77, R252.reuse, 0x1, P1 ;  /* 0x000000fc4d217211 */ /* 0x080fe400008f0eff */
[----:B------:R-:W-:Y:S01]  /*2b310*/  LEA.HI.X.SX32 R31, R75, R252, 0x1, P3 ;  /* 0x000000fc4b1f7211 */ /* 0x000fe200018f0eff */
[----:B------:R-:W-:Y:S02]  /*2b320*/  VIADD R75, R73, UR42 ;  /* 0x0000002a494b7c36 */ /* 0x000fe40008000000 */
[----:B------:R0:W-:Y:S02]  /*2b330*/  STL.64 [R1+0x60], R32 ;  /* 0x0000602001007387 */ /* 0x0001e40000100a00 */
[----:B------:R-:W-:Y:S01]  /*2b340*/  VIADD R77, R75, UR43 ;  /* 0x0000002b4b4d7c36 */ /* 0x000fe20008000000 */
[----:B------:R-:W-:-:S02]  /*2b350*/  LEA R232, P3, R0, R2, 0x1 ;  /* 0x0000000200e87211 */ /* 0x000fc400078608ff */
[-C--:B------:R-:W-:Y:S02]  /*2b360*/  LEA R230, P2, R76, R2.reuse, 0x1 ;  /* 0x000000024ce67211 */ /* 0x080fe400078408ff */
[----:B0-----:R-:W-:-:S04]  /*2b370*/  LEA R32, P1, R79, R2, 0x1 ;  /* 0x000000024f207211 */ /* 0x001fc800078208ff */
[-C--:B------:R-:W-:Y:S01]  /*2b380*/  LEA.HI.X.SX32 R33, R79, R252.reuse, 0x1, P1 ;  /* 0x000000fc4f217211 */ /* 0x080fe200008f0eff */
[----:B------:R-:W-:Y:S01]  /*2b390*/  VIADD R79, R77, UR44 ;  /* 0x0000002c4d4f7c36 */ /* 0x000fe20008000000 */
[-C--:B------:R-:W-:Y:S01]  /*2b3a0*/  LEA.HI.X.SX32 R233, R0, R252.reuse, 0x1, P3 ;  /* 0x000000fc00e97211 */ /* 0x080fe200018f0eff */
[----:B------:R0:W-:Y:S01]  /*2b3b0*/  STL.64 [R1+0x50], R30 ;  /* 0x0000501e01007387 */ /* 0x0001e20000100a00 */
[----:B------:R-:W-:Y:S01]  /*2b3c0*/  LEA.HI.X.SX32 R231, R76, R252, 0x1, P2 ;  /* 0x000000fc4ce77211 */ /* 0x000fe200010f0eff */
[----:B------:R-:W-:Y:S02]  /*2b3d0*/  VIADD R0, R79, UR45 ;  /* 0x0000002d4f007c36 */ /* 0x000fe40008000000 */
[----:B------:R1:W-:Y:S02]  /*2b3e0*/  STL.64 [R1+0x48], R32 ;  /* 0x0000482001007387 */ /* 0x0003e40000100a00 */
[----:B------:R-:W-:Y:S01]  /*2b3f0*/  VIADD R83, R0, UR48 ;  /* 0x0000003000537c36 */ /* 0x000fe20008000000 */
[----:B------:R-:W-:-:S02]  /*2b400*/  LEA R240, P3, R61, R2, 0x1 ;  /* 0x000000023df07211 */ /* 0x000fc400078608ff */
[CC--:B0-----:R-:W-:Y:S02]  /*2b410*/  LEA R30, P2, R78.reuse, R2.reuse, 0x1 ;  /* 0x000000024e1e7211 */ /* 0x0c1fe400078408ff */
[----:B-1----:R-:W-:Y:S02]  /*2b420*/  LEA R32, P1, R81, R2, 0x1 ;  /* 0x0000000251207211 */ /* 0x002fe400078208ff */
[-C--:B------:R-:W-:Y:S01]  /*2b430*/  LEA.HI.X.SX32 R31, R78, R252.reuse, 0x1, P2 ;  /* 0x000000fc4e1f7211 */ /* 0x080fe200010f0eff */
[----:B------:R-:W-:Y:S01]  /*2b440*/  VIADD R85, R83, UR49 ;  /* 0x0000003153557c36 */ /* 0x000fe20008000000 */
[-C--:B------:R-:W-:Y:S02]  /*2b450*/  LEA.HI.X.SX32 R33, R81, R252.reuse, 0x1, P1 ;  /* 0x000000fc51217211 */ /* 0x080fe400008f0eff */
[----:B------:R-:W-:Y:S01]  /*2b460*/  LEA.HI.X.SX32 R241, R61, R252, 0x1, P3 ;  /* 0x000000fc3df17211 */ /* 0x000fe200018f0eff */
[----:B------:R0:W-:Y:S01]  /*2b470*/  STL.64 [R1+0x40], R30 ;  /* 0x0000401e01007387 */ /* 0x0001e20000100a00 */
[----:B------:R-:W-:-:S03]  /*2b480*/  VIADD R61, R85, UR50 ;  /* 0x00000032553d7c36 */ /* 0x000fc60008000000 */
[----:B------:R1:W-:Y:S01]  /*2b490*/  STL.64 [R1+0x30], R32 ;  /* 0x0000302001007387 */ /* 0x0003e20000100a00 */
[----:B------:R-:W-:Y:S01]  /*2b4a0*/  VIADD R91, R61, UR51 ;  /* 0x000000333d5b7c36 */ /* 0x000fe20008000000 */
[-C--:B0-----:R-:W-:Y:S01]  /*2b4b0*/  LEA R30, P2, R62, R2.reuse, 0x1 ;  /* 0x000000023e1e7211 */ /* 0x081fe200078408ff */
[----:B-1----:R-:W-:Y:S01]  /*2b4c0*/  IMAD.MOV.U32 R32, RZ, RZ, R236 ;  /* 0x000000ffff207224 */ /* 0x002fe200078e00ec */
[----:B------:R-:W-:Y:S01]  /*2b4d0*/  LEA R236, P3, R60, R2, 0x1 ;  /* 0x000000023cec7211 */ /* 0x000fe200078608ff */
[----:B------:R-:W-:Y:S01]  /*2b4e0*/  IMAD.MOV.U32 R33, RZ, RZ, R237 ;  /* 0x000000ffff217224 */ /* 0x000fe200078e00ed */
[-C--:B------:R-:W-:Y:S02]  /*2b4f0*/  LEA.HI.X.SX32 R31, R62, R252.reuse, 0x1, P2 ;  /* 0x000000fc3e1f7211 */ /* 0x080fe400010f0eff */
[----:B------:R-:W-:Y:S01]  /*2b500*/  LEA.HI.X.SX32 R237, R60, R252, 0x1, P3 ;  /* 0x000000fc3ced7211 */ /* 0x000fe200018f0eff */
[----:B------:R-:W-:Y:S01]  /*2b510*/  VIADD R86, R91, UR52 ;  /* 0x000000345b567c36 */ /* 0x000fe20008000000 */
[-C--:B------:R-:W-:Y:S01]  /*2b520*/  LEA R62, P3, R63, R2.reuse, 0x1 ;  /* 0x000000023f3e7211 */ /* 0x080fe200078608ff */
[----:B------:R0:W-:Y:S01]  /*2b530*/  STL.64 [R1+0x28], R30 ;  /* 0x0000281e01007387 */ /* 0x0001e20000100a00 */
[----:B------:R-:W-:Y:S01]  /*2b540*/  LEA R242, P2, R65, R2, 0x1 ;  /* 0x0000000241f27211 */ /* 0x000fe200078408ff */
[----:B------:R-:W-:Y:S01]  /*2b550*/  VIADD R60, R86, UR53 ;  /* 0x00000035563c7c36 */ /* 0x000fe20008000000 */
[----:B------:R-:W-:Y:S01]  /*2b560*/  LEA.HI.X.SX32 R63, R63, R252, 0x1, P3 ;  /* 0x000000fc3f3f7211 */ /* 0x000fe200018f0eff */
[----:B------:R-:W-:Y:S01]  /*2b570*/  IMAD.MOV.U32 R54, RZ, RZ, R238 ;  /* 0x000000ffff367224 */ /* 0x000fe200078e00ee */
[----:B------:R-:W-:Y:S01]  /*2b580*/  LEA R68, P3, R69, R2, 0x1 ;  /* 0x0000000245447211 */ /* 0x000fe200078608ff */
[----:B------:R-:W-:Y:S01]  /*2b590*/  VIADD R97, R60, UR54 ;  /* 0x000000363c617c36 */ /* 0x000fe20008000000 */
[----:B------:R-:W-:Y:S01]  /*2b5a0*/  LEA.HI.X.SX32 R243, R65, R252, 0x1, P2 ;  /* 0x000000fc41f37211 */ /* 0x000fe200010f0eff */
[----:B------:R-:W-:-:S02]  /*2b5b0*/  IMAD.MOV.U32 R55, RZ, RZ, R239 ;  /* 0x000000ffff377224 */ /* 0x000fc400078e00ef */
[----:B0-----:R-:W-:Y:S01]  /*2b5c0*/  IMAD.MOV.U32 R30, RZ, RZ, R234 ;  /* 0x000000ffff1e7224 */ /* 0x001fe200078e00ea */
[C---:B------:R-:W-:Y:S01]  /*2b5d0*/  LEA R234, P1, R80.reuse, R2, 0x1 ;  /* 0x0000000250ea7211 */ /* 0x040fe200078208ff */
[----:B------:R-:W-:Y:S01]  /*2b5e0*/  IMAD.MOV.U32 R31, RZ, RZ, R235 ;  /* 0x000000ffff1f7224 */ /* 0x000fe200078e00eb */
[-C--:B------:R-:W-:Y:S01]  /*2b5f0*/  LEA.HI.X.SX32 R69, R69, R252.reuse, 0x1, P3 ;  /* 0x000000fc45457211 */ /* 0x080fe200018f0eff */
[----:B------:R-:W3:Y:S01]  /*2b600*/  LDL.LU.64 R58, [R1+0xb88] ;  /* 0x000b8800013a7983 */ /* 0x000ee20000300a00 */
[----:B------:R-:W-:Y:S02]  /*2b610*/  LEA.HI.X.SX32 R235, R80, R252, 0x1, P1 ;  /* 0x000000fc50eb7211 */ /* 0x000fe400008f0eff */
[-C--:B------:R-:W-:Y:S02]  /*2b620*/  LEA R74, P3, R75, R2.reuse, 0x1 ;  /* 0x000000024b4a7211 */ /* 0x080fe400078608ff */
[-C--:B------:R-:W-:Y:S02]  /*2b630*/  LEA R238, P1, R66, R2.reuse, 0x1 ;  /* 0x0000000242ee7211 */ /* 0x080fe400078208ff */
[----:B------:R-:W-:Y:S01]  /*2b640*/  LEA R250, P2, R64, R2, 0x1 ;  /* 0x0000000240fa7211 */ /* 0x000fe200078408ff */
[----:B------:R-:W-:Y:S01]  /*2b650*/  VIADD R99, R97, UR58 ;  /* 0x0000003a61637c36 */ /* 0x000fe20008000000 */
[----:B------:R-:W-:-:S02]  /*2b660*/  LEA.HI.X.SX32 R75, R75, R252, 0x1, P3 ;  /* 0x000000fc4b4b7211 */ /* 0x000fc400018f0eff */
[-C--:B------:R-:W-:Y:S02]  /*2b670*/  LEA.HI.X.SX32 R239, R66, R252.reuse, 0x1, P1 ;  /* 0x000000fc42ef7211 */ /* 0x080fe400008f0eff */
[----:B------:R-:W-:Y:S02]  /*2b680*/  LEA.HI.X.SX32 R251, R64, R252, 0x1, P2 ;  /* 0x000000fc40fb7211 */ /* 0x000fe400010f0eff */
[CC--:B------:R-:W-:Y:S01]  /*2b690*/  LEA R80, P3, R0.reuse, R2.reuse, 0x1 ;  /* 0x0000000200507211 */ /* 0x0c0fe200078608ff */
[----:B------:R-:W-:Y:S01]  /*2b6a0*/  VIADD R101, R99, UR57 ;  /* 0x0000003963657c36 */ /* 0x000fe20008000000 */
[----:B------:R-:W-:Y:S02]  /*2b6b0*/  LEA R66, P2, R67, R2, 0x1 ;  /* 0x0000000243427211 */ /* 0x000fe400078408ff */
[-C--:B------:R-:W-:Y:S01]  /*2b6c0*/  LEA.HI.X.SX32 R81, R0, R252.reuse, 0x1, P3 ;  /* 0x000000fc00517211 */ /* 0x080fe200018f0eff */
[----:B------:R-:W-:Y:S01]  /*2b6d0*/  VIADD R103, R101, UR56 ;  /* 0x0000003865677c36 */ /* 0x000fe20008000000 */
[----:B------:R-:W-:-:S02]  /*2b6e0*/  LEA.HI.X.SX32 R67, R67, R252, 0x1, P2 ;  /* 0x000000fc43437211 */ /* 0x000fc400010f0eff */
[-C--:B------:R-:W-:Y:S02]  /*2b6f0*/  LEA R88, P3, R61, R2.reuse, 0x1 ;  /* 0x000000023d587211 */ /* 0x080fe400078608ff */
[----:B------:R-:W-:Y:S02]  /*2b700*/  LEA R72, P2, R73, R2, 0x1 ;  /* 0x0000000249487211 */ /* 0x000fe400078408ff */
[-C--:B------:R-:W-:Y:S01]  /*2b710*/  LEA.HI.X.SX32 R89, R61, R252.reuse, 0x1, P3 ;  /* 0x000000fc3d597211 */ /* 0x080fe200018f0eff */
[----:B------:R-:W-:Y:S01]  /*2b720*/  VIADD R61, R103, UR60 ;  /* 0x0000003c673d7c36 */ /* 0x000fe20008000000 */
[----:B------:R-:W-:Y:S02]  /*2b730*/  LEA.HI.X.SX32 R73, R73, R252, 0x1, P2 ;  /* 0x000000fc49497211 */ /* 0x000fe400010f0eff */
[CC--:B------:R-:W-:Y:S02]  /*2b740*/  LEA R64, P1, R70.reuse, R2.reuse, 0x1 ;  /* 0x0000000246407211 */ /* 0x0c0fe400078208ff */
[----:B------:R-:W-:Y:S01]  /*2b750*/  LEA R78, P2, R79, R2, 0x1 ;  /* 0x000000024f4e7211 */ /* 0x000fe200078408ff */
[----:B------:R-:W-:Y:S01]  /*2b760*/  VIADD R0, R61, UR59 ;  /* 0x0000003b3d007c36 */ /* 0x000fe20008000000 */
[----:B------:R-:W-:-:S02]  /*2b770*/  LEA.HI.X.SX32 R65, R70, R252, 0x1, P1 ;  /* 0x000000fc46417211 */ /* 0x000fc400008f0eff */
[----:B------:R-:W-:Y:S02]  /*2b780*/  LEA.HI.X.SX32 R79, R79, R252, 0x1, P2 ;  /* 0x000000fc4f4f7211 */ /* 0x000fe400010f0eff */
[-C--:B------:R-:W-:Y:S02]  /*2b790*/  LEA R94, P3, R60, R2.reuse, 0x1 ;  /* 0x000000023c5e7211 */ /* 0x080fe400078608ff */
[-C--:B------:R-:W-:Y:S02]  /*2b7a0*/  LEA R70, P1, R71, R2.reuse, 0x1 ;  /* 0x0000000247467211 */ /* 0x080fe400078208ff */
[----:B------:R-:W-:Y:S01]  /*2b7b0*/  LEA R84, P2, R85, R2, 0x1 ;  /* 0x0000000255547211 */ /* 0x000fe200078408ff */
[----:B------:R-:W-:Y:S01]  /*2b7c0*/  VIADD R245, R0, UR55 ;  /* 0x0000003700f57c36 */ /* 0x000fe20008000000 */
[-C--:B------:R-:W-:Y:S02]  /*2b7d0*/  LEA.HI.X.SX32 R95, R60, R252.reuse, 0x1, P3 ;  /* 0x000000fc3c5f7211 */ /* 0x080fe400018f0eff */
[----:B------:R-:W-:-:S02]  /*2b7e0*/  LEA.HI.X.SX32 R71, R71, R252, 0x1, P1 ;  /* 0x000000fc47477211 */ /* 0x000fc400008f0eff */
[----:B------:R-:W-:Y:S02]  /*2b7f0*/  LEA.HI.X.SX32 R85, R85, R252, 0x1, P2 ;  /* 0x000000fc55557211 */ /* 0x000fe400010f0eff */
[-C--:B------:R-:W-:Y:S01]  /*2b800*/  LEA R100, P3, R101, R2.reuse, 0x1 ;  /* 0x0000000265647211 */ /* 0x080fe200078608ff */
[----:B------:R-:W-:Y:S01]  /*2b810*/  VIADD R247, R245, UR61 ;  /* 0x0000003df5f77c36 */ /* 0x000fe20008000000 */
[-C--:B------:R-:W-:Y:S02]  /*2b820*/  LEA R76, P1, R77, R2.reuse, 0x1 ;  /* 0x000000024d4c7211 */ /* 0x080fe400078208ff */
[----:B------:R-:W-:Y:S02]  /*2b830*/  LEA R92, P2, R86, R2, 0x1 ;  /* 0x00000002565c7211 */ /* 0x000fe400078408ff */
[-C--:B------:R-:W-:Y:S02]  /*2b840*/  LEA.HI.X.SX32 R101, R101, R252.reuse, 0x1, P3 ;  /* 0x000000fc65657211 */ /* 0x080fe400018f0eff */
[----:B------:R-:W-:-:S02]  /*2b850*/  LEA.HI.X.SX32 R77, R77, R252, 0x1, P1 ;  /* 0x000000fc4d4d7211 */ /* 0x000fc400008f0eff */
[----:B------:R-:W-:Y:S01]  /*2b860*/  LEA.HI.X.SX32 R93, R86, R252, 0x1, P2 ;  /* 0x000000fc565d7211 */ /* 0x000fe200010f0eff */
[----:B------:R-:W-:Y:S01]  /*2b870*/  VIADD R86, R247, UR4 ;  /* 0x00000004f7567c36 */ /* 0x000fe20008000000 */
[CC--:B------:R-:W-:Y:S01]  /*2b880*/  LEA R106, P3, R0.reuse, R2.reuse, 0x1 ;  /* 0x00000002006a7211 */ /* 0x0c0fe200078608ff */
[----:B------:R-:W-:Y:S01]  /*2b890*/  ULDC UR4, c[0x0][0x22c] ;  /* 0x00008b0000047ab9 */ /* 0x000fe20000000800 */
[C---:B------:R-:W-:Y:S02]  /*2b8a0*/  LEA R82, P1, R83.reuse, R2, 0x1 ;  /* 0x0000000253527211 */ /* 0x040fe400078208ff */
[-C--:B------:R-:W-:Y:S01]  /*2b8b0*/  LEA.HI.X.SX32 R107, R0, R252.reuse, 0x1, P3 ;  /* 0x000000fc006b7211 */ /* 0x080fe200018f0eff */
[----:B------:R-:W-:Y:S01]  /*2b8c0*/  VIADD R0, R86, UR5 ;  /* 0x0000000556007c36 */ /* 0x000fe20008000000 */
[----:B------:R-:W-:Y:S01]  /*2b8d0*/  LEA.HI.X.SX32 R83, R83, R252, 0x1, P1 ;  /* 0x000000fc53537211 */ /* 0x000fe200008f0eff */
[----:B------:R-:W-:Y:S01]  /*2b8e0*/  ULDC UR5, c[0x0][0x22c] ;  /* 0x00008b0000057ab9 */ /* 0x000fe20000000800 */
[----:B------:R-:W-:-:S02]  /*2b8f0*/  LEA R90, P1, R91, R2, 0x1 ;  /* 0x000000025b5a7211 */ /* 0x000fc400078208ff */
[C---:B------:R-:W-:Y:S02]  /*2b900*/  LEA R248, P4, R0.reuse, R2, 0x1 ;  /* 0x0000000200f87211 */ /* 0x040fe400078808ff */
[----:B------:R-:W-:Y:S02]  /*2b910*/  LEA.HI.X.SX32 R91, R91, R252, 0x1, P1 ;  /* 0x000000fc5b5b7211 */ /* 0x000fe400008f0eff */
[----:B------:R-:W-:Y:S02]  /*2b920*/  LEA R96, P1, R97, R2, 0x1 ;  /* 0x0000000261607211 */ /* 0x000fe400078208ff */
[-C--:B------:R-:W-:Y:S01]  /*2b930*/  LEA.HI.X.SX32 R249, R0, R252.reuse, 0x1, P4 ;  /* 0x000000fc00f97211 */ /* 0x080fe200020f0eff */
[----:B------:R-:W-:Y:S01]  /*2b940*/  VIADD R0, R3, 0x77 ;  /* 0x0000007703007836 */ /* 0x000fe20000000000 */
[----:B------:R-:W-:Y:S02]  /*2b950*/  LEA.HI.X.SX32 R97, R97, R252, 0x1, P1 ;  /* 0x000000fc61617211 */ /* 0x000fe400008f0eff */
[----:B------:R-:W-:-:S02]  /*2b960*/  LEA R102, P1, R103, R2, 0x1 ;  /* 0x0000000267667211 */ /* 0x000fc400078208ff */
[----:B------:R-:W-:Y:S02]  /*2b970*/  LEA R98, P2, R99, R2, 0x1 ;  /* 0x0000000263627211 */ /* 0x000fe400078408ff */
[-C--:B------:R-:W-:Y:S02]  /*2b980*/  LEA.HI.X.SX32 R103, R103, R252.reuse, 0x1, P1 ;  /* 0x000000fc67677211 */ /* 0x080fe400008f0eff */
[----:B------:R-:W-:Y:S01]  /*2b990*/  ISETP.LT.AND P5, PT, R0, UR4, !P0 ;  /* 0x0000000400007c0c */ /* 0x000fe2000c7a1270 */
[----:B------:R-:W-:Y:S01]  /*2b9a0*/  VIADD R0, R3, 0x78 ;  /* 0x0000007803007836 */ /* 0x000fe20000000000 */
[----:B------:R-:W-:Y:S01]  /*2b9b0*/  LEA.HI.X.SX32 R99, R99, R252, 0x1, P2 ;  /* 0x000000fc63637211 */ /* 0x000fe200010f0eff */
[----:B------:R-:W-:Y:S01]  /*2b9c0*/  ULDC UR4, c[0x0][0x22c] ;  /* 0x00008b0000047ab9 */ /* 0x000fe20000000800 */
[-C--:B------:R-:W-:Y:S02]  /*2b9d0*/  LEA R244, P1, R245, R2.reuse, 0x1 ;  /* 0x00000002f5f47211 */ /* 0x080fe400078208ff */
[----:B------:R-:W-:-:S02]  /*2b9e0*/  LEA R104, P2, R61, R2, 0x1 ;  /* 0x000000023d687211 */ /* 0x000fc400078408ff */
[-C--:B------:R-:W-:Y:S02]  /*2b9f0*/  LEA.HI.X.SX32 R245, R245, R252.reuse, 0x1, P1 ;  /* 0x000000fcf5f57211 */ /* 0x080fe400008f0eff */
[----:B------:R-:W-:Y:S02]  /*2ba00*/  LEA.HI.X.SX32 R105, R61, R252, 0x1, P2 ;  /* 0x000000fc3d697211 */ /* 0x000fe400010f0eff */
[----:B------:R-:W-:Y:S01]  /*2ba10*/  ISETP.LT.AND P1, PT, R0, UR4, !P0 ;  /* 0x0000000400007c0c */ /* 0x000fe2000c721270 */
[----:B------:R-:W-:Y:S01]  /*2ba20*/  VIADD R0, R3, 0x79 ;  /* 0x0000007903007836 */ /* 0x000fe20000000000 */
[----:B------:R-:W-:Y:S01]  /*2ba30*/  LEA R246, P2, R247, R2, 0x1 ;  /* 0x00000002f7f67211 */ /* 0x000fe200078408ff */
[----:B------:R-:W-:Y:S01]  /*2ba40*/  ULDC UR4, c[0x0][0x22c] ;  /* 0x00008b0000047ab9 */ /* 0x000fe20000000800 */
[----:B------:R-:W-:Y:S02]  /*2ba50*/  PRMT R87, R87, 0x7632, R87 ;  /* 0x0000763257577816 */ /* 0x000fe40000000057 */
[----:B------:R-:W-:-:S02]  /*2ba60*/  LEA.HI.X.SX32 R247, R247, R252, 0x1, P2 ;  /* 0x000000fcf7f77211 */ /* 0x000fc400010f0eff */
[----:B------:R-:W-:Y:S01]  /*2ba70*/  ISETP.LT.AND P2, PT, R0, UR4, !P0 ;  /* 0x0000000400007c0c */ /* 0x000fe2000c741270 */
[----:B------:R0:W-:Y:S01]  /*2ba80*/  @P5 STG.E.U16 desc[UR46][R30.64], R87 ;  /* 0x000000571e005986 */ /* 0x0001e2000c10152e */
[C---:B------:R-:W-:Y:S01]  /*2ba90*/  LEA R60, P3, R86.reuse, R2, 0x1 ;  /* 0x00000002563c7211 */ /* 0x040fe200078608ff */
[----:B------:R-:W-:Y:S01]  /*2baa0*/  VIADD R0, R3, 0x7a ;  /* 0x0000007a03007836 */ /* 0x000fe20000000000 */
[----:B------:R-:W-:Y:S01]  /*2bab0*/  ULDC UR4, c[0x0][0x22c] ;  /* 0x00008b0000047ab9 */ /* 0x000fe20000000800 */
[----:B--2---:R1:W-:Y:S01]  /*2bac0*/  @P1 STG.E.U16 desc[UR46][R32.64], R52 ;  /* 0x0000003420001986 */ /* 0x0043e2000c10152e */
[----:B------:R-:W-:-:S03]  /*2bad0*/  LEA.HI.X.SX32 R61, R86, R252, 0x1, P3 ;  /* 0x000000fc563d7211 */ /* 0x000fc600018f0eff */
[----:B0-----:R-:W2:Y:S01]  /*2bae0*/  LDL.LU.64 R86, [R1+0xb78] ;  /* 0x000b780001567983 */ /* 0x001ea20000300a00 */
[----:B-1----:R-:W-:-:S03]  /*2baf0*/  PRMT R52, R52, 0x7632, R52 ;  /* 0x0000763234347816 */ /* 0x002fc60000000034 */
[----:B------:R-:W4:Y:S04]  /*2bb00*/  LDL.LU.64 R30, [R1+0xb70] ;  /* 0x000b7000011e7983 */ /* 0x000f280000300a00 */
[----:B------:R-:W4:Y:S04]  /*2bb10*/  LDL.LU.64 R32, [R1+0xb68] ;  /* 0x000b680001207983 */ /* 0x000f280000300a00 */
[----:B------:R0:W-:Y:S04]  /*2bb20*/  @P2 STG.E.U16 desc[UR46][R54.64], R52 ;  /* 0x0000003436002986 */ /* 0x0001e8000c10152e */
[----:B0-----:R-:W2:Y:S01]  /*2bb30*/  LDL.LU.64 R54, [R1+0xf18] ;  /* 0x000f180001367983 */ /* 0x001ea20000300a00 */
[----:B------:R-:W-:Y:S01]  /*2bb40*/  ISETP.LT.AND P3, PT, R0, UR4, !P0 ;  /* 0x0000000400007c0c */ /* 0x000fe2000c761270 */
[----:B------:R-:W-:Y:S01]  /*2bb50*/  VIADD R0, R3, 0x7b ;  /* 0x0000007b03007836 */ /* 0x000fe20000000000 */
[----:B------:R-:W-:-:S04]  /*2bb60*/  ULDC UR4, c[0x0][0x22c] ;  /* 0x00008b0000047ab9 */ /* 0x000fc80000000800 */
[----:B------:R-:W-:-:S07]  /*2bb70*/  ISETP.LT.AND P4, PT, R0, UR4, !P0 ;  /* 0x0000000400007c0c */ /* 0x000fce000c781270 */
[----:B---3--:R0:W-:Y:S01]  /*2bb80*/  @P3 STG.E.U16 desc[UR46][R58.64], R53 ;  /* 0x000000353a003986 */ /* 0x0081e2000c10152e */
[----:B------:R-:W-:Y:S01]  /*2bb90*/  VIADD R0, R3, 0x7c ;  /* 0x0000007c03007836 */ /* 0x000fe20000000000 */
[----:B------:R-:W-:Y:S01]  /*2bba0*/  ULDC UR4, c[0x0][0x22c] ;  /* 0x00008b0000047ab9 */ /* 0x000fe20000000800 */
[----:B0-----:R-:W-:Y:S01]  /*2bbb0*/  PRMT R53, R53, 0x7632, R53 ;  /* 0x0000763235357816 */ /* 0x001fe20000000035 */
[----:B------:R-:W3:Y:S04]  /*2bbc0*/  LDL.LU.64 R58, [R1+0xb58] ;  /* 0x000b5800013a7983 */ /* 0x000ee80000300a00 */
[----:B--2---:R0:W-:Y:S04]  /*2bbd0*/  @P4 STG.E.U16 desc[UR46][R54.64], R53 ;  /* 0x0000003536004986 */ /* 0x0041e8000c10152e */
[----:B0-----:R-:W2:Y:S01]  /*2bbe0*/  LDL.LU.64 R54, [R1+0xf10] ;  /* 0x000f100001367983 */ /* 0x001ea20000300a00 */
[----:B------:R-:W-:Y:S01]  /*2bbf0*/  ISETP.LT.AND P5, PT, R0, UR4, !P0 ;  /* 0x0000000400007c0c */ /* 0x000fe2000c7a1270 */
[C---:B------:R-:W-:Y:S01]  /*2bc00*/  VIADD R0, R3.reuse, 0x7e ;  /* 0x0000007e03007836 */ /* 0x040fe20000000000 */
[----:B------:R-:W-:Y:S01]  /*2bc10*/  ULDC UR4, c[0x0][0x22c] ;  /* 0x00008b0000047ab9 */ /* 0x000fe20000000800 */
[----:B------:R-:W-:-:S03]  /*2bc20*/  VIADD R2, R3, 0x7d ;  /* 0x0000007d03027836 */ /* 0x000fc60000000000 */
[----:B------:R-:W-:Y:S01]  /*2bc30*/  ISETP.LT.AND P1, PT, R0, UR4, !P0 ;  /* 0x0000000400007c0c */ /* 0x000fe2000c721270 */
[----:B------:R-:W-:Y:S01]  /*2bc40*/  VIADD R0, R3, 0x7f ;  /* 0x0000007f03007836 */ /* 0x000fe20000000000 */
[----:B------:R-:W-:Y:S01]  /*2bc50*/  ISETP.LT.AND P6, PT, R2, UR5, !P0 ;  /* 0x0000000502007c0c */ /* 0x000fe2000c7c1270 */
[----:B------:R-:W-:Y:S01]  /*2bc60*/  ULDC UR4, c[0x0][0x22c] ;  /* 0x00008b0000047ab9 */ /* 0x000fe20000000800 */
[----:B------:R-:W-:Y:S02]  /*2bc70*/  ULDC UR5, c[0x0][0x22c] ;  /* 0x00008b0000057ab9 */ /* 0x000fe40000000800 */
[----:B------:R-:W-:Y:S01]  /*2bc80*/  ISETP.LT.AND P2, PT, R0, UR4, !P0 ;  /* 0x0000000400007c0c */ /* 0x000fe2000c741270 */
[----:B--2---:R0:W-:Y:S01]  /*2bc90*/  @P5 STG.E.U16 desc[UR46][R86.64], R54 ;  /* 0x0000003656005986 */ /* 0x0041e2000c10152e */
[----:B------:R-:W-:Y:S01]  /*2bca0*/  PRMT R2, R55, 0x7632, R2 ;  /* 0x0000763237027816 */ /* 0x000fe20000000002 */
[C---:B------:R-:W-:Y:S01]  /*2bcb0*/  VIADD R0, R3.reuse, 0x80 ;  /* 0x0000008003007836 */ /* 0x040fe20000000000 */
[----:B------:R-:W-:Y:S01]  /*2bcc0*/  ULDC UR4, c[0x0][0x22c] ;  /* 0x00008b0000047ab9 */ /* 0x000fe20000000800 */
[----:B0-----:R-:W-:Y:S01]  /*2bcd0*/  PRMT R54, R54, 0x7632, R54 ;  /* 0x0000763236367816 */ /* 0x001fe20000000036 */
[----:B------:R-:W2:Y:S04]  /*2bce0*/  LDL.LU.64 R86, [R1+0xb40] ;  /* 0x000b400001567983 */ /* 0x000ea80000300a00 */
[----:B----4-:R0:W-:Y:S04]  /*2bcf0*/  @P6 STG.E.U16 desc[UR46][R30.64], R54 ;  /* 0x000000361e006986 */ /* 0x0101e8000c10152e */
[----:B------:R1:W-:Y:S04]  /*2bd00*/  @P1 STG.E.U16 desc[UR46][R32.64], R55 ;  /* 0x0000003720001986 */ /* 0x0003e8000c10152e */
[----:B------:R4:W-:Y:S04]  /*2bd10*/  @P2 STG.E.U16 desc[UR46][R56.64], R2 ;  /* 0x0000000238002986 */ /* 0x0009e8000c10152e */
[----:B0-----:R-:W2:Y:S04]  /*2bd20*/  LDL.LU.64 R30, [R1+0xb28] ;  /* 0x000b2800011e7983 */ /* 0x001ea80000300a00 */
[----:B-1----:R-:W2:Y:S04]  /*2bd30*/  LDL.LU.64 R54, [R1+0xb50] ;  /* 0x000b500001367983 */ /* 0x002ea80000300a00 */
[----:B------:R-:W2:Y:S04]  /*2bd40*/  LDL.LU.64 R32, [R1+0xb20] ;  /* 0x000b200001207983 */ /* 0x000ea80000300a00 */
[----:B----4-:R-:W3:Y:S01]  /*2bd50*/  LDL.LU.64 R56, [R1+0xf08] ;  /* 0x000f080001387983 */ /* 0x010ee20000300a00 */
[----:B------:R-:W-:Y:S01]  /*2bd60*/  ISETP.LT.AND P3, PT, R0, UR4, !P0 ;  /* 0x0000000400007c0c */ /* 0x000fe2000c761270 */
[----:B------:R-:W-:Y:S01]  /*2bd70*/  VIADD R0, R3, 0x81 ;  /* 0x0000008103007836 */ /* 0x000fe20000000000 */
[----:B------:R-:W-:-:S04]  /*2bd80*/  ULDC UR4, c[0x0][0x22c] ;  /* 0x00008b0000047ab9 */ /* 0x000fc80000000800 */
[----:B------:R-:W-:Y:S01]  /*2bd90*/  ISETP.LT.AND P4, PT, R0, UR4, !P0 ;  /* 0x0000000400007c0c */ /* 0x000fe2000c781270 */
[----:B------:R-:W-:Y:S01]  /*2bda0*/  VIADD R0, R3, 0x82 ;  /* 0x0000008203007836 */ /* 0x000fe20000000000 */
[----:B------:R-:W-:-:S05]  /*2bdb0*/  ULDC UR4, c[0x0][0x22c] ;  /* 0x00008b0000047ab9 */ /* 0x000fca0000000800 */
[----:B---3--:R0:W-:Y:S04]  /*2bdc0*/  @P3 STG.E.U16 desc[UR46][R58.64], R56 ;  /* 0x000000383a003986 */ /* 0x0081e8000c10152e */
[----:B0-----:R-:W3:Y:S01]  /*2bdd0*/  LDL.LU.64 R58, [R1+0xf00] ;  /* 0x000f0000013a7983 */ /* 0x001ee20000300a00 */
[----:B------:R-:W-:Y:S02]  /*2bde0*/  ISETP.LT.AND P5, PT, R0, UR4, !P0 ;  /* 0x0000000400007c0c */ /* 0x000fe4000c7a1270 */
[----:B------:R-:W-:Y:S01]  /*2bdf0*/  PRMT R56, R56, 0x7632, R56 ;  /* 0x0000763238387816 */ /* 0x000fe20000000038 */
[----:B------:R-:W-:Y:S01]  /*2be00*/  VIADD R0, R3, 0x83 ;  /* 0x0000008303007836 */ /* 0x000fe20000000000 */
[----:B------:R-:W-:-:S03]  /*2be10*/  ULDC UR4, c[0x0][0x22c] ;  /* 0x00008b0000047ab9 */ /* 0x000fc60000000800 */
[----:B--2---:R0:W-:Y:S04]  /*2be20*/  @P4 STG.E.U16 desc[UR46][R54.64], R56 ;  /* 0x0000003836004986 */ /* 0x0041e8000c10152e */
[----:B0-----:R-:W2:Y:S01]  /*2be30*/  LDL.LU.64 R54, [R1+0xb08] ;  /* 0x000b080001367983 */ /* 0x001ea20000300a00 */
[----:B------:R-:W-:Y:S01]  /*2be40*/  ISETP.LT.AND P6, PT, R0, UR4, !P0 ;  /* 0x0000000400007c0c */ /* 0x000fe2000c7c1270 */
[C---:B------:R-:W-:Y:S01]  /*2be50*/  VIADD R0, R3.reuse, 0x84 ;  /* 0x0000008403007836 */ /* 0x040fe20000000000 */
[----:B------:R-:W-:Y:S01]  /*2be60*/  ULDC UR4, c[0x0][0x22c] ;  /* 0x00008b0000047ab9 */ /* 0x000fe20000000800 */
[----:B---3--:R0:W-:Y:S04]  /*2be70*/  @P5 STG.E.U16 desc[UR46][R58.64], R57 ;  /* 0x000000393a005986 */ /* 0x0081e8000c10152e */
[----:B0-----:R-:W3:Y:S01]  /*2be80*/  LDL.LU.64 R58, [R1+0xef8] ;  /* 0x000ef800013a7983 */ /* 0x001ee20000300a00 */
[----:B------:R-:W-:Y:S01]  /*2be90*/  ISETP.LT.AND P1, PT, R0, UR4, !P0 ;  /* 0x0000000400007c0c */ /* 0x000fe2000c721270 */
[----:B------:R-:W-:Y:S01]  /*2bea0*/  VIADD R0, R3, 0x85 ;  /* 0x0000008503007836 */ /* 0x000fe20000000000 */
[----:B------:R-:W-:-:S04]  /*2beb0*/  ULDC UR4, c[0x0][0x22c] ;  /* 0x00008b0000047ab9 */ /* 0x000fc80000000800 */
[----:B------:R-:W-:Y:S01]  /*2bec0*/  ISETP.LT.AND P2, PT, R0, UR4, !P0 ;  /* 0x0000000400007c0c */ /* 0x000fe2000c741270 */
[----:B------:R-:W-:Y:S01]  /*2bed0*/  VIADD R0, R3, 0x86 ;  /* 0x0000008603007836 */ /* 0x000fe20000000000 */
[----:B------:R-:W-:Y:S01]  /*2bee0*/  ULDC UR4, c[0x0][0x22c] ;  /* 0x00008b0000047ab9 */ /* 0x000fe20000000800 */
[----:B------:R-:W-:-:S03]  /*2bef0*/  PRMT R57, R57, 0x7632, R57 ;  /* 0x0000763239397816 */ /* 0x000fc60000000039 */
[----:B------:R-:W-:Y:S02]  /*2bf00*/  ISETP.LT.AND P3, PT, R0, UR4, !P0 ;  /* 0x0000000400007c0c */ /* 0x000fe4000c761270 */
[----:B------:R0:W-:Y:S01]  /*2bf10*/  @P6 STG.E.U16 desc[UR46][R86.64], R57 ;  /* 0x0000003956006986 */ /* 0x0001e2000c10152e */
[----:B------:R-:W-:Y:S01]  /*2bf20*/  VIADD R0, R3, 0x87 ;  /* 0x0000008703007836 */ /* 0x000fe20000000000 */
[----:B------:R-:W-:Y:S02]  /*2bf30*/  ULDC UR4, c[0x0][0x22c] ;  /* 0x00008b0000047ab9 */ /* 0x000fe40000000800 */
[----:B0-----:R-:W4:Y:S04]  /*2bf40*/  LDL.LU.64 R56, [R1+0xb10] ;  /* 0x000b100001387983 */ /* 0x001f280000300a00 */
[----:B------:R-:W2:Y:S04]  /*2bf50*/  LDL.LU.64 R86, [R1+0xaf8] ;  /* 0x000af80001567983 */ /* 0x000ea80000300a00 */
[----:B---3--:R0:W-:Y:S02]  /*2bf60*/  @P1 STG.E.U16 desc[UR46][R30.64], R58 ;  /* 0x0000003a1e001986 */ /* 0x0081e4000c10152e */
[----:B0-----:R-:W-:-:S02]  /*2bf70*/  PRMT R58, R58, 0x7632, R58 ;  /* 0x000076323a3a7816 */ /* 0x001fc4000000003a */
[----:B------:R-:W3:Y:S04]  /*2bf80*/  LDL.LU.64 R30, [R1+0xaf0] ;  /* 0x000af000011e7983 */ /* 0x000ee80000300a00 */
[----:B------:R0:W-:Y:S04]  /*2bf90*/  @P2 STG.E.U16 desc[UR46][R32.64], R58 ;  /* 0x0000003a20002986 */ /* 0x0001e8000c10152e */
[----:B------:R1:W-:Y:S04]  /*2bfa0*/  @P3 STG.E.U16 desc[UR46][R48.64], R59 ;  /* 0x0000003b30003986 */ /* 0x0003e8000c10152e */
[----:B0-----:R-:W3:Y:S04]  /*2bfb0*/  LDL.LU.64 R32, [R1+0xae8] ;  /* 0x000ae80001207983 */ /* 0x001ee80000300a00 */
[----:B-1----:R-:W2:Y:S01]  /*2bfc0*/  LDL.LU.64 R48, [R1+0xef0] ;  /* 0x000ef00001307983 */ /* 0x002ea20000300a00 */
[----:B------:R-:W-:Y:S01]  /*2bfd0*/  ISETP.LT.AND P4, PT, R0, UR4, !P0 ;  /* 0x0000000400007c0c */ /* 0x000fe2000c781270 */
[----:B------:R-:W-:Y:S01]  /*2bfe0*/  VIADD R0, R3, 0x88 ;  /* 0x0000008803007836 */ /* 0x000fe20000000000 */
[----:B------:R-:W-:-:S04]  /*2bff0*/  ULDC UR4, c[0x0][0x22c] ;  /* 0x00008b0000047ab9 */ /* 0x000fc80000000800 */
[----:B------:R-:W-:Y:S01]  /*2c000*/  ISETP.LT.AND P5, PT, R0, UR4, !P0 ;  /* 0x0000000400007c0c */ /* 0x000fe2000c7a1270 */
[----:B------:R-:W-:Y:S01]  /*2c010*/  VIADD R0, R3, 0x89 ;  /* 0x0000008903007836 */ /* 0x000fe20000000000 */
[----:B------:R-:W-:Y:S01]  /*2c020*/  ULDC UR4, c[0x0][0x22c] ;  /* 0x00008b0000047ab9 */ /* 0x000fe20000000800 */
[----:B------:R-:W-:Y:S02]  /*2c030*/  PRMT R2, R59, 0x7632, R2 ;  /* 0x000076323b027816 */ /* 0x000fe40000000002 */
[----:B------:R-:W3:Y:S01]  /*2c040*/  LDL.LU.64 R58, [R1+0xad8] ;  /* 0x000ad800013a7983 */ /* 0x000ee20000300a00 */
[----:B------:R-:W-:-:S03]  /*2c050*/  ISETP.LT.AND P6, PT, R0, UR4, !P0 ;  /* 0x0000000400007c0c */ /* 0x000fc6000c7c1270 */
[----:B----4-:R-:W-:Y:S01]  /*2c060*/  @P4 STG.E.U16 desc[UR46][R56.64], R2 ;  /* 0x0000000238004986 */ /* 0x010fe2000c10152e */
[----:B------:R-:W-:Y:S01]  /*2c070*/  VIADD R0, R3, 0x8a ;  /* 0x0000008a03007836 */ /* 0x000fe20000000000 */
[----:B------:R-:W-:Y:S02]  /*2c080*/  ULDC UR4, c[0x0][0x22c] ;  /* 0x00008b0000047ab9 */ /* 0x000fe40000000800 */
[----:B--2---:R0:W-:Y:S02]  /*2c090*/  @P5 STG.E.U16 desc[UR46][R54.64], R48 ;  /* 0x0000003036005986 */ /* 0x0041e4000c10152e */
[----:B0-----:R-:W-:-:S05]  /*2c0a0*/  PRMT R48, R48, 0x7632, R48 ;  /* 0x0000763230307816 */ /* 0x001fca0000000030 */
[----:B------:R0:W-:Y:S04]  /*2c0b0*/  @P6 STG.E.U16 desc[UR46][R50.64], R48 ;  /* 0x0000003032006986 */ /* 0x0001e8000c10152e */
[----:B0-----:R-:W2:Y:S01]  /*2c0c0*/  LDL.LU.64 R50, [R1+0xee8] ;  /* 0x000ee80001327983 */ /* 0x001ea20000300a00 */
[----:B------:R-:W-:Y:S01]  /*2c0d0*/  ISETP.LT.AND P1, PT, R0, UR4, !P0 ;  /* 0x0000000400007c0c */ /* 0x000fe2000c721270 */
[C---:B------:R-:W-:Y:S01]  /*2c0e0*/  VIADD R0, R3.reuse, 0x8b ;  /* 0x0000008b03007836 */ /* 0x040fe20000000000 */
[----:B------:R-:W-:Y:S01]  /*2c0f0*/  ULDC UR4, c[0x0][0x22c] ;  /* 0x00008b0000047ab9 */ /* 0x000fe20000000800 */
[----:B------:R-:W4:Y:S03]  /*2c100*/  LDL.LU.64 R56, [R1+0xad0] ;  /* 0x000ad00001387983 */ /* 0x000f260000300a00 */
[----:B------:R-:W-:Y:S01]  /*2c110*/  ISETP.LT.AND P2, PT, R0, UR4, !P0 ;  /* 0x0000000400007c0c */ /* 0x000fe2000c741270 */
[C---:B------:R-:W-:Y:S01]  /*2c120*/  VIADD R0, R3.reuse, 0x8c ;  /* 0x0000008c03007836 */ /* 0x040fe20000000000 */
[----:B------:R-:W-:Y:S01]  /*2c130*/  ULDC UR4, c[0x0][0x22c] ;  /* 0x00008b0000047ab9 */ /* 0x000fe20000000800 */
[----:B------:R-:W4:Y:S03]  /*2c140*/  LDL.LU.64 R54, [R1+0xac0] ;  /* 0x000ac00001367983 */ /* 0x000f260000300a00 */
[----:B------:R-:W-:Y:S01]  /*2c150*/  ISETP.LT.AND P3, PT, R0, UR4, !P0 ;  /* 0x0000000400007c0c */ /* 0x000fe2000c761270 */
[----:B------:R-:W-:Y:S01]  /*2c160*/  VIADD R0, R3, 0x8d ;  /* 0x0000008d03007836 */ /* 0x000fe20000000000 */
[----:B------:R-:W-:Y:S01]  /*2c170*/  ULDC UR4, c[0x0][0x22c] ;  /* 0x00008b0000047ab9 */ /* 0x000fe20000000800 */
[----:B------:R0:W-:Y:S03]  /*2c180*/  @P1 STG.E.U16 desc[UR46][R86.64], R49 ;  /* 0x0000003156001986 */ /* 0x0001e6000c10152e */
[----:B------:R-:W-:-:S02]  /*2c190*/  ISETP.LT.AND P4, PT, R0, UR4, !P0 ;  /* 0x0000000400007c0c */ /* 0x000fc4000c781270 */
[----:B0-----:R-:W-:Y:S01]  /*2c1a0*/  PRMT R49, R49, 0x7632, R49 ;  /* 0x0000763231317816 */ /* 0x001fe20000000031 */
[----:B------:R-:W4:Y:S01]  /*2c1b0*/  LDL.LU.64 R86, [R1+0xab0] ;  /* 0x000ab00001567983 */ /* 0x000f220000300a00 */
[----:B------:R-:W-:Y:S01]  /*2c1c0*/  VIADD R0, R3, 0x8e ;  /* 0x0000008e03007836 */ /* 0x000fe20000000000 */
[----:B------:R-:W-:Y:S02]  /*2c1d0*/  ULDC UR4, c[0x0][0x22c] ;  /* 0x00008b0000047ab9 */ /* 0x000fe40000000800 */
[----:B---3--:R-:W-:Y:S04]  /*2c1e0*/  @P2 STG.E.U16 desc[UR46][R30.64], R49 ;  /* 0x000000311e002986 */ /* 0x008fe8000c10152e */
[----:B--2---:R0:W-:Y:S02]  /*2c1f0*/  @P3 STG.E.U16 desc[UR46][R32.64], R50 ;  /* 0x0000003220003986 */ /* 0x0041e4000c10152e */
[----:B0-----:R-:W-:-:S05]  /*2c200*/  PRMT R50, R50, 0x7632, R50 ;  /* 0x0000763232327816 */ /* 0x001fca0000000032 */
[----:B------:R0:W-:Y:S04]  /*2c210*/  @P4 STG.E.U16 desc[UR46][R44.64], R50 ;  /* 0x000000322c004986 */ /* 0x0001e8000c10152e */
[----:B0-----:R-:W2:Y:S01]  /*2c220*/  LDL.LU.64 R44, [R1+0xee0] ;  /* 0x000ee000012c7983 */ /* 0x001ea20000300a00 */
[----:B------:R-:W-:Y:S01]  /*2c230*/  ISETP.LT.AND P5, PT, R0, UR4, !P0 ;  /* 0x0000000400007c0c */ /* 0x000fe2000c7a1270 */
[----:B------:R-:W-:Y:S01]  /*2c240*/  VIADD R0, R3, 0x8f ;  /* 0x0000008f03007836 */ /* 0x000fe20000000000 */
[----:B------:R-:W-:Y:S01]  /*2c250*/  ULDC UR4, c[0x0][0x22c] ;  /* 0x00008b0000047ab9 */ /* 0x000fe20000000800 */
[----:B------:R-:W-:Y:S01]  /*2c260*/  PRMT R2, R51, 0x7632, R2 ;  /* 0x0000763233027816 */ /* 0x000fe20000000002 */
[----:B------:R-:W3:Y:S02]  /*2c270*/  LDL.LU.64 R30, [R1+0xaa8] ;  /* 0x000aa800011e7983 */ /* 0x000ee40000300a00 */
[----:B------:R-:W-:Y:S01]  /*2c280*/  ISETP.LT.AND P6, PT, R0, UR4, !P0 ;  /* 0x0000000400007c0c */ /* 0x000fe2000c7c1270 */
[C---:B------:R-:W-:Y:S01]  /*2c290*/  VIADD R0, R3.reuse, 0x90 ;  /* 0x0000009003007836 */ /* 0x040fe20000000000 */
[----:B------:R-:W-:Y:S01]  /*2c2a0*/  ULDC UR4, c[0x0][0x22c] ;  /* 0x00008b0000047ab9 */ /* 0x000fe20000000800 */
[----:B------:R-:W3:Y:S03]  /*2c2b0*/  LDL.LU.64 R32, [R1+0xaa0] ;  /* 0x000aa00001207983 */ /* 0x000ee60000300a00 */
[----:B------:R-:W-:Y:S01]  /*2c2c0*/  ISETP.LT.AND P1, PT, R0, UR4, !P0 ;  /* 0x0000000400007c0c */ /* 0x000fe2000c721270 */
[----:B------:R-:W-:Y:S01]  /*2c2d0*/  VIADD R0, R3, 0x91 ;  /* 0x0000009103007836 */ /* 0x000fe20000000000 */
[----:B------:R-:W-:-:S04]  /*2c2e0*/  ULDC UR4, c[0x0][0x22c] ;  /* 0x00008b0000047ab9 */ /* 0x000fc80000000800 */
[----:B------:R-:W-:Y:S01]  /*2c2f0*/  ISETP.LT.AND P2, PT, R0, UR4, !P0 ;  /* 0x0000000400007c0c */ /* 0x000fe2000c741270 */
[----:B------:R0:W-:Y:S01]  /*2c300*/  @P5 STG.E.U16 desc[UR46][R58.64], R51 ;  /* 0x000000333a005986 */ /* 0x0001e2000c10152e */
[----:B------:R-:W-:Y:S01]  /*2c310*/  VIADD R0, R3, 0x92 ;  /* 0x0000009203007836 */ /* 0x000fe20000000000 */
[----:B------:R-:W-:Y:S02]  /*2c320*/  ULDC UR4, c[0x0][0x22c] ;  /* 0x00008b0000047ab9 */ /* 0x000fe40000000800 */
[----:B----4-:R-:W-:Y:S04]  /*2c330*/  @P6 STG.E.U16 desc[UR46][R56.64], R2 ;  /* 0x0000000238006986 */ /* 0x010fe8000c10152e */
[----:B0-----:R-:W4:Y:S04]  /*2c340*/  LDL.LU.64 R58, [R1+0xa90] ;  /* 0x000a9000013a7983 */ /* 0x001f280000300a00 */
        /* <DEDUP_REMOVED lines=39> */
[----:B------:R-:W-:Y:S01]  /*2c5c0*/  VIADD R0, R3, 0x9a ;  /* 0x0000009a03007836 */ /* 0x000fe20000000000 */
[----:B------:R-:W-:-:S04]  /*2c5d0*/  ULDC UR4, c[0x0][0x22c] ;  /* 0x00008b0000047ab9 */ /* 0x000fc80000000800 */
[----:B------:R-:W-:Y:S01]  /*2c5e0*/  ISETP.LT.AND P5, PT, R0, UR4, !P0 ;  /* 0x0000000400007c0c */ /* 0x000fe2000c7a1270 */
[----:B----4-:R0:W-:Y:S01]  /*2c5f0*/  @P1 STG.E.U16 desc[UR46][R58.64], R47 ;  /* 0x0000002f3a001986 */ /* 0x0101e2000c10152e */
[----:B------:R-:W-:Y:S01]  /*2c600*/  VIADD R0, R3, 0x9b ;  /* 0x0000009b03007836 */ /* 0x000fe20000000000 */
[----:B------:R-:W-:Y:S02]  /*2c610*/  ULDC UR4, c[0x0][0x22c] ;  /* 0x00008b0000047ab9 */ /* 0x000fe40000000800 */
[----:B------:R1:W-:Y:S04]  /*2c620*/  @P2 STG.E.U16 desc[UR46][R56.64], R2 ;  /* 0x0000000238002986 */ /* 0x0003e8000c10152e */
[----:B0-----:R-:W4:Y:S04]  /*2c630*/  LDL.LU.64 R58, [R1+0xa48] ;  /* 0x000a4800013a7983 */ /* 0x001f280000300a00 */
[----:B-1----:R-:W4:Y:S04]  /*2c640*/  LDL.LU.64 R56, [R1+0xa40] ;  /* 0x000a400001387983 */ /* 0x002f280000300a00 */
[----:B--2---:R0:W-:Y:S02]  /*2c650*/  @P3 STG.E.U16 desc[UR46][R54.64], R40 ;  /* 0x0000002836003986 */ /* 0x0041e4000c10152e */
[----:B0-----:R-:W-:-:S05]  /*2c660*/  PRMT R40, R40, 0x7632, R40 ;  /* 0x0000763228287816 */ /* 0x001fca0000000028 */
[----:B------:R-:W-:Y:S04]  /*2c670*/  @P4 STG.E.U16 desc[UR46][R86.64], R40 ;  /* 0x0000002856004986 */ /* 0x000fe8000c10152e */
[----:B------:R0:W-:Y:S04]  /*2c680*/  @P5 STG.E.U16 desc[UR46][R42.64], R41 ;  /* 0x000000292a005986 */ /* 0x0001e8000c10152e */
[----:B0-----:R-:W2:Y:S01]  /*2c690*/  LDL.LU.64 R42, [R1+0xec8] ;  /* 0x000ec800012a7983 */ /* 0x001ea20000300a00 */
[----:B------:R-:W-:Y:S01]  /*2c6a0*/  ISETP.LT.AND P6, PT, R0, UR4, !P0 ;  /* 0x0000000400007c0c */ /* 0x000fe2000c7c1270 */
[----:B------:R-:W-:Y:S01]  /*2c6b0*/  VIADD R0, R3, 0x9c ;  /* 0x0000009c03007836 */ /* 0x000fe20000000000 */
[----:B------:R-:W-:Y:S01]  /*2c6c0*/  ULDC UR4, c[0x0][0x22c] ;  /* 0x00008b0000047ab9 */ /* 0x000fe20000000800 */
[----:B------:R-:W-:Y:S01]  /*2c6d0*/  PRMT R41, R41, 0x7632, R41 ;  /* 0x0000763229297816 */ /* 0x000fe20000000029 */
[----:B------:R-:W4:Y:S02]  /*2c6e0*/  LDL.LU.64 R54, [R1+0xa38] ;  /* 0x000a380001367983 */ /* 0x000f240000300a00 */
[----:B------:R-:W-:Y:S01]  /*2c6f0*/  ISETP.LT.AND P1, PT, R0, UR4, !P0 ;  /* 0x0000000400007c0c */ /* 0x000fe2000c721270 */
[C---:B------:R-:W-:Y:S01]  /*2c700*/  VIADD R0, R3.reuse, 0x9d ;  /* 0x0000009d03007836 */ /* 0x040fe20000000000 */
[----:B------:R-:W-:Y:S01]  /*2c710*/  ULDC UR4, c[0x0][0x22c] ;  /* 0x00008b0000047ab9 */ /* 0x000fe20000000800 */
[----:B------:R-:W4:Y:S03]  /*2c720*/  LDL.LU.64 R86, [R1+0xa30] ;  /* 0x000a300001567983 */ /* 0x000f260000300a00 */
[----:B------:R-:W-:Y:S01]  /*2c730*/  ISETP.LT.AND P2, PT, R0, UR4, !P0 ;  /* 0x0000000400007c0c */ /* 0x000fe2000c741270 */
[----:B---3--:R-:W-:Y:S01]  /*2c740*/  @P6 STG.E.U16 desc[UR46][R30.64], R41 ;  /* 0x000000291e006986 */ /* 0x008fe2000c10152e */
[----:B------:R-:W-:Y:S01]  /*2c750*/  VIADD R0, R3, 0x9e ;  /* 0x0000009e03007836 */ /* 0x000fe20000000000 */
[----:B------:R-:W-:-:S04]  /*2c760*/  ULDC UR4, c[0x0][0x22c] ;  /* 0x00008b0000047ab9 */ /* 0x000fc80000000800 */
[----:B------:R-:W-:Y:S01]  /*2c770*/  ISETP.LT.AND P3, PT, R0, UR4, !P0 ;  /* 0x0000000400007c0c */ /* 0x000fe2000c761270 */
[----:B------:R-:W-:Y:S01]  /*2c780*/  VIADD R0, R3, 0x9f ;  /* 0x0000009f03007836 */ /* 0x000fe20000000000 */
[----:B------:R-:W-:Y:S01]  /*2c790*/  ULDC UR4, c[0x0][0x22c] ;  /* 0x00008b0000047ab9 */ /* 0x000fe20000000800 */
        /* <DEDUP_REMOVED lines=8> */
[----:B----4-:R0:W-:Y:S02]  /*2c820*/  @P3 STG.E.U16 desc[UR46][R58.64], R43 ;  /* 0x0000002b3a003986 */ /* 0x0101e4000c10152e */
[----:B------:R-:W-:Y:S01]  /*2c830*/  ISETP.LT.AND P5, PT, R0, UR4, !P0 ;  /* 0x0000000400007c0c */ /* 0x000fe2000c7a1270 */
[C---:B------:R-:W-:Y:S01]  /*2c840*/  VIADD R0, R3.reuse, 0xa1 ;  /* 0x000000a103007836 */ /* 0x040fe20000000000 */
[----:B------:R-:W-:Y:S01]  /*2c850*/  ULDC UR4, c[0x0][0x22c] ;  /* 0x00008b0000047ab9 */ /* 0x000fe20000000800 */
[----:B------:R-:W3:Y:S03]  /*2c860*/  LDL.LU.64 R30, [R1+0xa20] ;  /* 0x000a2000011e7983 */ /* 0x000ee60000300a00 */
[----:B------:R-:W-:Y:S01]  /*2c870*/  ISETP.LT.AND P6, PT, R0, UR4, !P0 ;  /* 0x0000000400007c0c */ /* 0x000fe2000c7c1270 */
[C---:B------:R-:W-:Y:S01]  /*2c880*/  VIADD R0, R3.reuse, 0xa2 ;  /* 0x000000a203007836 */ /* 0x040fe20000000000 */
[----:B------:R-:W-:Y:S01]  /*2c890*/  ULDC UR4, c[0x0][0x22c] ;  /* 0x00008b0000047ab9 */ /* 0x000fe20000000800 */
[----:B------:R1:W-:Y:S03]  /*2c8a0*/  @P4 STG.E.U16 desc[UR46][R56.64], R2 ;  /* 0x0000000238004986 */ /* 0x0003e6000c10152e */
[----:B------:R-:W-:Y:S01]  /*2c8b0*/  ISETP.LT.AND P1, PT, R0, UR4, !P0 ;  /* 0x0000000400007c0c */ /* 0x000fe2000c721270 */
[----:B------:R-:W4:Y:S04]  /*2c8c0*/  LDL.LU.64 R32, [R1+0xa18] ;  /* 0x000a180001207983 */ /* 0x000f280000300a00 */
[----:B--2---:R2:W-:Y:S01]  /*2c8d0*/  @P5 STG.E.U16 desc[UR46][R54.64], R36 ;  /* 0x0000002436005986 */ /* 0x0045e2000c10152e */
[----:B------:R-:W-:Y:S01]  /*2c8e0*/  VIADD R0, R3, 0xa3 ;  /* 0x000000a303007836 */ /* 0x000fe20000000000 */
[----:B------:R-:W-:-:S02]  /*2c8f0*/  ULDC UR4, c[0x0][0x22c] ;  /* 0x00008b0000047ab9 */ /* 0x000fc40000000800 */
[----:B0-----:R-:W4:Y:S04]  /*2c900*/  LDL.LU.64 R58, [R1+0xa10] ;  /* 0x000a1000013a7983 */ /* 0x001f280000300a00 */
[----:B-1----:R-:W4:Y:S01]  /*2c910*/  LDL.LU.64 R56, [R1+0xa00] ;  /* 0x000a000001387983 */ /* 0x002f220000300a00 */
[----:B--2---:R-:W-:-:S05]  /*2c920*/  PRMT R36, R36, 0x7632, R36 ;  /* 0x0000763224247816 */ /* 0x004fca0000000024 */
[----:B------:R-:W-:Y:S04]  /*2c930*/  @P6 STG.E.U16 desc[UR46][R86.64], R36 ;  /* 0x0000002456006986 */ /* 0x000fe8000c10152e */
[----:B------:R0:W-:Y:S04]  /*2c940*/  @P1 STG.E.U16 desc[UR46][R38.64], R37 ;  /* 0x0000002526001986 */ /* 0x0001e8000c10152e */
[----:B0-----:R-:W4:Y:S01]  /*2c950*/  LDL.LU.64 R38, [R1+0xeb8] ;  /* 0x000eb80001267983 */ /* 0x001f220000300a00 */
[----:B------:R-:W-:Y:S01]  /*2c960*/  ISETP.LT.AND P2, PT, R0, UR4, !P0 ;  /* 0x0000000400007c0c */ /* 0x000fe2000c741270 */
[----:B------:R-:W-:Y:S01]  /*2c970*/  VIADD R0, R3, 0xa4 ;  /* 0x000000a403007836 */ /* 0x000fe20000000000 */
[----:B------:R-:W-:Y:S01]  /*2c980*/  ULDC UR4, c[0x0][0x22c] ;  /* 0x00008b0000047ab9 */ /* 0x000fe20000000800 */
[----:B------:R-:W-:Y:S01]  /*2c990*/  PRMT R37, R37, 0x7632, R37 ;  /* 0x0000763225257816 */ /* 0x000fe20000000025 */
[----:B------:R-:W2:Y:S02]  /*2c9a0*/  LDL.LU.64 R86, [R1+0x9f8] ;  /* 0x0009f80001567983 */ /* 0x000ea40000300a00 */
[----:B------:R-:W-:-:S02]  /*2c9b0*/  ISETP.LT.AND P3, PT, R0, UR4, !P0 ;  /* 0x0000000400007c0c */ /* 0x000fc4000c761270 */
[----:B------:R-:W2:Y:S05]  /*2c9c0*/  LDL.LU.64 R54, [R1+0x9f0] ;  /* 0x0009f00001367983 */ /* 0x000eaa0000300a00 */
[----:B---3--:R0:W-:Y:S01]  /*2c9d0*/  @P2 STG.E.U16 desc[UR46][R30.64], R37 ;  /* 0x000000251e002986 */ /* 0x0081e2000c10152e */
[C---:B------:R-:W-:Y:S01]  /*2c9e0*/  VIADD R0, R3.reuse, 0xa5 ;  /* 0x000000a503007836 */ /* 0x040fe20000000000 */
[----:B------:R-:W-:Y:S02]  /*2c9f0*/  ULDC UR4, c[0x0][0x22c] ;  /* 0x00008b0000047ab9 */ /* 0x000fe40000000800 */
[----:B0-----:R-:W3:Y:S04]  /*2ca00*/  LDL.LU.64 R30, [R1+0x9e8] ;  /* 0x0009e800011e7983 */ /* 0x001ee80000300a00 */
[----:B----4-:R0:W-:Y:S04]  /*2ca10*/  @P3 STG.E.U16 desc[UR46][R32.64], R38 ;  /* 0x0000002620003986 */ /* 0x0101e8000c10152e */
[----:B0-----:R-:W4:Y:S01]  /*2ca20*/  LDL.LU.64 R32, [R1+0xeb0] ;  /* 0x000eb00001207983 */ /* 0x001f220000300a00 */
[----:B------:R-:W-:Y:S01]  /*2ca30*/  ISETP.LT.AND P4, PT, R0, UR4, !P0 ;  /* 0x0000000400007c0c */ /* 0x000fe2000c781270 */
[----:B------:R-:W-:Y:S01]  /*2ca40*/  VIADD R0, R3, 0xa6 ;  /* 0x000000a603007836 */ /* 0x000fe20000000000 */
[----:B------:R-:W-:-:S04]  /*2ca50*/  ULDC UR4, c[0x0][0x22c] ;  /* 0x00008b0000047ab9 */ /* 0x000fc80000000800 */
[----:B------:R-:W-:Y:S02]  /*2ca60*/  ISETP.LT.AND P5, PT, R0, UR4, !P0 ;  /* 0x0000000400007c0c */ /* 0x000fe4000c7a1270 */
[----:B------:R-:W-:Y:S01]  /*2ca70*/  PRMT R38, R38, 0x7632, R38 ;  /* 0x0000763226267816 */ /* 0x000fe20000000026 */
[----:B------:R-:W-:Y:S01]  /*2ca80*/  VIADD R0, R3, 0xa7 ;  /* 0x000000a703007836 */ /* 0x000fe20000000000 */
[----:B------:R-:W-:-:S03]  /*2ca90*/  ULDC UR4, c[0x0][0x22c] ;  /* 0x00008b0000047ab9 */ /* 0x000fc60000000800 */
[----:B------:R0:W-:Y:S04]  /*2caa0*/  @P4 STG.E.U16 desc[UR46][R58.64], R38 ;  /* 0x000000263a004986 */ /* 0x0001e8000c10152e */
[----:B0-----:R-:W3:Y:S04]  /*2cab0*/  LDL.LU.64 R58, [R1+0x9d8] ;  /* 0x0009d800013a7983 */ /* 0x001ee80000300a00 */
[----:B----4-:R0:W-:Y:S04]  /*2cac0*/  @P5 STG.E.U16 desc[UR46][R32.64], R39 ;  /* 0x0000002720005986 */ /* 0x0101e8000c10152e */
[----:B0-----:R-:W2:Y:S01]  /*2cad0*/  LDL.LU.64 R32, [R1+0xea8] ;  /* 0x000ea80001207983 */ /* 0x001ea20000300a00 */
[----:B------:R-:W-:Y:S01]  /*2cae0*/  ISETP.LT.AND P6, PT, R0, UR4, !P0 ;  /* 0x0000000400007c0c */ /* 0x000fe2000c7c1270 */
[----:B------:R-:W-:Y:S01]  /*2caf0*/  VIADD R0, R3, 0xa8 ;  /* 0x000000a803007836 */ /* 0x000fe20000000000 */
[----:B------:R-:W-:-:S04]  /*2cb00*/  ULDC UR4, c[0x0][0x22c] ;  /* 0x00008b0000047ab9 */ /* 0x000fc80000000800 */
[----:B------:R-:W-:Y:S01]  /*2cb10*/  ISETP.LT.AND P1, PT, R0, UR4, !P0 ;  /* 0x0000000400007c0c */ /* 0x000fe2000c721270 */
[----:B------:R-:W-:Y:S01]  /*2cb20*/  VIADD R0, R3, 0xa9 ;  /* 0x000000a903007836 */ /* 0x000fe20000000000 */
[----:B------:R-:W-:-:S04]  /*2cb30*/  ULDC UR4, c[0x0][0x22c] ;  /* 0x00008b0000047ab9 */ /* 0x000fc80000000800 */
[----:B------:R-:W-:Y:S01]  /*2cb40*/  ISETP.LT.AND P2, PT, R0, UR4, !P0 ;  /* 0x0000000400007c0c */ /* 0x000fe2000c741270 */
[----:B------:R-:W-:Y:S01]  /*2cb50*/  VIADD R0, R3, 0xaa ;  /* 0x000000aa03007836 */ /* 0x000fe20000000000 */
[----:B------:R-:W-:Y:S01]  /*2cb60*/  ULDC UR4, c[0x0][0x22c] ;  /* 0x00008b0000047ab9 */ /* 0x000fe20000000800 */
[----:B------:R-:W-:-:S03]  /*2cb70*/  PRMT R2, R39, 0x7632, R2 ;  /* 0x0000763227027816 */ /* 0x000fc60000000002 */
[----:B------:R-:W-:Y:S01]  /*2cb80*/  ISETP.LT.AND P3, PT, R0, UR4, !P0 ;  /* 0x0000000400007c0c */ /* 0x000fe2000c761270 */
[C---:B------:R-:W-:Y:S01]  /*2cb90*/  VIADD R0, R3.reuse, 0xab ;  /* 0x000000ab03007836 */ /* 0x040fe20000000000 */
[----:B------:R-:W-:Y:S01]  /*2cba0*/  ULDC UR4, c[0x0][0x22c] ;  /* 0x00008b0000047ab9 */ /* 0x000fe20000000800 */
[----:B------:R0:W-:Y:S03]  /*2cbb0*/  @P6 STG.E.U16 desc[UR46][R56.64], R2 ;  /* 0x0000000238006986 */ /* 0x0001e6000c10152e */
[----:B------:R-:W-:Y:S01]  /*2cbc0*/  ISETP.LT.AND P4, PT, R0, UR4, !P0 ;  /* 0x0000000400007c0c */ /* 0x000fe2000c781270 */
[----:B0-----:R-:W4:Y:S04]  /*2cbd0*/  LDL.LU.64 R56, [R1+0x9d0] ;  /* 0x0009d00001387983 */ /* 0x001f280000300a00 */
[----:B--2---:R0:W-:Y:S01]  /*2cbe0*/  @P1 STG.E.U16 desc[UR46][R86.64], R32 ;  /* 0x0000002056001986 */ /* 0x0041e2000c10152e */
[----:B------:R-:W-:Y:S01]  /*2cbf0*/  VIADD R0, R3, 0xac ;  /* 0x000000ac03007836 */ /* 0x000fe20000000000 */
[----:B------:R-:W-:Y:S01]  /*2cc00*/  ULDC UR4, c[0x0][0x22c] ;  /* 0x00008b0000047ab9 */ /* 0x000fe20000000800 */
[----:B0-----:R-:W-:Y:S01]  /*2cc10*/  PRMT R32, R32, 0x7632, R32 ;  /* 0x0000763220207816 */ /* 0x001fe20000000020 */
[----:B------:R-:W2:Y:S04]  /*2cc20*/  LDL.LU.64 R86, [R1+0x9c8] ;  /* 0x0009c80001567983 */ /* 0x000ea80000300a00 */
[----:B------:R-:W-:Y:S04]  /*2cc30*/  @P2 STG.E.U16 desc[UR46][R54.64], R32 ;  /* 0x0000002036002986 */ /* 0x000fe8000c10152e */
[----:B---3--:R0:W-:Y:S02]  /*2cc40*/  @P3 STG.E.U16 desc[UR46][R30.64], R33 ;  /* 0x000000211e003986 */ /* 0x0081e4000c10152e */
[----:B0-----:R-:W-:-:S02]  /*2cc50*/  PRMT R33, R33, 0x7632, R33 ;  /* 0x0000763221217816 */ /* 0x001fc40000000021 */
[----:B------:R-:W3:Y:S04]  /*2cc60*/  LDL.LU.64 R30, [R1+0x9b0] ;  /* 0x0009b000011e7983 */ /* 0x000ee80000300a00 */
[----:B------:R-:W3:Y:S04]  /*2cc70*/  LDL.LU.64 R54, [R1+0x9a8] ;  /* 0x0009a80001367983 */ /* 0x000ee80000300a00 */
[----:B------:R0:W-:Y:S04]  /*2cc80*/  @P4 STG.E.U16 desc[UR46][R34.64], R33 ;  /* 0x0000002122004986 */ /* 0x0001e8000c10152e */
[----:B0-----:R-:W4:Y:S01]  /*2cc90*/  LDL.LU.64 R34, [R1+0xea0] ;  /* 0x000ea00001227983 */ /* 0x001f220000300a00 */
        /* <DEDUP_REMOVED lines=11> */
[----:B------:R-:W-:Y:S01]  /*2cd50*/  PRMT R2, R35, 0x7632, R2 ;  /* 0x0000763223027816 */ /* 0x000fe20000000002 */
[C---:B------:R-:W-:Y:S01]  /*2cd60*/  VIADD R0, R3.reuse, 0xb0 ;  /* 0x000000b003007836 */ /* 0x040fe20000000000 */
[----:B------:R-:W-:Y:S01]  /*2cd70*/  ULDC UR4, c[0x0][0x22c] ;  /* 0x00008b0000047ab9 */ /* 0x000fe20000000800 */
[----:B0-----:R-:W-:Y:S01]  /*2cd80*/  PRMT R34, R34, 0x7632, R34 ;  /* 0x0000763222227816 */ /* 0x001fe20000000022 */
[----:B------:R-:W4:Y:S04]  /*2cd90*/  LDL.LU.64 R58, [R1+0x998] ;  /* 0x00099800013a7983 */ /* 0x000f280000300a00 */
[----:B------:R0:W-:Y:S04]  /*2cda0*/  @P6 STG.E.U16 desc[UR46][R56.64], R34 ;  /* 0x0000002238006986 */ /* 0x0001e8000c10152e */
[----:B--2---:R1:W-:Y:S04]  /*2cdb0*/  @P1 STG.E.U16 desc[UR46][R86.64], R35 ;  /* 0x0000002356001986 */ /* 0x0043e8000c10152e */
[----:B------:R2:W-:Y:S04]  /*2cdc0*/  @P2 STG.E.U16 desc[UR46][R28.64], R2 ;  /* 0x000000021c002986 */ /* 0x0005e8000c10152e */
[----:B0-----:R-:W4:Y:S04]  /*2cdd0*/  LDL.LU.64 R56, [R1+0x990] ;  /* 0x0009900001387983 */ /* 0x001f280000300a00 */
[----:B-1----:R-:W4:Y:S04]  /*2cde0*/  LDL.LU.64 R86, [R1+0x988] ;  /* 0x0009880001567983 */ /* 0x002f280000300a00 */
[----:B--2---:R-:W3:Y:S01]  /*2cdf0*/  LDL.LU.64 R28, [R1+0xe98] ;  /* 0x000e9800011c7983 */ /* 0x004ee20000300a00 */
[----:B------:R-:W-:Y:S01]  /*2ce00*/  ISETP.LT.AND P3, PT, R0, UR4, !P0 ;  /* 0x0000000400007c0c */ /* 0x000fe2000c761270 */
[----:B------:R-:W-:Y:S01]  /*2ce10*/  VIADD R0, R3, 0xb1 ;  /* 0x000000b103007836 */ /* 0x000fe20000000000 */
[----:B------:R-:W-:-:S04]  /*2ce20*/  ULDC UR4, c[0x0][0x22c] ;  /* 0x00008b0000047ab9 */ /* 0x000fc80000000800 */
[----:B------:R-:W-:Y:S01]  /*2ce30*/  ISETP.LT.AND P4, PT, R0, UR4, !P0 ;  /* 0x0000000400007c0c */ /* 0x000fe2000c781270 */
[----:B------:R-:W-:Y:S01]  /*2ce40*/  VIADD R0, R3, 0xb2 ;  /* 0x000000b203007836 */ /* 0x000fe20000000000 */
[----:B------:R-:W-:-:S05]  /*2ce50*/  ULDC UR4, c[0x0][0x22c] ;  /* 0x00008b0000047ab9 */ /* 0x000fca0000000800 */
[----:B---3--:R0:W-:Y:S04]  /*2ce60*/  @P3 STG.E.U16 desc[UR46][R30.64], R28 ;  /* 0x0000001c1e003986 */ /* 0x0081e8000c10152e */
[----:B0-----:R-:W2:Y:S01]  /*2ce70*/  LDL.LU.64 R30, [R1+0xe90] ;  /* 0x000e9000011e7983 */ /* 0x001ea20000300a00 */
[----:B------:R-:W-:Y:S02]  /*2ce80*/  ISETP.LT.AND P5, PT, R0, UR4, !P0 ;  /* 0x0000000400007c0c */ /* 0x000fe4000c7a1270 */
[----:B------:R-:W-:Y:S01]  /*2ce90*/  PRMT R28, R28, 0x7632, R28 ;  /* 0x000076321c1c7816 */ /* 0x000fe2000000001c */
[----:B------:R-:W-:Y:S01]  /*2cea0*/  VIADD R0, R3, 0xb3 ;  /* 0x000000b303007836 */ /* 0x000fe20000000000 */
[----:B------:R-:W-:-:S03]  /*2ceb0*/  ULDC UR4, c[0x0][0x22c] ;  /* 0x00008b0000047ab9 */ /* 0x000fc60000000800 */
[----:B------:R0:W-:Y:S04]  /*2cec0*/  @P4 STG.E.U16 desc[UR46][R54.64], R28 ;  /* 0x0000001c36004986 */ /* 0x0001e8000c10152e */
[----:B0-----:R-:W3:Y:S01]  /*2ced0*/  LDL.LU.64 R54, [R1+0x970] ;  /* 0x0009700001367983 */ /* 0x001ee20000300a00 */
[----:B------:R-:W-:Y:S01]  /*2cee0*/  ISETP.LT.AND P6, PT, R0, UR4, !P0 ;  /* 0x0000000400007c0c */ /* 0x000fe2000c7c1270 */
[C---:B------:R-:W-:Y:S01]  /*2cef0*/  VIADD R0, R3.reuse, 0xb4 ;  /* 0x000000b403007836 */ /* 0x040fe20000000000 */
[----:B------:R-:W-:Y:S01]  /*2cf00*/  ULDC UR4, c[0x0][0x22c] ;  /* 0x00008b0000047ab9 */ /* 0x000fe20000000800 */
[----:B--2---:R0:W-:Y:S04]  /*2cf10*/  @P5 STG.E.U16 desc[UR46][R30.64], R29 ;  /* 0x0000001d1e005986 */ /* 0x0041e8000c10152e */
[----:B0-----:R-:W2:Y:S01]  /*2cf20*/  LDL.LU.64 R30, [R1+0xe88] ;  /* 0x000e8800011e7983 */ /* 0x001ea20000300a00 */
        /* <DEDUP_REMOVED lines=8> */
[----:B----4-:R0:W-:Y:S01]  /*2cfb0*/  @P6 STG.E.U16 desc[UR46][R58.64], R29 ;  /* 0x0000001d3a006986 */ /* 0x0101e2000c10152e */
[----:B------:R-:W-:Y:S01]  /*2cfc0*/  VIADD R0, R3, 0xb7 ;  /* 0x000000b703007836 */ /* 0x000fe20000000000 */
[----:B------:R-:W-:Y:S02]  /*2cfd0*/  ULDC UR4, c[0x0][0x22c] ;  /* 0x00008b0000047ab9 */ /* 0x000fe40000000800 */
[----:B0-----:R-:W4:Y:S04]  /*2cfe0*/  LDL.LU.64 R28, [R1+0x978] ;  /* 0x00097800011c7983 */ /* 0x001f280000300a00 */
[----:B------:R-:W3:Y:S04]  /*2cff0*/  LDL.LU.64 R58, [R1+0x960] ;  /* 0x00096000013a7983 */ /* 0x000ee80000300a00 */
[----:B--2---:R0:W-:Y:S02]  /*2d000*/  @P1 STG.E.U16 desc[UR46][R56.64], R30 ;  /* 0x0000001e38001986 */ /* 0x0041e4000c10152e */
[----:B0-----:R-:W-:-:S02]  /*2d010*/  PRMT R30, R30, 0x7632, R30 ;  /* 0x000076321e1e7816 */ /* 0x001fc4000000001e */
[----:B------:R-:W2:Y:S04]  /*2d020*/  LDL.LU.64 R56, [R1+0x958] ;  /* 0x0009580001387983 */ /* 0x000ea80000300a00 */
[----:B------:R0:W-:Y:S04]  /*2d030*/  @P2 STG.E.U16 desc[UR46][R86.64], R30 ;  /* 0x0000001e56002986 */ /* 0x0001e8000c10152e */
[----:B------:R1:W-:Y:S04]  /*2d040*/  @P3 STG.E.U16 desc[UR46][R24.64], R31 ;  /* 0x0000001f18003986 */ /* 0x0003e8000c10152e */
[----:B0-----:R-:W2:Y:S04]  /*2d050*/  LDL.LU.64 R86, [R1+0x950] ;  /* 0x0009500001567983 */ /* 0x001ea80000300a00 */
[----:B-1----:R-:W3:Y:S01]  /*2d060*/  LDL.LU.64 R24, [R1+0xe80] ;  /* 0x000e800001187983 */ /* 0x002ee20000300a00 */
[----:B------:R-:W-:Y:S01]  /*2d070*/  ISETP.LT.AND P4, PT, R0, UR4, !P0 ;  /* 0x0000000400007c0c */ /* 0x000fe2000c781270 */
[----:B------:R-:W-:Y:S01]  /*2d080*/  VIADD R0, R3, 0xb8 ;  /* 0x000000b803007836 */ /* 0x000fe20000000000 */
[----:B------:R-:W-:-:S04]  /*2d090*/  ULDC UR4, c[0x0][0x22c] ;  /* 0x00008b0000047ab9 */ /* 0x000fc80000000800 */
[----:B------:R-:W-:Y:S01]  /*2d0a0*/  ISETP.LT.AND P5, PT, R0, UR4, !P0 ;  /* 0x0000000400007c0c */ /* 0x000fe2000c7a1270 */
[----:B------:R-:W-:Y:S01]  /*2d0b0*/  VIADD R0, R3, 0xb9 ;  /* 0x000000b903007836 */ /* 0x000fe20000000000 */
[----:B------:R-:W-:Y:S01]  /*2d0c0*/  ULDC UR4, c[0x0][0x22c] ;  /* 0x00008b0000047ab9 */ /* 0x000fe20000000800 */
[----:B------:R-:W-:Y:S02]  /*2d0d0*/  PRMT R2, R31, 0x7632, R2 ;  /* 0x000076321f027816 */ /* 0x000fe40000000002 */
[----:B------:R-:W2:Y:S01]  /*2d0e0*/  LDL.LU.64 R30, [R1+0x940] ;  /* 0x00094000011e7983 */ /* 0x000ea20000300a00 */
[----:B------:R-:W-:-:S03]  /*2d0f0*/  ISETP.LT.AND P6, PT, R0, UR4, !P0 ;  /* 0x0000000400007c0c */ /* 0x000fc6000c7c1270 */
[----:B----4-:R-:W-:Y:S01]  /*2d100*/  @P4 STG.E.U16 desc[UR46][R28.64], R2 ;  /* 0x000000021c004986 */ /* 0x010fe2000c10152e */
[----:B------:R-:W-:Y:S01]  /*2d110*/  VIADD R0, R3, 0xba ;  /* 0x000000ba03007836 */ /* 0x000fe20000000000 */
[----:B------:R-:W-:Y:S02]  /*2d120*/  ULDC UR4, c[0x0][0x22c] ;  /* 0x00008b0000047ab9 */ /* 0x000fe40000000800 */
[----:B---3--:R0:W-:Y:S02]  /*2d130*/  @P5 STG.E.U16 desc[UR46][R54.64], R24 ;  /* 0x0000001836005986 */ /* 0x0081e4000c10152e */
[----:B0-----:R-:W-:-:S05]  /*2d140*/  PRMT R24, R24, 0x7632, R24 ;  /* 0x0000763218187816 */ /* 0x001fca0000000018 */
[----:B------:R0:W-:Y:S04]  /*2d150*/  @P6 STG.E.U16 desc[UR46][R26.64], R24 ;  /* 0x000000181a006986 */ /* 0x0001e8000c10152e */
[----:B0-----:R-:W3:Y:S01]  /*2d160*/  LDL.LU.64 R26, [R1+0xe78] ;  /* 0x000e7800011a7983 */ /* 0x001ee20000300a00 */
        /* <DEDUP_REMOVED lines=17> */
[----:B--2---:R-:W-:Y:S04]  /*2d280*/  @P2 STG.E.U16 desc[UR46][R56.64], R25 ;  /* 0x0000001938002986 */ /* 0x004fe8000c10152e */
[----:B---3--:R0:W-:Y:S02]  /*2d290*/  @P3 STG.E.U16 desc[UR46][R86.64], R26 ;  /* 0x0000001a56003986 */ /* 0x0081e4000c10152e */
        /* <DEDUP_REMOVED lines=60> */
[----:B----4-:R0:W-:Y:S01]  /*2d660*/  @P1 STG.E.U16 desc[UR46][R30.64], R23 ;  /* 0x000000171e001986 */ /* 0x0101e2000c10152e */
[----:B------:R-:W-:Y:S01]  /*2d670*/  VIADD R0, R3, 0xca ;  /* 0x000000ca03007836 */ /* 0x000fe20000000000 */
[----:B------:R-:W-:Y:S02]  /*2d680*/  ULDC UR4, c[0x0][0x22c] ;  /* 0x00008b0000047ab9 */ /* 0x000fe40000000800 */
[----:B------:R-:W-:Y:S04]  /*2d690*/  @P2 STG.E.U16 desc[UR46][R28.64], R2 ;  /* 0x000000021c002986 */ /* 0x000fe8000c10152e */
        /* <DEDUP_REMOVED lines=1159> */
[----:B------:R-:W-:-:S04]  /*31f10*/  ULDC UR4, c[0x0][0x22c] ;  /* 0x00008b0000047ab9 */ /* 0x000fc80000000800 */
[----:B------:R-:W-:Y:S01]  /*31f20*/  ISETP.LT.AND P6, PT, R0, UR4, !P0 ;  /* 0x0000000400007c0c */ /* 0x000fe2000c7c1270 */
[----:B------:R0:W-:Y:S01]  /*31f30*/  @P3 STG.E.U16 desc[UR46][R58.64], R197 ;  /* 0x000000c53a003986 */ /* 0x0001e2000c10152e */
[----:B------:R-:W-:Y:S01]  /*31f40*/  VIADD R0, R3, 0x19e ;  /* 0x0000019e03007836 */ /* 0x000fe20000000000 */
[----:B------:R-:W-:Y:S01]  /*31f50*/  ULDC UR4, c[0x0][0x22c] ;  /* 0x00008b0000047ab9 */ /* 0x000fe20000000800 */
[----:B0-----:R-:W-:Y:S01]  /*31f60*/  PRMT R197, R197, 0x7632, R197 ;  /* 0x00007632c5c57816 */ /* 0x001fe200000000c5 */
[----:B------:R-:W4:Y:S04]  /*31f70*/  LDL.LU.64 R58, [R1+0x210] ;  /* 0x00021000013a7983 */ /* 0x000f280000300a00 */
[----:B---3--:R-:W-:Y:S01]  /*31f80*/  @P4 STG.E.U16 desc[UR46][R56.64], R197 ;  /* 0x000000c538004986 */ /* 0x008fe2000c10152e */
[----:B--2---:R-:W-:-:S03]  /*31f90*/  PRMT R2, R198, 0x7632, R2 ;  /* 0x00007632c6027816 */ /* 0x004fc60000000002 */
[----:B------:R-:W-:Y:S04]  /*31fa0*/  @P5 STG.E.U16 desc[UR46][R86.64], R198 ;  /* 0x000000c656005986 */ /* 0x000fe8000c10152e */
        /* <DEDUP_REMOVED lines=19> */
[----:B0-----:R-:W4:Y:S01]  /*320e0*/  LDL.LU.64 R30, [R1+0x1f0] ;  /* 0x0001f000011e7983 */ /* 0x001f220000300a00 */
        /* <DEDUP_REMOVED lines=19> */
[----:B------:R-:W-:Y:S02]  /*32220*/  ULDC UR4, c[0x0][0x22c] ;  /* 0x00008b0000047ab9 */ /* 0x000fe40000000800 */
[----:B---3--:R-:W-:Y:S04]  /*32230*/  @P6 STG.E.U16 desc[UR46][R56.64], R4 ;  /* 0x0000000438006986 */ /* 0x008fe8000c10152e */
[----:B0-----:R-:W3:Y:S01]  /*32240*/  LDL.LU.64 R58, [R1+0x1d0] ;  /* 0x0001d000013a7983 */ /* 0x001ee20000300a00 */
        /* <DEDUP_REMOVED lines=39> */
[----:B---3--:R0:W-:Y:S01]  /*324c0*/  @P1 STG.E.U16 desc[UR46][R58.64], R205 ;  /* 0x000000cd3a001986 */ /* 0x0081e2000c10152e */
[----:B------:R-:W-:Y:S01]  /*324d0*/  VIADD R0, R3, 0x1ae ;  /* 0x000001ae03007836 */ /* 0x000fe20000000000 */
[----:B------:R-:W-:Y:S02]  /*324e0*/  ULDC UR4, c[0x0][0x22c] ;  /* 0x00008b0000047ab9 */ /* 0x000fe40000000800 */
[----:B------:R-:W-:Y:S04]  /*324f0*/  @P2 STG.E.U16 desc[UR46][R56.64], R4 ;  /* 0x0000000438002986 */ /* 0x000fe8000c10152e */
        /* <DEDUP_REMOVED lines=172> */
[----:B---3--:R-:W-:Y:S01]  /*32fc0*/  @P3 STG.E.U16 desc[UR46][R58.64], R221 ;  /* 0x000000dd3a003986 */ /* 0x008fe2000c10152e */
[----:B------:R-:W-:Y:S01]  /*32fd0*/  VIADD R0, R3, 0x1ce ;  /* 0x000001ce03007836 */ /* 0x000fe20000000000 */
[----:B------:R-:W-:Y:S02]  /*32fe0*/  ULDC UR4, c[0x0][0x22c] ;  /* 0x00008b0000047ab9 */ /* 0x000fe40000000800 */
[----:B------:R-:W-:Y:S01]  /*32ff0*/  @P4 STG.E.U16 desc[UR46][R56.64], R4 ;  /* 0x0000000438004986 */ /* 0x000fe2000c10152e */
[----:B--2---:R-:W-:-:S03]  /*33000*/  PRMT R2, R222, 0x7632, R2 ;  /* 0x00007632de027816 */ /* 0x004fc60000000002 */
[----:B------:R0:W-:Y:S04]  /*33010*/  @P5 STG.E.U16 desc[UR46][R86.64], R222 ;  /* 0x000000de56005986 */ /* 0x0001e8000c10152e */
[----:B------:R1:W-:Y:S04]  /*33020*/  @P6 STG.E.U16 desc[UR46][R224.64], R2 ;  /* 0x00000002e0006986 */ /* 0x0003e8000c10152e */
[----:B0-----:R-:W2:Y:S04]  /*33030*/  LDL.LU.64 R86, [R1+0x90] ;  /* 0x0000900001567983 */ /* 0x001ea80000300a00 */
[----:B-1----:R-:W3:Y:S01]  /*33040*/  LDL.LU.64 R224, [R1+0xc50] ;  /* 0x000c500001e07983 */ /* 0x002ee20000300a00 */
[----:B------:R-:W-:Y:S01]  /*33050*/  ISETP.LT.AND P1, PT, R0, UR4, !P0 ;  /* 0x0000000400007c0c */ /* 0x000fe2000c721270 */
[----:B------:R-:W-:Y:S01]  /*33060*/  VIADD R0, R3, 0x1cf ;  /* 0x000001cf03007836 */ /* 0x000fe20000000000 */
[----:B------:R-:W-:Y:S01]  /*33070*/  ULDC UR4, c[0x0][0x22c] ;  /* 0x00008b0000047ab9 */ /* 0x000fe20000000800 */
[----:B------:R-:W-:Y:S01]  /*33080*/  PRMT R4, R223, 0x7632, R4 ;  /* 0x00007632df047816 */ /* 0x000fe20000000004 */
[----:B------:R-:W2:Y:S02]  /*33090*/  LDL.LU.64 R58, [R1+0x88] ;  /* 0x00008800013a7983 */ /* 0x000ea40000300a00 */
[----:B------:R-:W-:Y:S01]  /*330a0*/  ISETP.LT.AND P2, PT, R0, UR4, !P0 ;  /* 0x0000000400007c0c */ /* 0x000fe2000c741270 */
[C---:B------:R-:W-:Y:S01]  /*330b0*/  VIADD R0, R3.reuse, 0x1d0 ;  /* 0x000001d003007836 */ /* 0x040fe20000000000 */
[----:B------:R-:W-:Y:S01]  /*330c0*/  ULDC UR4, c[0x0][0x22c] ;  /* 0x00008b0000047ab9 */ /* 0x000fe20000000800 */
[----:B------:R-:W2:Y:S03]  /*330d0*/  LDL.LU.64 R56, [R1+0x80] ;  /* 0x0000800001387983 */ /* 0x000ea60000300a00 */
        /* <DEDUP_REMOVED lines=9> */
[----:B---3--:R-:W-:-:S03]  /*33170*/  PRMT R2, R224, 0x7632, R2 ;  /* 0x00007632e0027816 */ /* 0x008fc60000000002 */
[----:B------:R-:W-:Y:S04]  /*33180*/  @P3 STG.E.U16 desc[UR46][R54.64], R224 ;  /* 0x000000e036003986 */ /* 0x000fe8000c10152e */
[----:B------:R0:W-:Y:S04]  /*33190*/  @P4 STG.E.U16 desc[UR46][R226.64], R2 ;  /* 0x00000002e2004986 */ /* 0x0001e8000c10152e */
[----:B0-----:R-:W3:Y:S01]  /*331a0*/  LDL.LU.64 R226, [R1+0xc48] ;  /* 0x000c480001e27983 */ /* 0x001ee20000300a00 */
[----:B------:R-:W-:Y:S01]  /*331b0*/  ISETP.LT.AND P5, PT, R0, UR4, !P0 ;  /* 0x0000000400007c0c */ /* 0x000fe2000c7a1270 */
[----:B------:R-:W-:Y:S01]  /*331c0*/  VIADD R0, R3, 0x1d3 ;  /* 0x000001d303007836 */ /* 0x000fe20000000000 */
[----:B------:R-:W-:Y:S01]  /*331d0*/  ULDC UR4, c[0x0][0x22c] ;  /* 0x00008b0000047ab9 */ /* 0x000fe20000000800 */
[----:B------:R-:W-:Y:S01]  /*331e0*/  PRMT R4, R225, 0x7632, R4 ;  /* 0x00007632e1047816 */ /* 0x000fe20000000004 */
[----:B------:R-:W4:Y:S02]  /*331f0*/  LDL.LU.64 R54, [R1+0x68] ;  /* 0x0000680001367983 */ /* 0x000f240000300a00 */
[----:B------:R-:W-:Y:S01]  /*33200*/  ISETP.LT.AND P6, PT, R0, UR4, !P0 ;  /* 0x0000000400007c0c */ /* 0x000fe2000c7c1270 */
[----:B------:R-:W-:Y:S01]  /*33210*/  VIADD R0, R3, 0x1d4 ;  /* 0x000001d403007836 */ /* 0x000fe20000000000 */
[----:B------:R-:W-:-:S04]  /*33220*/  ULDC UR4, c[0x0][0x22c] ;  /* 0x00008b0000047ab9 */ /* 0x000fc80000000800 */
[----:B------:R-:W-:Y:S01]  /*33230*/  ISETP.LT.AND P1, PT, R0, UR4, !P0 ;  /* 0x0000000400007c0c */ /* 0x000fe2000c721270 */
[----:B------:R-:W-:Y:S01]  /*33240*/  VIADD R0, R3, 0x1d5 ;  /* 0x000001d503007836 */ /* 0x000fe20000000000 */
[----:B------:R-:W-:-:S04]  /*33250*/  ULDC UR4, c[0x0][0x22c] ;  /* 0x00008b0000047ab9 */ /* 0x000fc80000000800 */
[----:B------:R-:W-:Y:S01]  /*33260*/  ISETP.LT.AND P2, PT, R0, UR4, !P0 ;  /* 0x0000000400007c0c */ /* 0x000fe2000c741270 */
[----:B--2---:R0:W-:Y:S01]  /*33270*/  @P5 STG.E.U16 desc[UR46][R86.64], R225 ;  /* 0x000000e156005986 */ /* 0x0041e2000c10152e */
[----:B------:R-:W-:Y:S01]  /*33280*/  VIADD R0, R3, 0x1d6 ;  /* 0x000001d603007836 */ /* 0x000fe20000000000 */
[----:B------:R-:W-:Y:S02]  /*33290*/  ULDC UR4, c[0x0][0x22c] ;  /* 0x00008b0000047ab9 */ /* 0x000fe40000000800 */
[----:B------:R1:W-:Y:S04]  /*332a0*/  @P6 STG.E.U16 desc[UR46][R58.64], R4 ;  /* 0x000000043a006986 */ /* 0x0003e8000c10152e */
[----:B0-----:R-:W2:Y:S04]  /*332b0*/  LDL.LU.64 R86, [R1+0x60] ;  /* 0x0000600001567983 */ /* 0x001ea80000300a00 */
[----:B------:R-:W2:Y:S04]  /*332c0*/  LDL.LU.64 R28, [R1+0x50] ;  /* 0x00005000011c7983 */ /* 0x000ea80000300a00 */
[----:B-1----:R-:W2:Y:S01]  /*332d0*/  LDL.LU.64 R58, [R1+0x48] ;  /* 0x00004800013a7983 */ /* 0x002ea20000300a00 */
        /* <DEDUP_REMOVED lines=8> */
[----:B------:R-:W2:Y:S02]  /*33360*/  LDL.LU.64 R56, [R1+0x40] ;  /* 0x0000400001387983 */ /* 0x000ea40000300a00 */
[----:B------:R-:W-:Y:S01]  /*33370*/  ISETP.LT.AND P4, PT, R0, UR4, !P0 ;  /* 0x0000000400007c0c */ /* 0x000fe2000c781270 */
[----:B------:R-:W-:Y:S01]  /*33380*/  VIADD R0, R3, 0x1d8 ;  /* 0x000001d803007836 */ /* 0x000fe20000000000 */
[----:B------:R-:W-:-:S04]  /*33390*/  ULDC UR4, c[0x0][0x22c] ;  /* 0x00008b0000047ab9 */ /* 0x000fc80000000800 */
[----:B------:R-:W-:Y:S01]  /*333a0*/  ISETP.LT.AND P5, PT, R0, UR4, !P0 ;  /* 0x0000000400007c0c */ /* 0x000fe2000c7a1270 */
[----:B------:R-:W-:Y:S01]  /*333b0*/  VIADD R0, R3, 0x1d9 ;  /* 0x000001d903007836 */ /* 0x000fe20000000000 */
[----:B------:R-:W-:-:S04]  /*333c0*/  ULDC UR4, c[0x0][0x22c] ;  /* 0x00008b0000047ab9 */ /* 0x000fc80000000800 */
[----:B------:R-:W-:Y:S01]  /*333d0*/  ISETP.LT.AND P6, PT, R0, UR4, !P0 ;  /* 0x0000000400007c0c */ /* 0x000fe2000c7c1270 */
[----:B----4-:R-:W-:Y:S01]  /*333e0*/  @P3 STG.E.U16 desc[UR46][R30.64], R227 ;  /* 0x000000e31e003986 */ /* 0x010fe2000c10152e */
[----:B------:R-:W-:Y:S01]  /*333f0*/  VIADD R0, R3, 0x1da ;  /* 0x000001da03007836 */ /* 0x000fe20000000000 */
[----:B------:R-:W-:Y:S02]  /*33400*/  ULDC UR4, c[0x0][0x22c] ;  /* 0x00008b0000047ab9 */ /* 0x000fe40000000800 */
[----:B------:R0:W-:Y:S04]  /*33410*/  @P4 STG.E.U16 desc[UR46][R54.64], R4 ;  /* 0x0000000436004986 */ /* 0x0001e8000c10152e */
[----:B0-----:R-:W4:Y:S01]  /*33420*/  LDL.LU.64 R54, [R1+0x30] ;  /* 0x0000300001367983 */ /* 0x001f220000300a00 */
[----:B---3--:R-:W-:-:S03]  /*33430*/  PRMT R2, R228, 0x7632, R2 ;  /* 0x00007632e4027816 */ /* 0x008fc60000000002 */
[----:B--2---:R0:W-:Y:S04]  /*33440*/  @P5 STG.E.U16 desc[UR46][R86.64], R228 ;  /* 0x000000e456005986 */ /* 0x0041e8000c10152e */
        /* <DEDUP_REMOVED lines=12> */
[----:B------:R-:W-:Y:S02]  /*33510*/  ISETP.LT.AND P4, PT, R0, UR4, !P0 ;  /* 0x0000000400007c0c */ /* 0x000fe4000c781270 */
[----:B------:R-:W-:Y:S01]  /*33520*/  PRMT R4, R229, 0x7632, R4 ;  /* 0x00007632e5047816 */ /* 0x000fe20000000004 */
[----:B------:R-:W-:Y:S01]  /*33530*/  @P1 STG.E.U16 desc[UR46][R28.64], R229 ;  /* 0x000000e51c001986 */ /* 0x000fe2000c10152e */
[----:B------:R-:W-:Y:S01]  /*33540*/  VIADD R0, R3, 0x1de ;  /* 0x000001de03007836 */ /* 0x000fe20000000000 */
[----:B------:R-:W-:Y:S02]  /*33550*/  ULDC UR4, c[0x0][0x22c] ;  /* 0x00008b0000047ab9 */ /* 0x000fe40000000800 */
[----:B------:R-:W-:Y:S01]  /*33560*/  @P2 STG.E.U16 desc[UR46][R58.64], R4 ;  /* 0x000000043a002986 */ /* 0x000fe2000c10152e */
[----:B---3--:R-:W-:-:S03]  /*33570*/  PRMT R2, R230, 0x7632, R2 ;  /* 0x00007632e6027816 */ /* 0x008fc60000000002 */
[----:B------:R-:W-:Y:S04]  /*33580*/  @P3 STG.E.U16 desc[UR46][R56.64], R230 ;  /* 0x000000e638003986 */ /* 0x000fe8000c10152e */
[----:B------:R0:W-:Y:S04]  /*33590*/  @P4 STG.E.U16 desc[UR46][R232.64], R2 ;  /* 0x00000002e8004986 */ /* 0x0001e8000c10152e */
[----:B0-----:R-:W3:Y:S01]  /*335a0*/  LDL.LU.64 R232, [R1+0xc30] ;  /* 0x000c300001e87983 */ /* 0x001ee20000300a00 */
        /* <DEDUP_REMOVED lines=11> */
[----:B----4-:R-:W-:Y:S01]  /*33660*/  @P5 STG.E.U16 desc[UR46][R54.64], R231 ;  /* 0x000000e736005986 */ /* 0x010fe2000c10152e */
[C---:B------:R-:W-:Y:S01]  /*33670*/  VIADD R0, R3.reuse, 0x1e2 ;  /* 0x000001e203007836 */ /* 0x040fe20000000000 */
[----:B------:R-:W-:Y:S02]  /*33680*/  ULDC UR4, c[0x0][0x22c] ;  /* 0x00008b0000047ab9 */ /* 0x000fe40000000800 */
[----:B--2---:R-:W-:Y:S02]  /*33690*/  @P6 STG.E.U16 desc[UR46][R86.64], R4 ;  /* 0x0000000456006986 */ /* 0x004fe4000c10152e */
[----:B------:R-:W-:Y:S01]  /*336a0*/  ISETP.LT.AND P3, PT, R0, UR4, !P0 ;  /* 0x0000000400007c0c */ /* 0x000fe2000c761270 */
[----:B------:R-:W-:Y:S01]  /*336b0*/  VIADD R0, R3, 0x1e3 ;  /* 0x000001e303007836 */ /* 0x000fe20000000000 */
[----:B------:R-:W-:Y:S01]  /*336c0*/  ULDC UR4, c[0x0][0x22c] ;  /* 0x00008b0000047ab9 */ /* 0x000fe20000000800 */
[----:B---3--:R-:W-:Y:S01]  /*336d0*/  PRMT R2, R232, 0x7632, R2 ;  /* 0x00007632e8027816 */ /* 0x008fe20000000002 */
[----:B------:R0:W-:Y:S04]  /*336e0*/  @P1 STG.E.U16 desc[UR46][R240.64], R232 ;  /* 0x000000e8f0001986 */ /* 0x0001e8000c10152e */
[----:B------:R1:W-:Y:S04]  /*336f0*/  @P2 STG.E.U16 desc[UR46][R234.64], R2 ;  /* 0x00000002ea002986 */ /* 0x0003e8000c10152e */
[----:B0-----:R-:W2:Y:S04]  /*33700*/  LDL.LU.64 R240, [R1+0xc28] ;  /* 0x000c280001f07983 */ /* 0x001ea80000300a00 */
[----:B-1----:R-:W3:Y:S01]  /*33710*/  LDL.LU.64 R234, [R1+0xc20] ;  /* 0x000c200001ea7983 */ /* 0x002ee20000300a00 */
[----:B------:R-:W-:-:S02]  /*33720*/  ISETP.LT.AND P4, PT, R0, UR4, !P0 ;  /* 0x0000000400007c0c */ /* 0x000fc4000c781270 */
[----:B------:R-:W-:Y:S01]  /*33730*/  PRMT R4, R233, 0x7632, R4 ;  /* 0x00007632e9047816 */ /* 0x000fe20000000004 */
[----:B------:R0:W-:Y:S01]  /*33740*/  @P3 STG.E.U16 desc[UR46][R242.64], R233 ;  /* 0x000000e9f2003986 */ /* 0x0001e2000c10152e */
[----:B------:R-:W-:Y:S01]  /*33750*/  VIADD R0, R3, 0x1e4 ;  /* 0x000001e403007836 */ /* 0x000fe20000000000 */
[----:B------:R-:W-:-:S08]  /*33760*/  ULDC UR4, c[0x0][0x22c] ;  /* 0x00008b0000047ab9 */ /* 0x000fd00000000800 */
[----:B------:R1:W-:Y:S04]  /*33770*/  @P4 STG.E.U16 desc[UR46][R236.64], R4 ;  /* 0x00000004ec004986 */ /* 0x0003e8000c10152e */
[----:B0-----:R-:W4:Y:S04]  /*33780*/  LDL.LU.64 R242, [R1+0xc18] ;  /* 0x000c180001f27983 */ /* 0x001f280000300a00 */
[----:B-1----:R-:W2:Y:S01]  /*33790*/  LDL.LU.64 R236, [R1+0xc10] ;  /* 0x000c100001ec7983 */ /* 0x002ea20000300a00 */
        /* <DEDUP_REMOVED lines=13> */
[C---:B------:R-:W-:Y:S01]  /*33870*/  VIADD R0, R3.reuse, 0x1e9 ;  /* 0x000001e903007836 */ /* 0x040fe20000000000 */
[----:B------:R-:W-:Y:S01]  /*33880*/  ULDC UR4, c[0x0][0x22c] ;  /* 0x00008b0000047ab9 */ /* 0x000fe20000000800 */
[----:B---3--:R0:W-:Y:S04]  /*33890*/  @P5 STG.E.U16 desc[UR46][R238.64], R234 ;  /* 0x000000eaee005986 */ /* 0x0081e8000c10152e */
[----:B0-----:R-:W3:Y:S04]  /*338a0*/  LDL.LU.64 R238, [R1+0xc08] ;  /* 0x000c080001ee7983 */ /* 0x001ee80000300a00 */
[----:B------:R-:W3:Y:S01]  /*338b0*/  LDL.LU R86, [R1+0xc00] ;  /* 0x000c000001567983 */ /* 0x000ee20000300800 */
[----:B------:R-:W-:Y:S01]  /*338c0*/  ISETP.LT.AND P4, PT, R0, UR4, !P0 ;  /* 0x0000000400007c0c */ /* 0x000fe2000c781270 */
[----:B------:R-:W-:Y:S01]  /*338d0*/  VIADD R0, R3, 0x1ea ;  /* 0x000001ea03007836 */ /* 0x000fe20000000000 */
[----:B------:R-:W-:Y:S01]  /*338e0*/  ULDC UR4, c[0x0][0x22c] ;  /* 0x00008b0000047ab9 */ /* 0x000fe20000000800 */
[----:B------:R-:W-:-:S03]  /*338f0*/  PRMT R125, R234, 0x7632, R125 ;  /* 0x00007632ea7d7816 */ /* 0x000fc6000000007d */
[----:B------:R-:W-:Y:S01]  /*33900*/  ISETP.LT.AND P5, PT, R0, UR4, !P0 ;  /* 0x0000000400007c0c */ /* 0x000fe2000c7a1270 */
[C---:B------:R-:W-:Y:S01]  /*33910*/  VIADD R0, R3.reuse, 0x1eb ;  /* 0x000001eb03007836 */ /* 0x040fe20000000000 */
[----:B------:R-:W-:Y:S01]  /*33920*/  ULDC UR4, c[0x0][0x22c] ;  /* 0x00008b0000047ab9 */ /* 0x000fe20000000800 */
[----:B------:R-:W-:Y:S03]  /*33930*/  @P6 STG.E.U16 desc[UR46][R250.64], R125 ;  /* 0x0000007dfa006986 */ /* 0x000fe6000c10152e */
[----:B------:R-:W-:Y:S01]  /*33940*/  ISETP.LT.AND P6, PT, R0, UR4, !P0 ;  /* 0x0000000400007c0c */ /* 0x000fe2000c7c1270 */
[----:B------:R-:W-:Y:S01]  /*33950*/  VIADD R0, R3, 0x1ec ;  /* 0x000001ec03007836 */ /* 0x000fe20000000000 */
[----:B------:R-:W-:Y:S01]  /*33960*/  ULDC UR4, c[0x0][0x22c] ;  /* 0x00008b0000047ab9 */ /* 0x000fe20000000800 */
[----:B------:R-:W-:Y:S01]  /*33970*/  @P1 STG.E.U16 desc[UR46][R62.64], R235 ;  /* 0x000000eb3e001986 */ /* 0x000fe2000c10152e */
[----:B------:R-:W-:-:S02]  /*33980*/  PRMT R32, R235, 0x7632, R32 ;  /* 0x00007632eb207816 */ /* 0x000fc40000000020 */
[----:B------:R-:W-:Y:S01]  /*33990*/  ISETP.LT.AND P1, PT, R0, UR4, !P0 ;  /* 0x0000000400007c0c */ /* 0x000fe2000c721270 */
[C---:B------:R-:W-:Y:S01]  /*339a0*/  VIADD R0, R3.reuse, 0x1ed ;  /* 0x000001ed03007836 */ /* 0x040fe20000000000 */
[----:B------:R-:W-:Y:S01]  /*339b0*/  ULDC UR4, c[0x0][0x22c] ;  /* 0x00008b0000047ab9 */ /* 0x000fe20000000800 */
[----:B------:R-:W-:Y:S03]  /*339c0*/  @P2 STG.E.U16 desc[UR46][R64.64], R32 ;  /* 0x0000002040002986 */ /* 0x000fe6000c10152e */
[----:B------:R-:W-:Y:S01]  /*339d0*/  ISETP.LT.AND P2, PT, R0, UR4, !P0 ;  /* 0x0000000400007c0c */ /* 0x000fe2000c741270 */
[----:B------:R-:W-:Y:S01]  /*339e0*/  VIADD R0, R3, 0x1ee ;  /* 0x000001ee03007836 */ /* 0x000fe20000000000 */
[----:B------:R-:W-:Y:S01]  /*339f0*/  ULDC UR4, c[0x0][0x22c] ;  /* 0x00008b0000047ab9 */ /* 0x000fe20000000800 */
[----:B--2---:R-:W-:Y:S01]  /*33a00*/  @P3 STG.E.U16 desc[UR46][R66.64], R236 ;  /* 0x000000ec42003986 */ /* 0x004fe2000c10152e */
        /* <DEDUP_REMOVED lines=17> */
[----:B------:R-:W-:Y:S02]  /*33b20*/  PRMT R42, R240, 0x7632, R42 ;  /* 0x00007632f02a7816 */ /* 0x000fe4000000002a */
[----:B------:R-:W-:-:S02]  /*33b30*/  PRMT R45, R241, 0x7632, R45 ;  /* 0x00007632f12d7816 */ /* 0x000fc4000000002d */
[----:B----4-:R-:W-:Y:S02]  /*33b40*/  PRMT R47, R242, 0x7632, R47 ;  /* 0x00007632f22f7816 */ /* 0x010fe4000000002f */
[----:B------:R-:W-:Y:S01]  /*33b50*/  PRMT R49, R243, 0x7632, R49 ;  /* 0x00007632f3317816 */ /* 0x000fe20000000031 */
[----:B---3--:R-:W-:Y:S01]  /*33b60*/  @P1 STG.E.U16 desc[UR46][R74.64], R238 ;  /* 0x000000ee4a001986 */ /* 0x008fe2000c10152e */
[----:B------:R-:W-:Y:S02]  /*33b70*/  PRMT R38, R238, 0x7632, R38 ;  /* 0x00007632ee267816 */ /* 0x000fe40000000026 */
        /* <DEDUP_REMOVED lines=22> */
[----:B------:R-:W0:Y:S01]  /*33ce0*/  LDS.128 R4, [R86] ;  /* 0x0000000056047984 */ /* 0x000e220000000c00 */
[----:B------:R-:W-:Y:S01]  /*33cf0*/  VIADD R0, R3, 0x1f8 ;  /* 0x000001f803007836 */ /* 0x000fe20000000000 */
[----:B------:R-:W-:-:S02]  /*33d00*/  ULDC UR4, c[0x0][0x22c] ;  /* 0x00008b0000047ab9 */ /* 0x000fc40000000800 */
[----:B------:R1:W-:Y:S02]  /*33d10*/  @P1 STG.E.U16 desc[UR46][R88.64], R241 ;  /* 0x000000f158001986 */ /* 0x0003e4000c10152e */
[----:B------:R-:W-:Y:S01]  /*33d20*/  ISETP.LT.AND P1, PT, R0, UR4, !P0 ;  /* 0x0000000400007c0c */ /* 0x000fe2000c721270 */
[C---:B------:R-:W-:Y:S01]  /*33d30*/  VIADD R0, R3.reuse, 0x1f9 ;  /* 0x000001f903007836 */ /* 0x040fe20000000000 */
[----:B------:R-:W-:Y:S01]  /*33d40*/  ULDC UR4, c[0x0][0x22c] ;  /* 0x00008b0000047ab9 */ /* 0x000fe20000000800 */
[----:B------:R1:W-:Y:S03]  /*33d50*/  @P2 STG.E.U16 desc[UR46][R90.64], R45 ;  /* 0x0000002d5a002986 */ /* 0x0003e6000c10152e */
        /* <DEDUP_REMOVED lines=13> */
[----:B------:R-:W-:Y:S01]  /*33e30*/  VIADD R0, R3, 0x1fd ;  /* 0x000001fd03007836 */ /* 0x000fe20000000000 */
[----:B------:R-:W-:Y:S01]  /*33e40*/  ULDC UR4, c[0x0][0x22c] ;  /* 0x00008b0000047ab9 */ /* 0x000fe20000000800 */
[----:B------:R1:W-:Y:S03]  /*33e50*/  @P6 STG.E.U16 desc[UR46][R98.64], R49 ;  /* 0x0000003162006986 */ /* 0x0003e6000c10152e */
[----:B------:R-:W-:-:S02]  /*33e60*/  ISETP.LT.AND P6, PT, R0, UR4, !P0 ;  /* 0x0000000400007c0c */ /* 0x000fc4000c7c1270 */
[----:B0-----:R-:W-:Y:S02]  /*33e70*/  PRMT R51, R4, 0x7632, R51 ;  /* 0x0000763204337816 */ /* 0x001fe40000000033 */
[----:B------:R-:W-:Y:S01]  /*33e80*/  PRMT R53, R5, 0x7632, R53 ;  /* 0x0000763205357816 */ /* 0x000fe20000000035 */
[----:B------:R1:W-:Y:S01]  /*33e90*/  @P1 STG.E.U16 desc[UR46][R100.64], R4 ;  /* 0x0000000464001986 */ /* 0x0003e2000c10152e */
[----:B------:R-:W-:Y:S01]  /*33ea0*/  PRMT R123, R6, 0x7632, R123 ;  /* 0x00007632067b7816 */ /* 0x000fe2000000007b */
[C---:B------:R-:W-:Y:S01]  /*33eb0*/  VIADD R0, R3.reuse, 0x1ff ;  /* 0x000001ff03007836 */ /* 0x040fe20000000000 */
[----:B------:R-:W-:Y:S01]  /*33ec0*/  ULDC UR4, c[0x0][0x22c] ;  /* 0x00008b0000047ab9 */ /* 0x000fe20000000800 */
[----:B------:R1:W-:Y:S04]  /*33ed0*/  @P2 STG.E.U16 desc[UR46][R102.64], R51 ;  /* 0x0000003366002986 */ /* 0x0003e8000c10152e */
[----:B------:R1:W-:Y:S04]  /*33ee0*/  @P3 STG.E.U16 desc[UR46][R104.64], R5 ;  /* 0x0000000568003986 */ /* 0x0003e8000c10152e */
[----:B------:R1:W-:Y:S04]  /*33ef0*/  @P4 STG.E.U16 desc[UR46][R106.64], R53 ;  /* 0x000000356a004986 */ /* 0x0003e8000c10152e */
[----:B------:R1:W-:Y:S04]  /*33f00*/  @P5 STG.E.U16 desc[UR46][R244.64], R6 ;  /* 0x00000006f4005986 */ /* 0x0003e8000c10152e */
[----:B------:R1:W-:Y:S01]  /*33f10*/  @P6 STG.E.U16 desc[UR46][R246.64], R123 ;  /* 0x0000007bf6006986 */ /* 0x0003e2000c10152e */
[----:B------:R-:W-:Y:S01]  /*33f20*/  VIADD R3, R3, 0x1fe ;  /* 0x000001fe03037836 */ /* 0x000fe20000000000 */
[----:B------:R-:W-:-:S04]  /*33f30*/  ISETP.LT.AND P1, PT, R0, UR5, !P0 ;  /* 0x0000000500007c0c */ /* 0x000fc8000c721270 */
[----:B------:R-:W-:-:S13]  /*33f40*/  ISETP.LT.AND P0, PT, R3, UR4, !P0 ;  /* 0x0000000403007c0c */ /* 0x000fda000c701270 */
[----:B------:R1:W-:Y:S01]  /*33f50*/  @P0 STG.E.U16 desc[UR46][R60.64], R7 ;  /* 0x000000073c000986 */ /* 0x0003e2000c10152e */
[----:B------:R-:W-:Y:S05]  /*33f60*/  @!P1 EXIT ;  /* 0x000000000000994d */ /* 0x000fea0003800000 */
[----:B------:R-:W-:-:S05]  /*33f70*/  PRMT R124, R7, 0x7632, R124 ;  /* 0x00007632077c7816 */ /* 0x000fca000000007c */
[----:B------:R-:W-:Y:S01]  /*33f80*/  STG.E.U16 desc[UR46][R248.64], R124 ;  /* 0x0000007cf8007986 */ /* 0x000fe2000c10152e */
[----:B------:R-:W-:Y:S05]  /*33f90*/  EXIT ;  /* 0x000000000000794d */ /* 0x000fea0003800000 */
.L_x_2:
[----:B------:R-:W-:-:S00]  /*33fa0*/  BRA `(.L_x_2) ;  /* 0xfffffffc00fc7947 */ /* 0x000fc0000383ffff */
[----:B------:R-:W-:-:S00]  /*33fb0*/  NOP ;  /* 0x0000000000007918 */ /* 0x000fc00000000000 */
        /* <DEDUP_REMOVED lines=12> */
.L_x_3:


//--------------------- .nv.shared.matmul_kernel  --------------------------
	.section	.nv.shared.matmul_kernel,"aw",@nobits
	.sectionflags	@""
	.align	16
	.zero		1024


//--------------------- .nv.shared.reserved.0     --------------------------
	.section	.nv.shared.reserved.0,"aw",@nobits
	.weak		__nv_reservedSMEM_offset_0_alias
	.size		__nv_reservedSMEM_offset_0_alias, 0, 0
	.other		__nv_reservedSMEM_offset_0_alias,@"STO_CUDA_RESERVED_SHARED STV_DEFAULT"
__nv_reservedSMEM_offset_0_alias:
	.zero		0


//--------------------- .nv.constant0.matmul_kernel --------------------------
	.section	.nv.constant0.matmul_kernel,"a",@progbits
	.sectionflags	@""
	.align	4
.nv.constant0.matmul_kernel:
	.zero		608


//--------------------- SYMBOLS --------------------------

	.type		.nv.reservedSmem.offset0,@object
	.size		.nv.reservedSmem.offset0,0x4
